	.target	sm_100a

	.elftype	@"ET_EXEC"


//--------------------- .note.nv.tkinfo           --------------------------
	.section	.note.nv.tkinfo,"",@"SHT_NOTE"
	.sectionflags	@"SHF_NOTE_NV_TKINFO"
	.tkinfo
        /*0018*/ 	.word	0x00000002
        /*0030*/ 	.string	""
        /*0030*/ 	.string	"ptxas"
        /*0030*/ 	.string	"Cuda compilation tools, release 13.0, V13.0.88"
        /*0030*/ 	.string	"Build cuda_13.0.r13.0/compiler.36424714_0"
        /*0030*/ 	.string	"-arch sm_100a -m 64 "



//--------------------- .note.nv.cuinfo           --------------------------
	.section	.note.nv.cuinfo,"",@"SHT_NOTE"
	.sectionflags	@"SHF_NOTE_NV_CUINFO"
        /*0018*/ 	.short	0x0002
        /*001a*/ 	.short	0x0064
        /*001c*/ 	.short	0x0082
	.zero		2


//--------------------- .nv.info                  --------------------------
	.section	.nv.info,"",@"SHT_CUDA_INFO"
	.align	4


	//----- nvinfo : EIATTR_REGCOUNT
	.align		4
        /*0000*/ 	.byte	0x04, 0x2f
        /*0002*/ 	.short	(.L_19 - .L_18)
	.align		4
.L_18:
        /*0004*/ 	.word	index@(_ZN7cutlass13device_kernelINS_4conv6kernel13ConvUniversalINS1_16ConvProblemShapeILNS1_8OperatorE2ELi2EEENS1_10collective14CollectiveConvINS1_47MainloopSm100TmaUmmaWarpSpecializedImplicitGemmILS5_2ELi52ELi2ELi1ELi2EN4cute5tupleIJNSA_1CILi2EEENSC_ILi1EEESE_EEEEENSB_IJNSC_ILi128EEENSB_IJSH_EEENSB_IJNSC_ILi32EEEEEEEEENS_12float_e4m3_tESM_NSA_8TiledMMAINSA_8MMA_AtomIJNSA_10MMA_TraitsINSA_25SM100_MMA_F8F6F4_2x1SM_SSEJSM_SM_fSH_SH_NSA_17integral_constantINSA_4UMMA5MajorELST_1EEESU_NSR_INSS_7ScaleInELSV_0EEESW_EEEEEENSA_6LayoutINSB_IJSE_SE_SE_EEENSB_IJNSC_ILi0EEES11_S11_EEEEENSB_IJNSA_10UnderscoreES14_S14_EEEEENS7_6detail27Sm100ImplicitGemmTileTraitsINSA_18SM100_TMA_2SM_LOADENSA_14ComposedLayoutINSA_7SwizzleILi2ELi4ELi3EEENSA_18smem_ptr_flag_bitsILi8EEENSZ_INSB_IJNSC_ILi64EEENSC_ILi8EEEEEENSB_IJSE_S1F_EEEEEEEvEENS18_INSA_25SM100_TMA_2SM_LOAD_IM2COLES1K_vEEEENS_8epilogue10collective18CollectiveEpilogueINS1P_23Sm100TmaWarpSpecializedILi2ELi2ELi32ELb0ELb0EEEJNSB_IJS1F_SI_SK_EEENSB_IJNSZ_IS1F_SE_EENSZ_INSB_IJSJ_SD_EEES1I_EEEEESM_NSB_IJlNSB_IJSE_llEEES11_EEESM_S20_NS1P_6fusion15FusionCallbacksIS1T_NS21_17LinearCombinationISM_fSM_fLNS_15FloatRoundStyleE2EEES1U_S1Y_JEEENSA_5SM1004TMEM4LOAD26SM100_TMEM_LOAD_32dp32b32xENSA_13SM90_TMA_LOADENS1A_INS1B_ILi1ELi4ELi3EEES1E_NSZ_INSB_IJS1G_SJ_EEENSB_IJSJ_SE_EEEEEEENSA_39AutoVectorizingCopyWithAssumedAlignmentILi128EEENSA_14SM90_TMA_STOREES2G_S2I_S2I_EEEvvEEEEvNT_6ParamsE)
        /*0008*/ 	.word	0x00000076


	//----- nvinfo : EIATTR_FRAME_SIZE
	.align		4
.L_19:
        /*000c*/ 	.byte	0x04, 0x11
        /*000e*/ 	.short	(.L_21 - .L_20)
	.align		4
.L_20:
        /*0010*/ 	.word	index@($__internal_2_$__cuda_sm10x_tcgen05_guardrail_trap_unallocated_columns_being_dealloced)
        /*0014*/ 	.word	0x00000008


	//----- nvinfo : EIATTR_FRAME_SIZE
	.align		4
.L_21:
        /*0018*/ 	.byte	0x04, 0x11
        /*001a*/ 	.short	(.L_23 - .L_22)
	.align		4
.L_22:
        /*001c*/ 	.word	index@($__internal_1_$__cuda_sm10x_tcgen05_guardrail_trap_phase_invalid_during_alloc)
        /*0020*/ 	.word	0x00000008


	//----- nvinfo : EIATTR_FRAME_SIZE
	.align		4
.L_23:
        /*0024*/ 	.byte	0x04, 0x11
        /*0026*/ 	.short	(.L_25 - .L_24)
	.align		4
.L_24:
        /*0028*/ 	.word	index@($__internal_0_$__cuda_sm10x_tcgen05_guardrail_trap_col_being_dealloced_not_returned_by_alloc)
        /*002c*/ 	.word	0x00000008


	//----- nvinfo : EIATTR_FRAME_SIZE
	.align		4
.L_25:
        /*0030*/ 	.byte	0x04, 0x11
        /*0032*/ 	.short	(.L_27 - .L_26)
	.align		4
.L_26:
        /*0034*/ 	.word	index@(_ZN7cutlass13device_kernelINS_4conv6kernel13ConvUniversalINS1_16ConvProblemShapeILNS1_8OperatorE2ELi2EEENS1_10collective14CollectiveConvINS1_47MainloopSm100TmaUmmaWarpSpecializedImplicitGemmILS5_2ELi52ELi2ELi1ELi2EN4cute5tupleIJNSA_1CILi2EEENSC_ILi1EEESE_EEEEENSB_IJNSC_ILi128EEENSB_IJSH_EEENSB_IJNSC_ILi32EEEEEEEEENS_12float_e4m3_tESM_NSA_8TiledMMAINSA_8MMA_AtomIJNSA_10MMA_TraitsINSA_25SM100_MMA_F8F6F4_2x1SM_SSEJSM_SM_fSH_SH_NSA_17integral_constantINSA_4UMMA5MajorELST_1EEESU_NSR_INSS_7ScaleInELSV_0EEESW_EEEEEENSA_6LayoutINSB_IJSE_SE_SE_EEENSB_IJNSC_ILi0EEES11_S11_EEEEENSB_IJNSA_10UnderscoreES14_S14_EEEEENS7_6detail27Sm100ImplicitGemmTileTraitsINSA_18SM100_TMA_2SM_LOADENSA_14ComposedLayoutINSA_7SwizzleILi2ELi4ELi3EEENSA_18smem_ptr_flag_bitsILi8EEENSZ_INSB_IJNSC_ILi64EEENSC_ILi8EEEEEENSB_IJSE_S1F_EEEEEEEvEENS18_INSA_25SM100_TMA_2SM_LOAD_IM2COLES1K_vEEEENS_8epilogue10collective18CollectiveEpilogueINS1P_23Sm100TmaWarpSpecializedILi2ELi2ELi32ELb0ELb0EEEJNSB_IJS1F_SI_SK_EEENSB_IJNSZ_IS1F_SE_EENSZ_INSB_IJSJ_SD_EEES1I_EEEEESM_NSB_IJlNSB_IJSE_llEEES11_EEESM_S20_NS1P_6fusion15FusionCallbacksIS1T_NS21_17LinearCombinationISM_fSM_fLNS_15FloatRoundStyleE2EEES1U_S1Y_JEEENSA_5SM1004TMEM4LOAD26SM100_TMEM_LOAD_32dp32b32xENSA_13SM90_TMA_LOADENS1A_INS1B_ILi1ELi4ELi3EEES1E_NSZ_INSB_IJS1G_SJ_EEENSB_IJSJ_SE_EEEEEEENSA_39AutoVectorizingCopyWithAssumedAlignmentILi128EEENSA_14SM90_TMA_STOREES2G_S2I_S2I_EEEvvEEEEvNT_6ParamsE)
        /*0038*/ 	.word	0x00000008


	//----- nvinfo : EIATTR_MIN_STACK_SIZE
	.align		4
.L_27:
        /*003c*/ 	.byte	0x04, 0x12
        /*003e*/ 	.short	(.L_29 - .L_28)
	.align		4
.L_28:
        /*0040*/ 	.word	index@(_ZN7cutlass13device_kernelINS_4conv6kernel13ConvUniversalINS1_16ConvProblemShapeILNS1_8OperatorE2ELi2EEENS1_10collective14CollectiveConvINS1_47MainloopSm100TmaUmmaWarpSpecializedImplicitGemmILS5_2ELi52ELi2ELi1ELi2EN4cute5tupleIJNSA_1CILi2EEENSC_ILi1EEESE_EEEEENSB_IJNSC_ILi128EEENSB_IJSH_EEENSB_IJNSC_ILi32EEEEEEEEENS_12float_e4m3_tESM_NSA_8TiledMMAINSA_8MMA_AtomIJNSA_10MMA_TraitsINSA_25SM100_MMA_F8F6F4_2x1SM_SSEJSM_SM_fSH_SH_NSA_17integral_constantINSA_4UMMA5MajorELST_1EEESU_NSR_INSS_7ScaleInELSV_0EEESW_EEEEEENSA_6LayoutINSB_IJSE_SE_SE_EEENSB_IJNSC_ILi0EEES11_S11_EEEEENSB_IJNSA_10UnderscoreES14_S14_EEEEENS7_6detail27Sm100ImplicitGemmTileTraitsINSA_18SM100_TMA_2SM_LOADENSA_14ComposedLayoutINSA_7SwizzleILi2ELi4ELi3EEENSA_18smem_ptr_flag_bitsILi8EEENSZ_INSB_IJNSC_ILi64EEENSC_ILi8EEEEEENSB_IJSE_S1F_EEEEEEEvEENS18_INSA_25SM100_TMA_2SM_LOAD_IM2COLES1K_vEEEENS_8epilogue10collective18CollectiveEpilogueINS1P_23Sm100TmaWarpSpecializedILi2ELi2ELi32ELb0ELb0EEEJNSB_IJS1F_SI_SK_EEENSB_IJNSZ_IS1F_SE_EENSZ_INSB_IJSJ_SD_EEES1I_EEEEESM_NSB_IJlNSB_IJSE_llEEES11_EEESM_S20_NS1P_6fusion15FusionCallbacksIS1T_NS21_17LinearCombinationISM_fSM_fLNS_15FloatRoundStyleE2EEES1U_S1Y_JEEENSA_5SM1004TMEM4LOAD26SM100_TMEM_LOAD_32dp32b32xENSA_13SM90_TMA_LOADENS1A_INS1B_ILi1ELi4ELi3EEES1E_NSZ_INSB_IJS1G_SJ_EEENSB_IJSJ_SE_EEEEEEENSA_39AutoVectorizingCopyWithAssumedAlignmentILi128EEENSA_14SM90_TMA_STOREES2G_S2I_S2I_EEEvvEEEEvNT_6ParamsE)
        /*0044*/ 	.word	0x00000008
.L_29:


//--------------------- .nv.compat                --------------------------
	.section	.nv.compat,"",@"SHT_CUDA_COMPAT_INFO"
	.align	4
        /*0000*/ 	.byte	0x02, 0x09, 0x01, 0x00, 0x02, 0x02, 0x02, 0x00, 0x02, 0x05, 0x05, 0x00, 0x03, 0x07, 0x01, 0x01
        /*0010*/ 	.byte	0x02, 0x03, 0x01, 0x00, 0x02, 0x06, 0x01, 0x00, 0x04, 0x0b, 0x08, 0x00, 0x09, 0x00, 0x00, 0x00
        /*0020*/ 	.byte	0x00, 0x00, 0x00, 0x00


//--------------------- .nv.info._ZN7cutlass13device_kernelINS_4conv6kernel13ConvUniversalINS1_16ConvProblemShapeILNS1_8OperatorE2ELi2EEENS1_10collective14CollectiveConvINS1_47MainloopSm100TmaUmmaWarpSpecializedImplicitGemmILS5_2ELi52ELi2ELi1ELi2EN4cute5tupleIJNSA_1CILi2EEENSC_ILi1EEESE_EEEEENSB_IJNSC_ILi128EEENSB_IJSH_EEENSB_IJNSC_ILi32EEEEEEEEENS_12float_e4m3_tESM_NSA_8TiledMMAINSA_8MMA_AtomIJNSA_10MMA_TraitsINSA_25SM100_MMA_F8F6F4_2x1SM_SSEJSM_SM_fSH_SH_NSA_17integral_constantINSA_4UMMA5MajorELST_1EEESU_NSR_INSS_7ScaleInELSV_0EEESW_EEEEEENSA_6LayoutINSB_IJSE_SE_SE_EEENSB_IJNSC_ILi0EEES11_S11_EEEEENSB_IJNSA_10UnderscoreES14_S14_EEEEENS7_6detail27Sm100ImplicitGemmTileTraitsINSA_18SM100_TMA_2SM_LOADENSA_14ComposedLayoutINSA_7SwizzleILi2ELi4ELi3EEENSA_18smem_ptr_flag_bitsILi8EEENSZ_INSB_IJNSC_ILi64EEENSC_ILi8EEEEEENSB_IJSE_S1F_EEEEEEEvEENS18_INSA_25SM100_TMA_2SM_LOAD_IM2COLES1K_vEEEENS_8epilogue10collective18CollectiveEpilogueINS1P_23Sm100TmaWarpSpecializedILi2ELi2ELi32ELb0ELb0EEEJNSB_IJS1F_SI_SK_EEENSB_IJNSZ_IS1F_SE_EENSZ_INSB_IJSJ_SD_EEES1I_EEEEESM_NSB_IJlNSB_IJSE_llEEES11_EEESM_S20_NS1P_6fusion15FusionCallbacksIS1T_NS21_17LinearCombinationISM_fSM_fLNS_15FloatRoundStyleE2EEES1U_S1Y_JEEENSA_5SM1004TMEM4LOAD26SM100_TMEM_LOAD_32dp32b32xENSA_13SM90_TMA_LOADENS1A_INS1B_ILi1ELi4ELi3EEES1E_NSZ_INSB_IJS1G_SJ_EEENSB_IJSJ_SE_EEEEEEENSA_39AutoVectorizingCopyWithAssumedAlignmentILi128EEENSA_14SM90_TMA_STOREES2G_S2I_S2I_EEEvvEEEEvNT_6ParamsE --------------------------
	.section	.nv.info._ZN7cutlass13device_kernelINS_4conv6kernel13ConvUniversalINS1_16ConvProblemShapeILNS1_8OperatorE2ELi2EEENS1_10collective14CollectiveConvINS1_47MainloopSm100TmaUmmaWarpSpecializedImplicitGemmILS5_2ELi52ELi2ELi1ELi2EN4cute5tupleIJNSA_1CILi2EEENSC_ILi1EEESE_EEEEENSB_IJNSC_ILi128EEENSB_IJSH_EEENSB_IJNSC_ILi32EEEEEEEEENS_12float_e4m3_tESM_NSA_8TiledMMAINSA_8MMA_AtomIJNSA_10MMA_TraitsINSA_25SM100_MMA_F8F6F4_2x1SM_SSEJSM_SM_fSH_SH_NSA_17integral_constantINSA_4UMMA5MajorELST_1EEESU_NSR_INSS_7ScaleInELSV_0EEESW_EEEEEENSA_6LayoutINSB_IJSE_SE_SE_EEENSB_IJNSC_ILi0EEES11_S11_EEEEENSB_IJNSA_10UnderscoreES14_S14_EEEEENS7_6detail27Sm100ImplicitGemmTileTraitsINSA_18SM100_TMA_2SM_LOADENSA_14ComposedLayoutINSA_7SwizzleILi2ELi4ELi3EEENSA_18smem_ptr_flag_bitsILi8EEENSZ_INSB_IJNSC_ILi64EEENSC_ILi8EEEEEENSB_IJSE_S1F_EEEEEEEvEENS18_INSA_25SM100_TMA_2SM_LOAD_IM2COLES1K_vEEEENS_8epilogue10collective18CollectiveEpilogueINS1P_23Sm100TmaWarpSpecializedILi2ELi2ELi32ELb0ELb0EEEJNSB_IJS1F_SI_SK_EEENSB_IJNSZ_IS1F_SE_EENSZ_INSB_IJSJ_SD_EEES1I_EEEEESM_NSB_IJlNSB_IJSE_llEEES11_EEESM_S20_NS1P_6fusion15FusionCallbacksIS1T_NS21_17LinearCombinationISM_fSM_fLNS_15FloatRoundStyleE2EEES1U_S1Y_JEEENSA_5SM1004TMEM4LOAD26SM100_TMEM_LOAD_32dp32b32xENSA_13SM90_TMA_LOADENS1A_INS1B_ILi1ELi4ELi3EEES1E_NSZ_INSB_IJS1G_SJ_EEENSB_IJSJ_SE_EEEEEEENSA_39AutoVectorizingCopyWithAssumedAlignmentILi128EEENSA_14SM90_TMA_STOREES2G_S2I_S2I_EEEvvEEEEvNT_6ParamsE,"",@"SHT_CUDA_INFO"
	.sectionflags	@""
	.align	4


	//----- nvinfo : EIATTR_CUDA_API_VERSION
	.align		4
        /*0000*/ 	.byte	0x04, 0x37
        /*0002*/ 	.short	(.L_31 - .L_30)
.L_30:
        /*0004*/ 	.word	0x00000082


	//----- nvinfo : EIATTR_KPARAM_INFO
	.align		4
.L_31:
        /*0008*/ 	.byte	0x04, 0x17
        /*000a*/ 	.short	(.L_33 - .L_32)
.L_32:
        /*000c*/ 	.word	0x00000000
        /*0010*/ 	.short	0x0000
        /*0012*/ 	.short	0x0000
        /*0014*/ 	.byte	0x00, 0xf0, 0x01, 0x20


	//----- nvinfo : EIATTR_AT_ENTRY_FRAGMENTS
	.align		4
.L_33:
        /*0018*/ 	.byte	0x04, 0x4f
        /*001a*/ 	.short	(.L_35 - .L_34)


	//   ....[0]....
.L_34:
        /*001c*/ 	.word	0x00000007


	//----- nvinfo : EIATTR_RESERVED_SMEM_USED
	.align		4
.L_35:
        /*0020*/ 	.byte	0x01, 0x41
	.zero		2


	//----- nvinfo : EIATTR_SPARSE_MMA_MASK
	.align		4
        /*0024*/ 	.byte	0x03, 0x50
        /*0026*/ 	.short	0x0000


	//----- nvinfo : EIATTR_TCGEN05_2CTA_USED
	.align		4
        /*0028*/ 	.byte	0x01, 0x52
	.zero		2


	//----- nvinfo : EIATTR_MAXREG_COUNT
	.align		4
        /*002c*/ 	.byte	0x03, 0x1b
        /*002e*/ 	.short	0x00ff


	//----- nvinfo : EIATTR_NUM_BARRIERS
	.align		4
        /*0030*/ 	.byte	0x02, 0x4c
        /*0032*/ 	.byte	0x07
	.zero		1


	//----- nvinfo : EIATTR_EXTERNS
	.align		4
        /*0034*/ 	.byte	0x04, 0x0f
        /*0036*/ 	.short	(.L_37 - .L_36)


	//   ....[0]....
	.align		4
.L_36:
        /*0038*/ 	.word	index@(__assertfail)


	//----- nvinfo : EIATTR_MERCURY_ISA_VERSION
	.align		4
.L_37:
        /*003c*/ 	.byte	0x03, 0x5f
        /*003e*/ 	.short	0x0101


	//----- nvinfo : EIATTR_INT_WARP_WIDE_INSTR_OFFSETS
	.align		4
        /*0040*/ 	.byte	0x04, 0x31
        /*0042*/ 	.short	(.L_39 - .L_38)


	//   ....[0]....
.L_38:
        /*0044*/ 	.word	0x000011e0


	//   ....[1]....
        /*0048*/ 	.word	0x00001280


	//   ....[2]....
        /*004c*/ 	.word	0x000065a0


	//   ....[3]....
        /*0050*/ 	.word	0x000065c0


	//   ....[4]....
        /*0054*/ 	.word	0x000065f0


	//   ....[5]....
        /*0058*/ 	.word	0x000075d0


	//   ....[6]....
        /*005c*/ 	.word	0x00007680


	//   ....[7]....
        /*0060*/ 	.word	0x00007740


	//   ....[8]....
        /*0064*/ 	.word	0x00007810


	//   ....[9]....
        /*0068*/ 	.word	0x00007900


	//   ....[10]....
        /*006c*/ 	.word	0x00007990


	//----- nvinfo : EIATTR_COOP_GROUP_MASK_REGIDS
	.align		4
.L_39:
        /*0070*/ 	.byte	0x04, 0x29
        /*0072*/ 	.short	(.L_41 - .L_40)


	//   ....[0]....
.L_40:
        /*0074*/ 	.word	0xffffffff


	//   ....[1]....
        /*0078*/ 	.word	0xffffffff


	//   ....[2]....
        /*007c*/ 	.word	0xffffffff


	//   ....[3]....
        /*0080*/ 	.word	0xffffffff


	//   ....[4]....
        /*0084*/ 	.word	0xffffffff


	//   ....[5]....
        /*0088*/ 	.word	0xffffffff


	//   ....[6]....
        /*008c*/ 	.word	0xffffffff


	//   ....[7]....
        /*0090*/ 	.word	0xffffffff


	//   ....[8]....
        /*0094*/ 	.word	0xffffffff


	//   ....[9]....
        /*0098*/ 	.word	0xffffffff


	//   ....[10]....
        /*009c*/ 	.word	0xffffffff


	//   ....[11]....
        /*00a0*/ 	.word	0xffffffff


	//   ....[12]....
        /*00a4*/ 	.word	0xffffffff


	//----- nvinfo : EIATTR_COOP_GROUP_INSTR_OFFSETS
	.align		4
.L_41:
        /*00a8*/ 	.byte	0x04, 0x28
        /*00aa*/ 	.short	(.L_43 - .L_42)


	//   ....[0]....
.L_42:
        /*00ac*/ 	.word	0x000000d0


	//   ....[1]....
        /*00b0*/ 	.word	0x00000540


	//   ....[2]....
        /*00b4*/ 	.word	0x00000d00


	//   ....[3]....
        /*00b8*/ 	.word	0x00000e50


	//   ....[4]....
        /*00bc*/ 	.word	0x00000f40


	//   ....[5]....
        /*00c0*/ 	.word	0x00001080


	//   ....[6]....
        /*00c4*/ 	.word	0x00001300


	//   ....[7]....
        /*00c8*/ 	.word	0x00002c00


	//   ....[8]....
        /*00cc*/ 	.word	0x00005610


	//   ....[9]....
        /*00d0*/ 	.word	0x00005ae0


	//   ....[10]....
        /*00d4*/ 	.word	0x00005b10


	//   ....[11]....
        /*00d8*/ 	.word	0x000064c0


	//   ....[12]....
        /*00dc*/ 	.word	0x000066c0


	//----- nvinfo : EIATTR_VRC_CTA_INIT_COUNT
	.align		4
.L_43:
        /*00e0*/ 	.byte	0x02, 0x4a
        /*00e2*/ 	.byte	0x80
	.zero		1


	//----- nvinfo : EIATTR_SYSCALL_OFFSETS
	.align		4
        /*00e4*/ 	.byte	0x04, 0x46
        /*00e6*/ 	.short	(.L_45 - .L_44)


	//   ....[0]....
.L_44:
        /*00e8*/ 	.word	0x00008920


	//   ....[1]....
        /*00ec*/ 	.word	0x00008a60


	//   ....[2]....
        /*00f0*/ 	.word	0x000092c0


	//   ....[3]....
        /*00f4*/ 	.word	0x0000a0c0


	//----- nvinfo : EIATTR_MBARRIER_INSTR_OFFSETS
	.align		4
.L_45:
        /*00f8*/ 	.byte	0x04, 0x39
        /*00fa*/ 	.short	(.L_47 - .L_46)


	//   ....[0]....
.L_46:
        /*00fc*/ 	.word	0x00000660
        /*0100*/ 	.word	0x000000ff
        /*0104*/ 	.word	0x00000000
        /*0108*/ 	.short	0x0100
        /*010a*/ 	.byte	0x04
	.zero		1


	//   ....[1]....
        /*010c*/ 	.word	0x00000670
        /*0110*/ 	.word	0x000000ff
        /*0114*/ 	.word	0x000001a0
        /*0118*/ 	.short	0x0100
        /*011a*/ 	.byte	0x04
	.zero		1


	//   ....[2]....
        /*011c*/ 	.word	0x00000680
        /*0120*/ 	.word	0x000000ff
        /*0124*/ 	.word	0x00000008
        /*0128*/ 	.short	0x0100
        /*012a*/ 	.byte	0x04
	.zero		1


	//   ....[3]....
        /*012c*/ 	.word	0x00000690
        /*0130*/ 	.word	0x000000ff
        /*0134*/ 	.word	0x000001a8
        /*0138*/ 	.short	0x0100
        /*013a*/ 	.byte	0x04
	.zero		1


	//   ....[4]....
        /*013c*/ 	.word	0x000006a0
        /*0140*/ 	.word	0x000000ff
        /*0144*/ 	.word	0x00000010
        /*0148*/ 	.short	0x0100
        /*014a*/ 	.byte	0x04
	.zero		1


	//   ....[5]....
        /*014c*/ 	.word	0x000006b0
        /*0150*/ 	.word	0x000000ff
        /*0154*/ 	.word	0x000001b0
        /*0158*/ 	.short	0x0100
        /*015a*/ 	.byte	0x04
	.zero		1


	//   ....[6]....
        /*015c*/ 	.word	0x000006c0
        /*0160*/ 	.word	0x000000ff
        /*0164*/ 	.word	0x00000018
        /*0168*/ 	.short	0x0100
        /*016a*/ 	.byte	0x04
	.zero		1


	//   ....[7]....
        /*016c*/ 	.word	0x000006d0
        /*0170*/ 	.word	0x000000ff
        /*0174*/ 	.word	0x000001b8
        /*0178*/ 	.short	0x0100
        /*017a*/ 	.byte	0x04
	.zero		1


	//   ....[8]....
        /*017c*/ 	.word	0x000006e0
        /*0180*/ 	.word	0x000000ff
        /*0184*/ 	.word	0x00000020
        /*0188*/ 	.short	0x0100
        /*018a*/ 	.byte	0x04
	.zero		1


	//   ....[9]....
        /*018c*/ 	.word	0x000006f0
        /*0190*/ 	.word	0x000000ff
        /*0194*/ 	.word	0x000001c0
        /*0198*/ 	.short	0x0100
        /*019a*/ 	.byte	0x04
	.zero		1


	//   ....[10]....
        /*019c*/ 	.word	0x00000700
        /*01a0*/ 	.word	0x000000ff
        /*01a4*/ 	.word	0x00000028
        /*01a8*/ 	.short	0x0100
        /*01aa*/ 	.byte	0x04
	.zero		1


	//   ....[11]....
        /*01ac*/ 	.word	0x00000710
        /*01b0*/ 	.word	0x000000ff
        /*01b4*/ 	.word	0x000001c8
        /*01b8*/ 	.short	0x0100
        /*01ba*/ 	.byte	0x04
	.zero		1


	//   ....[12]....
        /*01bc*/ 	.word	0x00000720
        /*01c0*/ 	.word	0x000000ff
        /*01c4*/ 	.word	0x00000030
        /*01c8*/ 	.short	0x0100
        /*01ca*/ 	.byte	0x04
	.zero		1


	//   ....[13]....
        /*01cc*/ 	.word	0x00000730
        /*01d0*/ 	.word	0x000000ff
        /*01d4*/ 	.word	0x000001d0
        /*01d8*/ 	.short	0x0100
        /*01da*/ 	.byte	0x04
	.zero		1


	//   ....[14]....
        /*01dc*/ 	.word	0x00000740
        /*01e0*/ 	.word	0x000000ff
        /*01e4*/ 	.word	0x00000038
        /*01e8*/ 	.short	0x0100
        /*01ea*/ 	.byte	0x04
	.zero		1


	//   ....[15]....
        /*01ec*/ 	.word	0x00000750
        /*01f0*/ 	.word	0x000000ff
        /*01f4*/ 	.word	0x000001d8
        /*01f8*/ 	.short	0x0100
        /*01fa*/ 	.byte	0x04
	.zero		1


	//   ....[16]....
        /*01fc*/ 	.word	0x00000760
        /*0200*/ 	.word	0x000000ff
        /*0204*/ 	.word	0x00000040
        /*0208*/ 	.short	0x0100
        /*020a*/ 	.byte	0x04
	.zero		1


	//   ....[17]....
        /*020c*/ 	.word	0x00000770
        /*0210*/ 	.word	0x000000ff
        /*0214*/ 	.word	0x000001e0
        /*0218*/ 	.short	0x0100
        /*021a*/ 	.byte	0x04
	.zero		1


	//   ....[18]....
        /*021c*/ 	.word	0x00000780
        /*0220*/ 	.word	0x000000ff
        /*0224*/ 	.word	0x00000048
        /*0228*/ 	.short	0x0100
        /*022a*/ 	.byte	0x04
	.zero		1


	//   ....[19]....
        /*022c*/ 	.word	0x00000790
        /*0230*/ 	.word	0x000000ff
        /*0234*/ 	.word	0x000001e8
        /*0238*/ 	.short	0x0100
        /*023a*/ 	.byte	0x04
	.zero		1


	//   ....[20]....
        /*023c*/ 	.word	0x000007a0
        /*0240*/ 	.word	0x000000ff
        /*0244*/ 	.word	0x00000050
        /*0248*/ 	.short	0x0100
        /*024a*/ 	.byte	0x04
	.zero		1


	//   ....[21]....
        /*024c*/ 	.word	0x000007b0
        /*0250*/ 	.word	0x000000ff
        /*0254*/ 	.word	0x000001f0
        /*0258*/ 	.short	0x0100
        /*025a*/ 	.byte	0x04
	.zero		1


	//   ....[22]....
        /*025c*/ 	.word	0x000007c0
        /*0260*/ 	.word	0x000000ff
        /*0264*/ 	.word	0x00000058
        /*0268*/ 	.short	0x0100
        /*026a*/ 	.byte	0x04
	.zero		1


	//   ....[23]....
        /*026c*/ 	.word	0x000007d0
        /*0270*/ 	.word	0x000000ff
        /*0274*/ 	.word	0x000001f8
        /*0278*/ 	.short	0x0100
        /*027a*/ 	.byte	0x04
	.zero		1


	//   ....[24]....
        /*027c*/ 	.word	0x000007e0
        /*0280*/ 	.word	0x000000ff
        /*0284*/ 	.word	0x00000060
        /*0288*/ 	.short	0x0100
        /*028a*/ 	.byte	0x04
	.zero		1


	//   ....[25]....
        /*028c*/ 	.word	0x000007f0
        /*0290*/ 	.word	0x000000ff
        /*0294*/ 	.word	0x00000200
        /*0298*/ 	.short	0x0100
        /*029a*/ 	.byte	0x04
	.zero		1


	//   ....[26]....
        /*029c*/ 	.word	0x00000800
        /*02a0*/ 	.word	0x000000ff
        /*02a4*/ 	.word	0x00000068
        /*02a8*/ 	.short	0x0100
        /*02aa*/ 	.byte	0x04
	.zero		1


	//   ....[27]....
        /*02ac*/ 	.word	0x00000810
        /*02b0*/ 	.word	0x000000ff
        /*02b4*/ 	.word	0x00000208
        /*02b8*/ 	.short	0x0100
        /*02ba*/ 	.byte	0x04
	.zero		1


	//   ....[28]....
        /*02bc*/ 	.word	0x00000820
        /*02c0*/ 	.word	0x000000ff
        /*02c4*/ 	.word	0x00000070
        /*02c8*/ 	.short	0x0100
        /*02ca*/ 	.byte	0x04
	.zero		1


	//   ....[29]....
        /*02cc*/ 	.word	0x00000830
        /*02d0*/ 	.word	0x000000ff
        /*02d4*/ 	.word	0x00000210
        /*02d8*/ 	.short	0x0100
        /*02da*/ 	.byte	0x04
	.zero		1


	//   ....[30]....
        /*02dc*/ 	.word	0x00000840
        /*02e0*/ 	.word	0x000000ff
        /*02e4*/ 	.word	0x00000078
        /*02e8*/ 	.short	0x0100
        /*02ea*/ 	.byte	0x04
	.zero		1


	//   ....[31]....
        /*02ec*/ 	.word	0x00000850
        /*02f0*/ 	.word	0x000000ff
        /*02f4*/ 	.word	0x00000218
        /*02f8*/ 	.short	0x0100
        /*02fa*/ 	.byte	0x04
	.zero		1


	//   ....[32]....
        /*02fc*/ 	.word	0x00000860
        /*0300*/ 	.word	0x000000ff
        /*0304*/ 	.word	0x00000080
        /*0308*/ 	.short	0x0100
        /*030a*/ 	.byte	0x04
	.zero		1


	//   ....[33]....
        /*030c*/ 	.word	0x00000870
        /*0310*/ 	.word	0x000000ff
        /*0314*/ 	.word	0x00000220
        /*0318*/ 	.short	0x0100
        /*031a*/ 	.byte	0x04
	.zero		1


	//   ....[34]....
        /*031c*/ 	.word	0x00000880
        /*0320*/ 	.word	0x000000ff
        /*0324*/ 	.word	0x00000088
        /*0328*/ 	.short	0x0100
        /*032a*/ 	.byte	0x04
	.zero		1


	//   ....[35]....
        /*032c*/ 	.word	0x00000890
        /*0330*/ 	.word	0x000000ff
        /*0334*/ 	.word	0x00000228
        /*0338*/ 	.short	0x0100
        /*033a*/ 	.byte	0x04
	.zero		1


	//   ....[36]....
        /*033c*/ 	.word	0x000008a0
        /*0340*/ 	.word	0x000000ff
        /*0344*/ 	.word	0x00000090
        /*0348*/ 	.short	0x0100
        /*034a*/ 	.byte	0x04
	.zero		1


	//   ....[37]....
        /*034c*/ 	.word	0x000008b0
        /*0350*/ 	.word	0x000000ff
        /*0354*/ 	.word	0x00000230
        /*0358*/ 	.short	0x0100
        /*035a*/ 	.byte	0x04
	.zero		1


	//   ....[38]....
        /*035c*/ 	.word	0x000008c0
        /*0360*/ 	.word	0x000000ff
        /*0364*/ 	.word	0x00000098
        /*0368*/ 	.short	0x0100
        /*036a*/ 	.byte	0x04
	.zero		1


	//   ....[39]....
        /*036c*/ 	.word	0x000008d0
        /*0370*/ 	.word	0x000000ff
        /*0374*/ 	.word	0x00000238
        /*0378*/ 	.short	0x0100
        /*037a*/ 	.byte	0x04
	.zero		1


	//   ....[40]....
        /*037c*/ 	.word	0x000008e0
        /*0380*/ 	.word	0x000000ff
        /*0384*/ 	.word	0x000000a0
        /*0388*/ 	.short	0x0100
        /*038a*/ 	.byte	0x04
	.zero		1


	//   ....[41]....
        /*038c*/ 	.word	0x000008f0
        /*0390*/ 	.word	0x000000ff
        /*0394*/ 	.word	0x00000240
        /*0398*/ 	.short	0x0100
        /*039a*/ 	.byte	0x04
	.zero		1


	//   ....[42]....
        /*039c*/ 	.word	0x00000900
        /*03a0*/ 	.word	0x000000ff
        /*03a4*/ 	.word	0x000000a8
        /*03a8*/ 	.short	0x0100
        /*03aa*/ 	.byte	0x04
	.zero		1


	//   ....[43]....
        /*03ac*/ 	.word	0x00000910
        /*03b0*/ 	.word	0x000000ff
        /*03b4*/ 	.word	0x00000248
        /*03b8*/ 	.short	0x0100
        /*03ba*/ 	.byte	0x04
	.zero		1


	//   ....[44]....
        /*03bc*/ 	.word	0x00000920
        /*03c0*/ 	.word	0x000000ff
        /*03c4*/ 	.word	0x000000b0
        /*03c8*/ 	.short	0x0100
        /*03ca*/ 	.byte	0x04
	.zero		1


	//   ....[45]....
        /*03cc*/ 	.word	0x00000930
        /*03d0*/ 	.word	0x000000ff
        /*03d4*/ 	.word	0x00000250
        /*03d8*/ 	.short	0x0100
        /*03da*/ 	.byte	0x04
	.zero		1


	//   ....[46]....
        /*03dc*/ 	.word	0x00000940
        /*03e0*/ 	.word	0x000000ff
        /*03e4*/ 	.word	0x000000b8
        /*03e8*/ 	.short	0x0100
        /*03ea*/ 	.byte	0x04
	.zero		1


	//   ....[47]....
        /*03ec*/ 	.word	0x00000950
        /*03f0*/ 	.word	0x000000ff
        /*03f4*/ 	.word	0x00000258
        /*03f8*/ 	.short	0x0100
        /*03fa*/ 	.byte	0x04
	.zero		1


	//   ....[48]....
        /*03fc*/ 	.word	0x00000960
        /*0400*/ 	.word	0x000000ff
        /*0404*/ 	.word	0x000000c0
        /*0408*/ 	.short	0x0100
        /*040a*/ 	.byte	0x04
	.zero		1


	//   ....[49]....
        /*040c*/ 	.word	0x00000970
        /*0410*/ 	.word	0x000000ff
        /*0414*/ 	.word	0x00000260
        /*0418*/ 	.short	0x0100
        /*041a*/ 	.byte	0x04
	.zero		1


	//   ....[50]....
        /*041c*/ 	.word	0x00000980
        /*0420*/ 	.word	0x000000ff
        /*0424*/ 	.word	0x000000c8
        /*0428*/ 	.short	0x0100
        /*042a*/ 	.byte	0x04
	.zero		1


	//   ....[51]....
        /*042c*/ 	.word	0x00000990
        /*0430*/ 	.word	0x000000ff
        /*0434*/ 	.word	0x00000268
        /*0438*/ 	.short	0x0100
        /*043a*/ 	.byte	0x04
	.zero		1


	//   ....[52]....
        /*043c*/ 	.word	0x000009a0
        /*0440*/ 	.word	0x000000ff
        /*0444*/ 	.word	0x000000d0
        /*0448*/ 	.short	0x0100
        /*044a*/ 	.byte	0x04
	.zero		1


	//   ....[53]....
        /*044c*/ 	.word	0x000009b0
        /*0450*/ 	.word	0x000000ff
        /*0454*/ 	.word	0x00000270
        /*0458*/ 	.short	0x0100
        /*045a*/ 	.byte	0x04
	.zero		1


	//   ....[54]....
        /*045c*/ 	.word	0x000009c0
        /*0460*/ 	.word	0x000000ff
        /*0464*/ 	.word	0x000000d8
        /*0468*/ 	.short	0x0100
        /*046a*/ 	.byte	0x04
	.zero		1


	//   ....[55]....
        /*046c*/ 	.word	0x000009d0
        /*0470*/ 	.word	0x000000ff
        /*0474*/ 	.word	0x00000278
        /*0478*/ 	.short	0x0100
        /*047a*/ 	.byte	0x04
	.zero		1


	//   ....[56]....
        /*047c*/ 	.word	0x000009e0
        /*0480*/ 	.word	0x000000ff
        /*0484*/ 	.word	0x000000e0
        /*0488*/ 	.short	0x0100
        /*048a*/ 	.byte	0x04
	.zero		1


	//   ....[57]....
        /*048c*/ 	.word	0x000009f0
        /*0490*/ 	.word	0x000000ff
        /*0494*/ 	.word	0x00000280
        /*0498*/ 	.short	0x0100
        /*049a*/ 	.byte	0x04
	.zero		1


	//   ....[58]....
        /*049c*/ 	.word	0x00000a00
        /*04a0*/ 	.word	0x000000ff
        /*04a4*/ 	.word	0x000000e8
        /*04a8*/ 	.short	0x0100
        /*04aa*/ 	.byte	0x04
	.zero		1


	//   ....[59]....
        /*04ac*/ 	.word	0x00000a10
        /*04b0*/ 	.word	0x000000ff
        /*04b4*/ 	.word	0x00000288
        /*04b8*/ 	.short	0x0100
        /*04ba*/ 	.byte	0x04
	.zero		1


	//   ....[60]....
        /*04bc*/ 	.word	0x00000a20
        /*04c0*/ 	.word	0x000000ff
        /*04c4*/ 	.word	0x000000f0
        /*04c8*/ 	.short	0x0100
        /*04ca*/ 	.byte	0x04
	.zero		1


	//   ....[61]....
        /*04cc*/ 	.word	0x00000a30
        /*04d0*/ 	.word	0x000000ff
        /*04d4*/ 	.word	0x00000290
        /*04d8*/ 	.short	0x0100
        /*04da*/ 	.byte	0x04
	.zero		1


	//   ....[62]....
        /*04dc*/ 	.word	0x00000a40
        /*04e0*/ 	.word	0x000000ff
        /*04e4*/ 	.word	0x000000f8
        /*04e8*/ 	.short	0x0100
        /*04ea*/ 	.byte	0x04
	.zero		1


	//   ....[63]....
        /*04ec*/ 	.word	0x00000a50
        /*04f0*/ 	.word	0x000000ff
        /*04f4*/ 	.word	0x00000298
        /*04f8*/ 	.short	0x0100
        /*04fa*/ 	.byte	0x04
	.zero		1


	//   ....[64]....
        /*04fc*/ 	.word	0x00000a60
        /*0500*/ 	.word	0x000000ff
        /*0504*/ 	.word	0x00000100
        /*0508*/ 	.short	0x0100
        /*050a*/ 	.byte	0x04
	.zero		1


	//   ....[65]....
        /*050c*/ 	.word	0x00000a70
        /*0510*/ 	.word	0x000000ff
        /*0514*/ 	.word	0x000002a0
        /*0518*/ 	.short	0x0100
        /*051a*/ 	.byte	0x04
	.zero		1


	//   ....[66]....
        /*051c*/ 	.word	0x00000a80
        /*0520*/ 	.word	0x000000ff
        /*0524*/ 	.word	0x00000108
        /*0528*/ 	.short	0x0100
        /*052a*/ 	.byte	0x04
	.zero		1


	//   ....[67]....
        /*052c*/ 	.word	0x00000a90
        /*0530*/ 	.word	0x000000ff
        /*0534*/ 	.word	0x000002a8
        /*0538*/ 	.short	0x0100
        /*053a*/ 	.byte	0x04
	.zero		1


	//   ....[68]....
        /*053c*/ 	.word	0x00000aa0
        /*0540*/ 	.word	0x000000ff
        /*0544*/ 	.word	0x00000110
        /*0548*/ 	.short	0x0100
        /*054a*/ 	.byte	0x04
	.zero		1


	//   ....[69]....
        /*054c*/ 	.word	0x00000ab0
        /*0550*/ 	.word	0x000000ff
        /*0554*/ 	.word	0x000002b0
        /*0558*/ 	.short	0x0100
        /*055a*/ 	.byte	0x04
	.zero		1


	//   ....[70]....
        /*055c*/ 	.word	0x00000ac0
        /*0560*/ 	.word	0x000000ff
        /*0564*/ 	.word	0x00000118
        /*0568*/ 	.short	0x0100
        /*056a*/ 	.byte	0x04
	.zero		1


	//   ....[71]....
        /*056c*/ 	.word	0x00000ad0
        /*0570*/ 	.word	0x000000ff
        /*0574*/ 	.word	0x000002b8
        /*0578*/ 	.short	0x0100
        /*057a*/ 	.byte	0x04
	.zero		1


	//   ....[72]....
        /*057c*/ 	.word	0x00000ae0
        /*0580*/ 	.word	0x000000ff
        /*0584*/ 	.word	0x00000120
        /*0588*/ 	.short	0x0100
        /*058a*/ 	.byte	0x04
	.zero		1


	//   ....[73]....
        /*058c*/ 	.word	0x00000af0
        /*0590*/ 	.word	0x000000ff
        /*0594*/ 	.word	0x000002c0
        /*0598*/ 	.short	0x0100
        /*059a*/ 	.byte	0x04
	.zero		1


	//   ....[74]....
        /*059c*/ 	.word	0x00000b00
        /*05a0*/ 	.word	0x000000ff
        /*05a4*/ 	.word	0x00000128
        /*05a8*/ 	.short	0x0100
        /*05aa*/ 	.byte	0x04
	.zero		1


	//   ....[75]....
        /*05ac*/ 	.word	0x00000b10
        /*05b0*/ 	.word	0x000000ff
        /*05b4*/ 	.word	0x000002c8
        /*05b8*/ 	.short	0x0100
        /*05ba*/ 	.byte	0x04
	.zero		1


	//   ....[76]....
        /*05bc*/ 	.word	0x00000b20
        /*05c0*/ 	.word	0x000000ff
        /*05c4*/ 	.word	0x00000130
        /*05c8*/ 	.short	0x0100
        /*05ca*/ 	.byte	0x04
	.zero		1


	//   ....[77]....
        /*05cc*/ 	.word	0x00000b30
        /*05d0*/ 	.word	0x000000ff
        /*05d4*/ 	.word	0x000002d0
        /*05d8*/ 	.short	0x0100
        /*05da*/ 	.byte	0x04
	.zero		1


	//   ....[78]....
        /*05dc*/ 	.word	0x00000b40
        /*05e0*/ 	.word	0x000000ff
        /*05e4*/ 	.word	0x00000138
        /*05e8*/ 	.short	0x0100
        /*05ea*/ 	.byte	0x04
	.zero		1


	//   ....[79]....
        /*05ec*/ 	.word	0x00000b50
        /*05f0*/ 	.word	0x000000ff
        /*05f4*/ 	.word	0x000002d8
        /*05f8*/ 	.short	0x0100
        /*05fa*/ 	.byte	0x04
	.zero		1


	//   ....[80]....
        /*05fc*/ 	.word	0x00000b60
        /*0600*/ 	.word	0x000000ff
        /*0604*/ 	.word	0x00000140
        /*0608*/ 	.short	0x0100
        /*060a*/ 	.byte	0x04
	.zero		1


	//   ....[81]....
        /*060c*/ 	.word	0x00000b70
        /*0610*/ 	.word	0x000000ff
        /*0614*/ 	.word	0x000002e0
        /*0618*/ 	.short	0x0100
        /*061a*/ 	.byte	0x04
	.zero		1


	//   ....[82]....
        /*061c*/ 	.word	0x00000b80
        /*0620*/ 	.word	0x000000ff
        /*0624*/ 	.word	0x00000148
        /*0628*/ 	.short	0x0100
        /*062a*/ 	.byte	0x04
	.zero		1


	//   ....[83]....
        /*062c*/ 	.word	0x00000b90
        /*0630*/ 	.word	0x000000ff
        /*0634*/ 	.word	0x000002e8
        /*0638*/ 	.short	0x0100
        /*063a*/ 	.byte	0x04
	.zero		1


	//   ....[84]....
        /*063c*/ 	.word	0x00000ba0
        /*0640*/ 	.word	0x000000ff
        /*0644*/ 	.word	0x00000150
        /*0648*/ 	.short	0x0100
        /*064a*/ 	.byte	0x04
	.zero		1


	//   ....[85]....
        /*064c*/ 	.word	0x00000bb0
        /*0650*/ 	.word	0x000000ff
        /*0654*/ 	.word	0x000002f0
        /*0658*/ 	.short	0x0100
        /*065a*/ 	.byte	0x04
	.zero		1


	//   ....[86]....
        /*065c*/ 	.word	0x00000bc0
        /*0660*/ 	.word	0x000000ff
        /*0664*/ 	.word	0x00000158
        /*0668*/ 	.short	0x0100
        /*066a*/ 	.byte	0x04
	.zero		1


	//   ....[87]....
        /*066c*/ 	.word	0x00000bd0
        /*0670*/ 	.word	0x000000ff
        /*0674*/ 	.word	0x000002f8
        /*0678*/ 	.short	0x0100
        /*067a*/ 	.byte	0x04
	.zero		1


	//   ....[88]....
        /*067c*/ 	.word	0x00000be0
        /*0680*/ 	.word	0x000000ff
        /*0684*/ 	.word	0x00000160
        /*0688*/ 	.short	0x0100
        /*068a*/ 	.byte	0x04
	.zero		1


	//   ....[89]....
        /*068c*/ 	.word	0x00000bf0
        /*0690*/ 	.word	0x000000ff
        /*0694*/ 	.word	0x00000300
        /*0698*/ 	.short	0x0100
        /*069a*/ 	.byte	0x04
	.zero		1


	//   ....[90]....
        /*069c*/ 	.word	0x00000c00
        /*06a0*/ 	.word	0x000000ff
        /*06a4*/ 	.word	0x00000168
        /*06a8*/ 	.short	0x0100
        /*06aa*/ 	.byte	0x04
	.zero		1


	//   ....[91]....
        /*06ac*/ 	.word	0x00000c10
        /*06b0*/ 	.word	0x000000ff
        /*06b4*/ 	.word	0x00000308
        /*06b8*/ 	.short	0x0100
        /*06ba*/ 	.byte	0x04
	.zero		1


	//   ....[92]....
        /*06bc*/ 	.word	0x00000c20
        /*06c0*/ 	.word	0x000000ff
        /*06c4*/ 	.word	0x00000170
        /*06c8*/ 	.short	0x0100
        /*06ca*/ 	.byte	0x04
	.zero		1


	//   ....[93]....
        /*06cc*/ 	.word	0x00000c30
        /*06d0*/ 	.word	0x000000ff
        /*06d4*/ 	.word	0x00000310
        /*06d8*/ 	.short	0x0100
        /*06da*/ 	.byte	0x04
	.zero		1


	//   ....[94]....
        /*06dc*/ 	.word	0x00000c40
        /*06e0*/ 	.word	0x000000ff
        /*06e4*/ 	.word	0x00000178
        /*06e8*/ 	.short	0x0100
        /*06ea*/ 	.byte	0x04
	.zero		1


	//   ....[95]....
        /*06ec*/ 	.word	0x00000c50
        /*06f0*/ 	.word	0x000000ff
        /*06f4*/ 	.word	0x00000318
        /*06f8*/ 	.short	0x0100
        /*06fa*/ 	.byte	0x04
	.zero		1


	//   ....[96]....
        /*06fc*/ 	.word	0x00000c60
        /*0700*/ 	.word	0x000000ff
        /*0704*/ 	.word	0x00000180
        /*0708*/ 	.short	0x0100
        /*070a*/ 	.byte	0x04
	.zero		1


	//   ....[97]....
        /*070c*/ 	.word	0x00000c70
        /*0710*/ 	.word	0x000000ff
        /*0714*/ 	.word	0x00000320
        /*0718*/ 	.short	0x0100
        /*071a*/ 	.byte	0x04
	.zero		1


	//   ....[98]....
        /*071c*/ 	.word	0x00000c80
        /*0720*/ 	.word	0x000000ff
        /*0724*/ 	.word	0x00000188
        /*0728*/ 	.short	0x0100
        /*072a*/ 	.byte	0x04
	.zero		1


	//   ....[99]....
        /*072c*/ 	.word	0x00000c90
        /*0730*/ 	.word	0x000000ff
        /*0734*/ 	.word	0x00000328
        /*0738*/ 	.short	0x0100
        /*073a*/ 	.byte	0x04
	.zero		1


	//   ....[100]....
        /*073c*/ 	.word	0x00000ca0
        /*0740*/ 	.word	0x000000ff
        /*0744*/ 	.word	0x00000190
        /*0748*/ 	.short	0x0100
        /*074a*/ 	.byte	0x04
	.zero		1


	//   ....[101]....
        /*074c*/ 	.word	0x00000cb0
        /*0750*/ 	.word	0x000000ff
        /*0754*/ 	.word	0x00000330
        /*0758*/ 	.short	0x0100
        /*075a*/ 	.byte	0x04
	.zero		1


	//   ....[102]....
        /*075c*/ 	.word	0x00000cc0
        /*0760*/ 	.word	0x000000ff
        /*0764*/ 	.word	0x00000198
        /*0768*/ 	.short	0x0100
        /*076a*/ 	.byte	0x04
	.zero		1


	//   ....[103]....
        /*076c*/ 	.word	0x00000cd0
        /*0770*/ 	.word	0x000000ff
        /*0774*/ 	.word	0x00000338
        /*0778*/ 	.short	0x0100
        /*077a*/ 	.byte	0x04
	.zero		1


	//   ....[104]....
        /*077c*/ 	.word	0x00000e00
        /*0780*/ 	.word	0x000000ff
        /*0784*/ 	.word	0x00000340
        /*0788*/ 	.short	0x0100
        /*078a*/ 	.byte	0x04
	.zero		1


	//   ....[105]....
        /*078c*/ 	.word	0x00000e10
        /*0790*/ 	.word	0x000000ff
        /*0794*/ 	.word	0x00000350
        /*0798*/ 	.short	0x0100
        /*079a*/ 	.byte	0x04
	.zero		1


	//   ....[106]....
        /*079c*/ 	.word	0x00000e20
        /*07a0*/ 	.word	0x000000ff
        /*07a4*/ 	.word	0x00000348
        /*07a8*/ 	.short	0x0100
        /*07aa*/ 	.byte	0x04
	.zero		1


	//   ....[107]....
        /*07ac*/ 	.word	0x00000e30
        /*07b0*/ 	.word	0x000000ff
        /*07b4*/ 	.word	0x00000358
        /*07b8*/ 	.short	0x0100
        /*07ba*/ 	.byte	0x04
	.zero		1


	//   ....[108]....
        /*07bc*/ 	.word	0x00000f10
        /*07c0*/ 	.word	0x000000ff
        /*07c4*/ 	.word	0x00000360
        /*07c8*/ 	.short	0x0100
        /*07ca*/ 	.byte	0x04
	.zero		1


	//   ....[109]....
        /*07cc*/ 	.word	0x00000f20
        /*07d0*/ 	.word	0x000000ff
        /*07d4*/ 	.word	0x00000368
        /*07d8*/ 	.short	0x0100
        /*07da*/ 	.byte	0x04
	.zero		1


	//   ....[110]....
        /*07dc*/ 	.word	0x00001050
        /*07e0*/ 	.word	0x000000ff
        /*07e4*/ 	.word	0x00000370
        /*07e8*/ 	.short	0x0100
        /*07ea*/ 	.byte	0x06
	.zero		1


	//   ....[111]....
        /*07ec*/ 	.word	0x00001060
        /*07f0*/ 	.word	0x000000ff
        /*07f4*/ 	.word	0x00000378
        /*07f8*/ 	.short	0x0100
        /*07fa*/ 	.byte	0x06
	.zero		1


	//   ....[112]....
        /*07fc*/ 	.word	0x00001190
        /*0800*/ 	.word	0x000000ff
        /*0804*/ 	.word	0x00000380
        /*0808*/ 	.short	0x0100
        /*080a*/ 	.byte	0x04
	.zero		1


	//   ....[113]....
        /*080c*/ 	.word	0x000011a0
        /*0810*/ 	.word	0x000000ff
        /*0814*/ 	.word	0x00000390
        /*0818*/ 	.short	0x0100
        /*081a*/ 	.byte	0x04
	.zero		1


	//   ....[114]....
        /*081c*/ 	.word	0x000011b0
        /*0820*/ 	.word	0x000000ff
        /*0824*/ 	.word	0x00000388
        /*0828*/ 	.short	0x0100
        /*082a*/ 	.byte	0x04
	.zero		1


	//   ....[115]....
        /*082c*/ 	.word	0x000011c0
        /*0830*/ 	.word	0x000000ff
        /*0834*/ 	.word	0x00000398
        /*0838*/ 	.short	0x0100
        /*083a*/ 	.byte	0x04
	.zero		1


	//   ....[116]....
        /*083c*/ 	.word	0x000012c0
        /*0840*/ 	.word	0x000000ff
        /*0844*/ 	.word	0x000003a0
        /*0848*/ 	.short	0x0100
        /*084a*/ 	.byte	0x06
	.zero		1


	//   ....[117]....
        /*084c*/ 	.word	0x000020a0
        /*0850*/ 	.word	0x000000ff
        /*0854*/ 	.word	0x000001a0
        /*0858*/ 	.short	0x010a
        /*085a*/ 	.byte	0x06
	.zero		1


	//   ....[118]....
        /*085c*/ 	.word	0x00002390
        /*0860*/ 	.word	0x000000ff
        /*0864*/ 	.word	0x000001a0
        /*0868*/ 	.short	0x010a
        /*086a*/ 	.byte	0x0b
	.zero		1


	//   ....[119]....
        /*086c*/ 	.word	0x00002540
        /*0870*/ 	.word	0x000000ff
        /*0874*/ 	.word	0x000001a0
        /*0878*/ 	.short	0x010a
        /*087a*/ 	.byte	0x08
	.zero		1


	//   ....[120]....
        /*087c*/ 	.word	0x00002720
        /*0880*/ 	.word	0x000000ff
        /*0884*/ 	.word	0x00000368
        /*0888*/ 	.short	0x0101
        /*088a*/ 	.byte	0x1d
	.zero		1


	//   ....[121]....
        /*088c*/ 	.word	0x00002750
        /*0890*/ 	.word	0x000000ff
        /*0894*/ 	.word	0x000001a0
        /*0898*/ 	.short	0x010a
        /*089a*/ 	.byte	0x04
	.zero		1


	//   ....[122]....
        /*089c*/ 	.word	0x00002890
        /*08a0*/ 	.word	0x000000ff
        /*08a4*/ 	.word	0x000001a0
        /*08a8*/ 	.short	0x010a
        /*08aa*/ 	.byte	0x0b
	.zero		1


	//   ....[123]....
        /*08ac*/ 	.word	0x00002a40
        /*08b0*/ 	.word	0x000000ff
        /*08b4*/ 	.word	0x000001a0
        /*08b8*/ 	.short	0x010a
        /*08ba*/ 	.byte	0x08
	.zero		1


	//   ....[124]....
        /*08bc*/ 	.word	0x00002c10
        /*08c0*/ 	.word	0x000000ff
        /*08c4*/ 	.word	0x00000370
        /*08c8*/ 	.short	0x010a
        /*08ca*/ 	.byte	0x1d
	.zero		1


	//   ....[125]....
        /*08cc*/ 	.word	0x00002cd0
        /*08d0*/ 	.word	0x000000ff
        /*08d4*/ 	.word	0x00000000
        /*08d8*/ 	.short	0x0101
        /*08da*/ 	.byte	0x04
	.zero		1


	//   ....[126]....
        /*08dc*/ 	.word	0x000032c0
        /*08e0*/ 	.word	0x000000ff
        /*08e4*/ 	.word	0x00000000
        /*08e8*/ 	.short	0x010a
        /*08ea*/ 	.byte	0x04
	.zero		1


	//   ....[127]....
        /*08ec*/ 	.word	0x00003360
        /*08f0*/ 	.word	0x000000ff
        /*08f4*/ 	.word	0x00000000
        /*08f8*/ 	.short	0x010a
        /*08fa*/ 	.byte	0x05
	.zero		1


	//   ....[128]....
        /*08fc*/ 	.word	0x00003400
        /*0900*/ 	.word	0x000000ff
        /*0904*/ 	.word	0x00000000
        /*0908*/ 	.short	0x010a
        /*090a*/ 	.byte	0x05
	.zero		1


	//   ....[129]....
        /*090c*/ 	.word	0x000034a0
        /*0910*/ 	.word	0x000000ff
        /*0914*/ 	.word	0x00000000
        /*0918*/ 	.short	0x010a
        /*091a*/ 	.byte	0x05
	.zero		1


	//   ....[130]....
        /*091c*/ 	.word	0x00003540
        /*0920*/ 	.word	0x000000ff
        /*0924*/ 	.word	0x00000000
        /*0928*/ 	.short	0x010a
        /*092a*/ 	.byte	0x05
	.zero		1


	//   ....[131]....
        /*092c*/ 	.word	0x000035e0
        /*0930*/ 	.word	0x000000ff
        /*0934*/ 	.word	0x00000000
        /*0938*/ 	.short	0x010a
        /*093a*/ 	.byte	0x05
	.zero		1


	//   ....[132]....
        /*093c*/ 	.word	0x00003680
        /*0940*/ 	.word	0x000000ff
        /*0944*/ 	.word	0x00000000
        /*0948*/ 	.short	0x010a
        /*094a*/ 	.byte	0x05
	.zero		1


	//   ....[133]....
        /*094c*/ 	.word	0x00003720
        /*0950*/ 	.word	0x000000ff
        /*0954*/ 	.word	0x00000000
        /*0958*/ 	.short	0x010a
        /*095a*/ 	.byte	0x05
	.zero		1


	//   ....[134]....
        /*095c*/ 	.word	0x000037c0
        /*0960*/ 	.word	0x000000ff
        /*0964*/ 	.word	0x00000000
        /*0968*/ 	.short	0x010a
        /*096a*/ 	.byte	0x05
	.zero		1


	//   ....[135]....
        /*096c*/ 	.word	0x00003860
        /*0970*/ 	.word	0x000000ff
        /*0974*/ 	.word	0x00000000
        /*0978*/ 	.short	0x010a
        /*097a*/ 	.byte	0x05
	.zero		1


	//   ....[136]....
        /*097c*/ 	.word	0x00003900
        /*0980*/ 	.word	0x000000ff
        /*0984*/ 	.word	0x00000000
        /*0988*/ 	.short	0x010a
        /*098a*/ 	.byte	0x05
	.zero		1


	//   ....[137]....
        /*098c*/ 	.word	0x000039a0
        /*0990*/ 	.word	0x000000ff
        /*0994*/ 	.word	0x00000000
        /*0998*/ 	.short	0x010a
        /*099a*/ 	.byte	0x05
	.zero		1


	//   ....[138]....
        /*099c*/ 	.word	0x00003a40
        /*09a0*/ 	.word	0x000000ff
        /*09a4*/ 	.word	0x00000000
        /*09a8*/ 	.short	0x010a
        /*09aa*/ 	.byte	0x05
	.zero		1


	//   ....[139]....
        /*09ac*/ 	.word	0x00003ae0
        /*09b0*/ 	.word	0x000000ff
        /*09b4*/ 	.word	0x00000000
        /*09b8*/ 	.short	0x010a
        /*09ba*/ 	.byte	0x05
	.zero		1


	//   ....[140]....
        /*09bc*/ 	.word	0x00003b80
        /*09c0*/ 	.word	0x000000ff
        /*09c4*/ 	.word	0x00000000
        /*09c8*/ 	.short	0x010a
        /*09ca*/ 	.byte	0x05
	.zero		1


	//   ....[141]....
        /*09cc*/ 	.word	0x00003c20
        /*09d0*/ 	.word	0x000000ff
        /*09d4*/ 	.word	0x00000000
        /*09d8*/ 	.short	0x010a
        /*09da*/ 	.byte	0x05
	.zero		1


	//   ....[142]....
        /*09dc*/ 	.word	0x00003cc0
        /*09e0*/ 	.word	0x000000ff
        /*09e4*/ 	.word	0x00000000
        /*09e8*/ 	.short	0x010a
        /*09ea*/ 	.byte	0x05
	.zero		1


	//   ....[143]....
        /*09ec*/ 	.word	0x00003d60
        /*09f0*/ 	.word	0x000000ff
        /*09f4*/ 	.word	0x00000000
        /*09f8*/ 	.short	0x010a
        /*09fa*/ 	.byte	0x05
	.zero		1


	//   ....[144]....
        /*09fc*/ 	.word	0x00003e00
        /*0a00*/ 	.word	0x000000ff
        /*0a04*/ 	.word	0x00000000
        /*0a08*/ 	.short	0x010a
        /*0a0a*/ 	.byte	0x05
	.zero		1


	//   ....[145]....
        /*0a0c*/ 	.word	0x00003ea0
        /*0a10*/ 	.word	0x000000ff
        /*0a14*/ 	.word	0x00000000
        /*0a18*/ 	.short	0x010a
        /*0a1a*/ 	.byte	0x05
	.zero		1


	//   ....[146]....
        /*0a1c*/ 	.word	0x00003f40
        /*0a20*/ 	.word	0x000000ff
        /*0a24*/ 	.word	0x00000000
        /*0a28*/ 	.short	0x010a
        /*0a2a*/ 	.byte	0x05
	.zero		1


	//   ....[147]....
        /*0a2c*/ 	.word	0x00003fe0
        /*0a30*/ 	.word	0x000000ff
        /*0a34*/ 	.word	0x00000000
        /*0a38*/ 	.short	0x010a
        /*0a3a*/ 	.byte	0x05
	.zero		1


	//   ....[148]....
        /*0a3c*/ 	.word	0x00004080
        /*0a40*/ 	.word	0x000000ff
        /*0a44*/ 	.word	0x00000000
        /*0a48*/ 	.short	0x010a
        /*0a4a*/ 	.byte	0x05
	.zero		1


	//   ....[149]....
        /*0a4c*/ 	.word	0x00004120
        /*0a50*/ 	.word	0x000000ff
        /*0a54*/ 	.word	0x00000000
        /*0a58*/ 	.short	0x010a
        /*0a5a*/ 	.byte	0x05
	.zero		1


	//   ....[150]....
        /*0a5c*/ 	.word	0x000041c0
        /*0a60*/ 	.word	0x000000ff
        /*0a64*/ 	.word	0x00000000
        /*0a68*/ 	.short	0x010a
        /*0a6a*/ 	.byte	0x05
	.zero		1


	//   ....[151]....
        /*0a6c*/ 	.word	0x00004260
        /*0a70*/ 	.word	0x000000ff
        /*0a74*/ 	.word	0x00000000
        /*0a78*/ 	.short	0x010a
        /*0a7a*/ 	.byte	0x05
	.zero		1


	//   ....[152]....
        /*0a7c*/ 	.word	0x00004300
        /*0a80*/ 	.word	0x000000ff
        /*0a84*/ 	.word	0x00000000
        /*0a88*/ 	.short	0x010a
        /*0a8a*/ 	.byte	0x05
	.zero		1


	//   ....[153]....
        /*0a8c*/ 	.word	0x000043a0
        /*0a90*/ 	.word	0x000000ff
        /*0a94*/ 	.word	0x00000000
        /*0a98*/ 	.short	0x010a
        /*0a9a*/ 	.byte	0x05
	.zero		1


	//   ....[154]....
        /*0a9c*/ 	.word	0x00004440
        /*0aa0*/ 	.word	0x000000ff
        /*0aa4*/ 	.word	0x00000000
        /*0aa8*/ 	.short	0x010a
        /*0aaa*/ 	.byte	0x05
	.zero		1


	//   ....[155]....
        /*0aac*/ 	.word	0x000044e0
        /*0ab0*/ 	.word	0x000000ff
        /*0ab4*/ 	.word	0x00000000
        /*0ab8*/ 	.short	0x010a
        /*0aba*/ 	.byte	0x05
	.zero		1


	//   ....[156]....
        /*0abc*/ 	.word	0x00004580
        /*0ac0*/ 	.word	0x000000ff
        /*0ac4*/ 	.word	0x00000000
        /*0ac8*/ 	.short	0x010a
        /*0aca*/ 	.byte	0x05
	.zero		1


	//   ....[157]....
        /*0acc*/ 	.word	0x00004620
        /*0ad0*/ 	.word	0x000000ff
        /*0ad4*/ 	.word	0x00000000
        /*0ad8*/ 	.short	0x010a
        /*0ada*/ 	.byte	0x05
	.zero		1


	//   ....[158]....
        /*0adc*/ 	.word	0x000046c0
        /*0ae0*/ 	.word	0x000000ff
        /*0ae4*/ 	.word	0x00000000
        /*0ae8*/ 	.short	0x010a
        /*0aea*/ 	.byte	0x05
	.zero		1


	//   ....[159]....
        /*0aec*/ 	.word	0x00004760
        /*0af0*/ 	.word	0x000000ff
        /*0af4*/ 	.word	0x00000000
        /*0af8*/ 	.short	0x010a
        /*0afa*/ 	.byte	0x05
	.zero		1


	//   ....[160]....
        /*0afc*/ 	.word	0x00004800
        /*0b00*/ 	.word	0x000000ff
        /*0b04*/ 	.word	0x00000000
        /*0b08*/ 	.short	0x010a
        /*0b0a*/ 	.byte	0x05
	.zero		1


	//   ....[161]....
        /*0b0c*/ 	.word	0x000048a0
        /*0b10*/ 	.word	0x000000ff
        /*0b14*/ 	.word	0x00000000
        /*0b18*/ 	.short	0x010a
        /*0b1a*/ 	.byte	0x05
	.zero		1


	//   ....[162]....
        /*0b1c*/ 	.word	0x00004940
        /*0b20*/ 	.word	0x000000ff
        /*0b24*/ 	.word	0x00000000
        /*0b28*/ 	.short	0x010a
        /*0b2a*/ 	.byte	0x05
	.zero		1


	//   ....[163]....
        /*0b2c*/ 	.word	0x000049e0
        /*0b30*/ 	.word	0x000000ff
        /*0b34*/ 	.word	0x00000000
        /*0b38*/ 	.short	0x010a
        /*0b3a*/ 	.byte	0x05
	.zero		1


	//   ....[164]....
        /*0b3c*/ 	.word	0x00004a80
        /*0b40*/ 	.word	0x000000ff
        /*0b44*/ 	.word	0x00000000
        /*0b48*/ 	.short	0x010a
        /*0b4a*/ 	.byte	0x05
	.zero		1


	//   ....[165]....
        /*0b4c*/ 	.word	0x00004b20
        /*0b50*/ 	.word	0x000000ff
        /*0b54*/ 	.word	0x00000000
        /*0b58*/ 	.short	0x010a
        /*0b5a*/ 	.byte	0x05
	.zero		1


	//   ....[166]....
        /*0b5c*/ 	.word	0x00004bc0
        /*0b60*/ 	.word	0x000000ff
        /*0b64*/ 	.word	0x00000000
        /*0b68*/ 	.short	0x010a
        /*0b6a*/ 	.byte	0x05
	.zero		1


	//   ....[167]....
        /*0b6c*/ 	.word	0x00004c60
        /*0b70*/ 	.word	0x000000ff
        /*0b74*/ 	.word	0x00000000
        /*0b78*/ 	.short	0x010a
        /*0b7a*/ 	.byte	0x05
	.zero		1


	//   ....[168]....
        /*0b7c*/ 	.word	0x00004d00
        /*0b80*/ 	.word	0x000000ff
        /*0b84*/ 	.word	0x00000000
        /*0b88*/ 	.short	0x010a
        /*0b8a*/ 	.byte	0x05
	.zero		1


	//   ....[169]....
        /*0b8c*/ 	.word	0x00004da0
        /*0b90*/ 	.word	0x000000ff
        /*0b94*/ 	.word	0x00000000
        /*0b98*/ 	.short	0x010a
        /*0b9a*/ 	.byte	0x05
	.zero		1


	//   ....[170]....
        /*0b9c*/ 	.word	0x00004e40
        /*0ba0*/ 	.word	0x000000ff
        /*0ba4*/ 	.word	0x00000000
        /*0ba8*/ 	.short	0x010a
        /*0baa*/ 	.byte	0x05
	.zero		1


	//   ....[171]....
        /*0bac*/ 	.word	0x00004ee0
        /*0bb0*/ 	.word	0x000000ff
        /*0bb4*/ 	.word	0x00000000
        /*0bb8*/ 	.short	0x010a
        /*0bba*/ 	.byte	0x05
	.zero		1


	//   ....[172]....
        /*0bbc*/ 	.word	0x00004f80
        /*0bc0*/ 	.word	0x000000ff
        /*0bc4*/ 	.word	0x00000000
        /*0bc8*/ 	.short	0x010a
        /*0bca*/ 	.byte	0x05
	.zero		1


	//   ....[173]....
        /*0bcc*/ 	.word	0x00005020
        /*0bd0*/ 	.word	0x000000ff
        /*0bd4*/ 	.word	0x00000000
        /*0bd8*/ 	.short	0x010a
        /*0bda*/ 	.byte	0x05
	.zero		1


	//   ....[174]....
        /*0bdc*/ 	.word	0x000050c0
        /*0be0*/ 	.word	0x000000ff
        /*0be4*/ 	.word	0x00000000
        /*0be8*/ 	.short	0x010a
        /*0bea*/ 	.byte	0x05
	.zero		1


	//   ....[175]....
        /*0bec*/ 	.word	0x00005160
        /*0bf0*/ 	.word	0x000000ff
        /*0bf4*/ 	.word	0x00000000
        /*0bf8*/ 	.short	0x010a
        /*0bfa*/ 	.byte	0x05
	.zero		1


	//   ....[176]....
        /*0bfc*/ 	.word	0x00005200
        /*0c00*/ 	.word	0x000000ff
        /*0c04*/ 	.word	0x00000000
        /*0c08*/ 	.short	0x010a
        /*0c0a*/ 	.byte	0x05
	.zero		1


	//   ....[177]....
        /*0c0c*/ 	.word	0x000052b0
        /*0c10*/ 	.word	0x00000000
        /*0c14*/ 	.word	0x00000000
        /*0c18*/ 	.short	0x010a
        /*0c1a*/ 	.byte	0xff
	.zero		1


	//   ....[178]....
        /*0c1c*/ 	.word	0x000053e0
        /*0c20*/ 	.word	0x000000ff
        /*0c24*/ 	.word	0x00000378
        /*0c28*/ 	.short	0x010a
        /*0c2a*/ 	.byte	0x04
	.zero		1


	//   ....[179]....
        /*0c2c*/ 	.word	0x00005480
        /*0c30*/ 	.word	0x000000ff
        /*0c34*/ 	.word	0x00000370
        /*0c38*/ 	.short	0x010a
        /*0c3a*/ 	.byte	0x04
	.zero		1


	//   ....[180]....
        /*0c3c*/ 	.word	0x00005520
        /*0c40*/ 	.word	0x000000ff
        /*0c44*/ 	.word	0x00000000
        /*0c48*/ 	.short	0x0101
        /*0c4a*/ 	.byte	0x05
	.zero		1


	//   ....[181]....
        /*0c4c*/ 	.word	0x00005560
        /*0c50*/ 	.word	0x000000ff
        /*0c54*/ 	.word	0x00000378
        /*0c58*/ 	.short	0x0106
        /*0c5a*/ 	.byte	0x04
	.zero		1


	//   ....[182]....
        /*0c5c*/ 	.word	0x000055a0
        /*0c60*/ 	.word	0x00000000
        /*0c64*/ 	.word	0x00000378
        /*0c68*/ 	.short	0x010a
        /*0c6a*/ 	.byte	0xff
	.zero		1


	//   ....[183]....
        /*0c6c*/ 	.word	0x000057e0
        /*0c70*/ 	.word	0x000000ff
        /*0c74*/ 	.word	0x00000008
        /*0c78*/ 	.short	0x010a
        /*0c7a*/ 	.byte	0x05
	.zero		1


	//   ....[184]....
        /*0c7c*/ 	.word	0x00005800
        /*0c80*/ 	.word	0x000000ff
        /*0c84*/ 	.word	0x00000008
        /*0c88*/ 	.short	0x010a
        /*0c8a*/ 	.byte	0x05
	.zero		1


	//   ....[185]....
        /*0c8c*/ 	.word	0x00005990
        /*0c90*/ 	.word	0x000000ff
        /*0c94*/ 	.word	0x00000008
        /*0c98*/ 	.short	0x010a
        /*0c9a*/ 	.byte	0x05
	.zero		1


	//   ....[186]....
        /*0c9c*/ 	.word	0x000059b0
        /*0ca0*/ 	.word	0x000000ff
        /*0ca4*/ 	.word	0x00000008
        /*0ca8*/ 	.short	0x010a
        /*0caa*/ 	.byte	0x05
	.zero		1


	//   ....[187]....
        /*0cac*/ 	.word	0x00005a70
        /*0cb0*/ 	.word	0x000000ff
        /*0cb4*/ 	.word	0x00000000
        /*0cb8*/ 	.short	0x0101
        /*0cba*/ 	.byte	0x04
	.zero		1


	//   ....[188]....
        /*0cbc*/ 	.word	0x00005d60
        /*0cc0*/ 	.word	0x000000ff
        /*0cc4*/ 	.word	0x00000370
        /*0cc8*/ 	.short	0x010a
        /*0cca*/ 	.byte	0x0f
	.zero		1


	//   ....[189]....
        /*0ccc*/ 	.word	0x00005e00
        /*0cd0*/ 	.word	0x000000ff
        /*0cd4*/ 	.word	0x00000000
        /*0cd8*/ 	.short	0x0101
        /*0cda*/ 	.byte	0x18
	.zero		1


	//   ....[190]....
        /*0cdc*/ 	.word	0x00005e40
        /*0ce0*/ 	.word	0x000000ff
        /*0ce4*/ 	.word	0x00000390
        /*0ce8*/ 	.short	0x010a
        /*0cea*/ 	.byte	0x14
	.zero		1


	//   ....[191]....
        /*0cec*/ 	.word	0x00005f10
        /*0cf0*/ 	.word	0x000000ff
        /*0cf4*/ 	.word	0x00000000
        /*0cf8*/ 	.short	0x010a
        /*0cfa*/ 	.byte	0x04
	.zero		1


	//   ....[192]....
        /*0cfc*/ 	.word	0x00005f80
        /*0d00*/ 	.word	0x000000ff
        /*0d04*/ 	.word	0x00000000
        /*0d08*/ 	.short	0x010a
        /*0d0a*/ 	.byte	0x0a
	.zero		1


	//   ....[193]....
        /*0d0c*/ 	.word	0x000060b0
        /*0d10*/ 	.word	0x000000ff
        /*0d14*/ 	.word	0x00000000
        /*0d18*/ 	.short	0x010a
        /*0d1a*/ 	.byte	0x05
	.zero		1


	//   ....[194]....
        /*0d1c*/ 	.word	0x000062b0
        /*0d20*/ 	.word	0x000000ff
        /*0d24*/ 	.word	0x00000000
        /*0d28*/ 	.short	0x010a
        /*0d2a*/ 	.byte	0x04
	.zero		1


	//   ....[195]....
        /*0d2c*/ 	.word	0x00006350
        /*0d30*/ 	.word	0x00000000
        /*0d34*/ 	.word	0x00000000
        /*0d38*/ 	.short	0x010a
        /*0d3a*/ 	.byte	0xff
	.zero		1


	//   ....[196]....
        /*0d3c*/ 	.word	0x00006390
        /*0d40*/ 	.word	0x00000000
        /*0d44*/ 	.word	0x00000000
        /*0d48*/ 	.short	0x010a
        /*0d4a*/ 	.byte	0xff
	.zero		1


	//   ....[197]....
        /*0d4c*/ 	.word	0x00006400
        /*0d50*/ 	.word	0x000000ff
        /*0d54*/ 	.word	0x00000000
        /*0d58*/ 	.short	0x0101
        /*0d5a*/ 	.byte	0x04
	.zero		1


	//   ....[198]....
        /*0d5c*/ 	.word	0x00006440
        /*0d60*/ 	.word	0x000000ff
        /*0d64*/ 	.word	0x000003a0
        /*0d68*/ 	.short	0x010a
        /*0d6a*/ 	.byte	0x0f
	.zero		1


	//   ....[199]....
        /*0d6c*/ 	.word	0x000064b0
        /*0d70*/ 	.word	0x000000ff
        /*0d74*/ 	.word	0x00000000
        /*0d78*/ 	.short	0x0101
        /*0d7a*/ 	.byte	0x04
	.zero		1


	//   ....[200]....
        /*0d7c*/ 	.word	0x00006ae0
        /*0d80*/ 	.word	0x000000ff
        /*0d84*/ 	.word	0x00000370
        /*0d88*/ 	.short	0x010a
        /*0d8a*/ 	.byte	0x1f
	.zero		1


	//   ....[201]....
        /*0d8c*/ 	.word	0x00006b80
        /*0d90*/ 	.word	0x000000ff
        /*0d94*/ 	.word	0x00000000
        /*0d98*/ 	.short	0x0101
        /*0d9a*/ 	.byte	0x2f
	.zero		1


	//   ....[202]....
        /*0d9c*/ 	.word	0x000070b0
        /*0da0*/ 	.word	0x000000ff
        /*0da4*/ 	.word	0x00000368
        /*0da8*/ 	.short	0x010a
        /*0daa*/ 	.byte	0x1f
	.zero		1


	//   ....[203]....
        /*0dac*/ 	.word	0x00007570
        /*0db0*/ 	.word	0x000000ff
        /*0db4*/ 	.word	0x00000350
        /*0db8*/ 	.short	0x010a
        /*0dba*/ 	.byte	0x1f
	.zero		1


	//   ....[204]....
        /*0dbc*/ 	.word	0x00007760
        /*0dc0*/ 	.word	0x000000ff
        /*0dc4*/ 	.word	0x00000340
        /*0dc8*/ 	.short	0x010b
        /*0dca*/ 	.byte	0x1f
	.zero		1


	//   ....[205]....
        /*0dcc*/ 	.word	0x00007770
        /*0dd0*/ 	.word	0x000000ff
        /*0dd4*/ 	.word	0x00000000
        /*0dd8*/ 	.short	0x0101
        /*0dda*/ 	.byte	0x32
	.zero		1


	//   ....[206]....
        /*0ddc*/ 	.word	0x00007780
        /*0de0*/ 	.word	0x000000ff
        /*0de4*/ 	.word	0x00000358
        /*0de8*/ 	.short	0x010a
        /*0dea*/ 	.byte	0x1f
	.zero		1


	//   ....[207]....
        /*0dec*/ 	.word	0x000079b0
        /*0df0*/ 	.word	0x000000ff
        /*0df4*/ 	.word	0x00000348
        /*0df8*/ 	.short	0x010b
        /*0dfa*/ 	.byte	0x1f
	.zero		1


	//   ....[208]....
        /*0dfc*/ 	.word	0x000079c0
        /*0e00*/ 	.word	0x000000ff
        /*0e04*/ 	.word	0x00000000
        /*0e08*/ 	.short	0x0101
        /*0e0a*/ 	.byte	0x31
	.zero		1


	//   ....[209]....
        /*0e0c*/ 	.word	0x00007a10
        /*0e10*/ 	.word	0x000000ff
        /*0e14*/ 	.word	0x00000350
        /*0e18*/ 	.short	0x010a
        /*0e1a*/ 	.byte	0x1f
	.zero		1


	//   ....[210]....
        /*0e1c*/ 	.word	0x00007a50
        /*0e20*/ 	.word	0x00000000
        /*0e24*/ 	.word	0x00000358
        /*0e28*/ 	.short	0x010a
        /*0e2a*/ 	.byte	0xff
	.zero		1


	//   ....[211]....
        /*0e2c*/ 	.word	0x00007dd0
        /*0e30*/ 	.word	0x000000ff
        /*0e34*/ 	.word	0x00000370
        /*0e38*/ 	.short	0x010a
        /*0e3a*/ 	.byte	0x31
	.zero		1


	//   ....[212]....
        /*0e3c*/ 	.word	0x00007ea0
        /*0e40*/ 	.word	0x000000ff
        /*0e44*/ 	.word	0x00000000
        /*0e48*/ 	.short	0x0101
        /*0e4a*/ 	.byte	0x04
	.zero		1


	//   ....[213]....
        /*0e4c*/ 	.word	0x00008e80
        /*0e50*/ 	.word	0x00000000
        /*0e54*/ 	.word	0x00000340
        /*0e58*/ 	.short	0x010a
        /*0e5a*/ 	.byte	0xff
	.zero		1


	//   ....[214]....
        /*0e5c*/ 	.word	0x00008ec0
        /*0e60*/ 	.word	0x00000065
        /*0e64*/ 	.word	0x00000380
        /*0e68*/ 	.short	0x010a
        /*0e6a*/ 	.byte	0xff
	.zero		1


	//   ....[215]....
        /*0e6c*/ 	.word	0x00009000
        /*0e70*/ 	.word	0x00000000
        /*0e74*/ 	.word	0x00000340
        /*0e78*/ 	.short	0x010a
        /*0e7a*/ 	.byte	0xff
	.zero		1


	//   ....[216]....
        /*0e7c*/ 	.word	0x00009130
        /*0e80*/ 	.word	0x00000002
        /*0e84*/ 	.word	0x00000000
        /*0e88*/ 	.short	0x0101
        /*0e8a*/ 	.byte	0xff
	.zero		1


	//   ....[217]....
        /*0e8c*/ 	.word	0x00009190
        /*0e90*/ 	.word	0x00000065
        /*0e94*/ 	.word	0x00000380
        /*0e98*/ 	.short	0x010a
        /*0e9a*/ 	.byte	0xff
	.zero		1


	//   ....[218]....
        /*0e9c*/ 	.word	0x00009d60
        /*0ea0*/ 	.word	0x0000006e
        /*0ea4*/ 	.word	0x00000340
        /*0ea8*/ 	.short	0x010a
        /*0eaa*/ 	.byte	0xff
	.zero		1


	//   ....[219]....
        /*0eac*/ 	.word	0x00009e30
        /*0eb0*/ 	.word	0x0000006e
        /*0eb4*/ 	.word	0x00000340
        /*0eb8*/ 	.short	0x010a
        /*0eba*/ 	.byte	0xff
	.zero		1


	//   ....[220]....
        /*0ebc*/ 	.word	0x00009f40
        /*0ec0*/ 	.word	0x00000000
        /*0ec4*/ 	.word	0x00000000
        /*0ec8*/ 	.short	0x0101
        /*0eca*/ 	.byte	0xff
	.zero		1


	//   ....[221]....
        /*0ecc*/ 	.word	0x0000a240
        /*0ed0*/ 	.word	0x00000065
        /*0ed4*/ 	.word	0x00000000
        /*0ed8*/ 	.short	0x0101
        /*0eda*/ 	.byte	0xff
	.zero		1


	//   ....[222]....
        /*0edc*/ 	.word	0x0000abe0
        /*0ee0*/ 	.word	0x00000000
        /*0ee4*/ 	.word	0x000001a0
        /*0ee8*/ 	.short	0x010a
        /*0eea*/ 	.byte	0xff
	.zero		1


	//   ....[223]....
        /*0eec*/ 	.word	0x0000ac40
        /*0ef0*/ 	.word	0x00000000
        /*0ef4*/ 	.word	0x000001a0
        /*0ef8*/ 	.short	0x010a
        /*0efa*/ 	.byte	0xff
	.zero		1


	//   ....[224]....
        /*0efc*/ 	.word	0x0000aca0
        /*0f00*/ 	.word	0x00000000
        /*0f04*/ 	.word	0x00000370
        /*0f08*/ 	.short	0x010a
        /*0f0a*/ 	.byte	0xff
	.zero		1


	//   ....[225]....
        /*0f0c*/ 	.word	0x0000ad00
        /*0f10*/ 	.word	0x00000000
        /*0f14*/ 	.word	0x00000000
        /*0f18*/ 	.short	0x010a
        /*0f1a*/ 	.byte	0xff
	.zero		1


	//   ....[226]....
        /*0f1c*/ 	.word	0x0000ad60
        /*0f20*/ 	.word	0x00000000
        /*0f24*/ 	.word	0x00000000
        /*0f28*/ 	.short	0x010a
        /*0f2a*/ 	.byte	0xff
	.zero		1


	//   ....[227]....
        /*0f2c*/ 	.word	0x0000adc0
        /*0f30*/ 	.word	0x00000000
        /*0f34*/ 	.word	0x00000000
        /*0f38*/ 	.short	0x010a
        /*0f3a*/ 	.byte	0xff
	.zero		1


	//   ....[228]....
        /*0f3c*/ 	.word	0x0000ae20
        /*0f40*/ 	.word	0x00000000
        /*0f44*/ 	.word	0x00000000
        /*0f48*/ 	.short	0x010a
        /*0f4a*/ 	.byte	0xff
	.zero		1


	//   ....[229]....
        /*0f4c*/ 	.word	0x0000ae80
        /*0f50*/ 	.word	0x00000000
        /*0f54*/ 	.word	0x00000000
        /*0f58*/ 	.short	0x010a
        /*0f5a*/ 	.byte	0xff
	.zero		1


	//   ....[230]....
        /*0f5c*/ 	.word	0x0000aee0
        /*0f60*/ 	.word	0x00000000
        /*0f64*/ 	.word	0x00000000
        /*0f68*/ 	.short	0x010a
        /*0f6a*/ 	.byte	0xff
	.zero		1


	//   ....[231]....
        /*0f6c*/ 	.word	0x0000af40
        /*0f70*/ 	.word	0x00000000
        /*0f74*/ 	.word	0x00000000
        /*0f78*/ 	.short	0x010a
        /*0f7a*/ 	.byte	0xff
	.zero		1


	//   ....[232]....
        /*0f7c*/ 	.word	0x0000afa0
        /*0f80*/ 	.word	0x00000000
        /*0f84*/ 	.word	0x00000000
        /*0f88*/ 	.short	0x010a
        /*0f8a*/ 	.byte	0xff
	.zero		1


	//   ....[233]....
        /*0f8c*/ 	.word	0x0000b000
        /*0f90*/ 	.word	0x00000000
        /*0f94*/ 	.word	0x00000000
        /*0f98*/ 	.short	0x010a
        /*0f9a*/ 	.byte	0xff
	.zero		1


	//   ....[234]....
        /*0f9c*/ 	.word	0x0000b060
        /*0fa0*/ 	.word	0x00000000
        /*0fa4*/ 	.word	0x00000000
        /*0fa8*/ 	.short	0x010a
        /*0faa*/ 	.byte	0xff
	.zero		1


	//   ....[235]....
        /*0fac*/ 	.word	0x0000b0c0
        /*0fb0*/ 	.word	0x00000000
        /*0fb4*/ 	.word	0x00000000
        /*0fb8*/ 	.short	0x010a
        /*0fba*/ 	.byte	0xff
	.zero		1


	//   ....[236]....
        /*0fbc*/ 	.word	0x0000b120
        /*0fc0*/ 	.word	0x00000000
        /*0fc4*/ 	.word	0x00000000
        /*0fc8*/ 	.short	0x010a
        /*0fca*/ 	.byte	0xff
	.zero		1


	//   ....[237]....
        /*0fcc*/ 	.word	0x0000b180
        /*0fd0*/ 	.word	0x00000000
        /*0fd4*/ 	.word	0x00000000
        /*0fd8*/ 	.short	0x010a
        /*0fda*/ 	.byte	0xff
	.zero		1


	//   ....[238]....
        /*0fdc*/ 	.word	0x0000b1e0
        /*0fe0*/ 	.word	0x00000000
        /*0fe4*/ 	.word	0x00000000
        /*0fe8*/ 	.short	0x010a
        /*0fea*/ 	.byte	0xff
	.zero		1


	//   ....[239]....
        /*0fec*/ 	.word	0x0000b240
        /*0ff0*/ 	.word	0x00000000
        /*0ff4*/ 	.word	0x00000000
        /*0ff8*/ 	.short	0x010a
        /*0ffa*/ 	.byte	0xff
	.zero		1


	//   ....[240]....
        /*0ffc*/ 	.word	0x0000b2a0
        /*1000*/ 	.word	0x00000000
        /*1004*/ 	.word	0x00000000
        /*1008*/ 	.short	0x010a
        /*100a*/ 	.byte	0xff
	.zero		1


	//   ....[241]....
        /*100c*/ 	.word	0x0000b300
        /*1010*/ 	.word	0x00000000
        /*1014*/ 	.word	0x00000000
        /*1018*/ 	.short	0x010a
        /*101a*/ 	.byte	0xff
	.zero		1


	//   ....[242]....
        /*101c*/ 	.word	0x0000b360
        /*1020*/ 	.word	0x00000000
        /*1024*/ 	.word	0x00000000
        /*1028*/ 	.short	0x010a
        /*102a*/ 	.byte	0xff
	.zero		1


	//   ....[243]....
        /*102c*/ 	.word	0x0000b3c0
        /*1030*/ 	.word	0x00000000
        /*1034*/ 	.word	0x00000000
        /*1038*/ 	.short	0x010a
        /*103a*/ 	.byte	0xff
	.zero		1


	//   ....[244]....
        /*103c*/ 	.word	0x0000b420
        /*1040*/ 	.word	0x00000000
        /*1044*/ 	.word	0x00000000
        /*1048*/ 	.short	0x010a
        /*104a*/ 	.byte	0xff
	.zero		1


	//   ....[245]....
        /*104c*/ 	.word	0x0000b480
        /*1050*/ 	.word	0x00000000
        /*1054*/ 	.word	0x00000000
        /*1058*/ 	.short	0x010a
        /*105a*/ 	.byte	0xff
	.zero		1


	//   ....[246]....
        /*105c*/ 	.word	0x0000b4e0
        /*1060*/ 	.word	0x00000000
        /*1064*/ 	.word	0x00000000
        /*1068*/ 	.short	0x010a
        /*106a*/ 	.byte	0xff
	.zero		1


	//   ....[247]....
        /*106c*/ 	.word	0x0000b540
        /*1070*/ 	.word	0x00000000
        /*1074*/ 	.word	0x00000000
        /*1078*/ 	.short	0x010a
        /*107a*/ 	.byte	0xff
	.zero		1


	//   ....[248]....
        /*107c*/ 	.word	0x0000b5a0
        /*1080*/ 	.word	0x00000000
        /*1084*/ 	.word	0x00000000
        /*1088*/ 	.short	0x010a
        /*108a*/ 	.byte	0xff
	.zero		1


	//   ....[249]....
        /*108c*/ 	.word	0x0000b600
        /*1090*/ 	.word	0x00000000
        /*1094*/ 	.word	0x00000000
        /*1098*/ 	.short	0x010a
        /*109a*/ 	.byte	0xff
	.zero		1


	//   ....[250]....
        /*109c*/ 	.word	0x0000b660
        /*10a0*/ 	.word	0x00000000
        /*10a4*/ 	.word	0x00000000
        /*10a8*/ 	.short	0x010a
        /*10aa*/ 	.byte	0xff
	.zero		1


	//   ....[251]....
        /*10ac*/ 	.word	0x0000b6c0
        /*10b0*/ 	.word	0x00000000
        /*10b4*/ 	.word	0x00000000
        /*10b8*/ 	.short	0x010a
        /*10ba*/ 	.byte	0xff
	.zero		1


	//   ....[252]....
        /*10bc*/ 	.word	0x0000b720
        /*10c0*/ 	.word	0x00000000
        /*10c4*/ 	.word	0x00000000
        /*10c8*/ 	.short	0x010a
        /*10ca*/ 	.byte	0xff
	.zero		1


	//   ....[253]....
        /*10cc*/ 	.word	0x0000b780
        /*10d0*/ 	.word	0x00000000
        /*10d4*/ 	.word	0x00000000
        /*10d8*/ 	.short	0x010a
        /*10da*/ 	.byte	0xff
	.zero		1


	//   ....[254]....
        /*10dc*/ 	.word	0x0000b7e0
        /*10e0*/ 	.word	0x00000000
        /*10e4*/ 	.word	0x00000000
        /*10e8*/ 	.short	0x010a
        /*10ea*/ 	.byte	0xff
	.zero		1


	//   ....[255]....
        /*10ec*/ 	.word	0x0000b840
        /*10f0*/ 	.word	0x00000000
        /*10f4*/ 	.word	0x00000000
        /*10f8*/ 	.short	0x010a
        /*10fa*/ 	.byte	0xff
	.zero		1


	//   ....[0]....
        /*10fc*/ 	.word	0x0000b8a0
        /*1100*/ 	.word	0x00000000
        /*1104*/ 	.word	0x00000000
        /*1108*/ 	.short	0x010a
        /*110a*/ 	.byte	0xff
	.zero		1


	//   ....[1]....
        /*110c*/ 	.word	0x0000b900
        /*1110*/ 	.word	0x00000000
        /*1114*/ 	.word	0x00000000
        /*1118*/ 	.short	0x010a
        /*111a*/ 	.byte	0xff
	.zero		1


	//   ....[2]....
        /*111c*/ 	.word	0x0000b960
        /*1120*/ 	.word	0x00000000
        /*1124*/ 	.word	0x00000000
        /*1128*/ 	.short	0x010a
        /*112a*/ 	.byte	0xff
	.zero		1


	//   ....[3]....
        /*112c*/ 	.word	0x0000b9c0
        /*1130*/ 	.word	0x00000000
        /*1134*/ 	.word	0x00000000
        /*1138*/ 	.short	0x010a
        /*113a*/ 	.byte	0xff
	.zero		1


	//   ....[4]....
        /*113c*/ 	.word	0x0000ba20
        /*1140*/ 	.word	0x00000000
        /*1144*/ 	.word	0x00000000
        /*1148*/ 	.short	0x010a
        /*114a*/ 	.byte	0xff
	.zero		1


	//   ....[5]....
        /*114c*/ 	.word	0x0000ba80
        /*1150*/ 	.word	0x00000000
        /*1154*/ 	.word	0x00000000
        /*1158*/ 	.short	0x010a
        /*115a*/ 	.byte	0xff
	.zero		1


	//   ....[6]....
        /*115c*/ 	.word	0x0000bae0
        /*1160*/ 	.word	0x00000000
        /*1164*/ 	.word	0x00000000
        /*1168*/ 	.short	0x010a
        /*116a*/ 	.byte	0xff
	.zero		1


	//   ....[7]....
        /*116c*/ 	.word	0x0000bb40
        /*1170*/ 	.word	0x00000000
        /*1174*/ 	.word	0x00000000
        /*1178*/ 	.short	0x010a
        /*117a*/ 	.byte	0xff
	.zero		1


	//   ....[8]....
        /*117c*/ 	.word	0x0000bba0
        /*1180*/ 	.word	0x00000000
        /*1184*/ 	.word	0x00000000
        /*1188*/ 	.short	0x010a
        /*118a*/ 	.byte	0xff
	.zero		1


	//   ....[9]....
        /*118c*/ 	.word	0x0000bc00
        /*1190*/ 	.word	0x00000000
        /*1194*/ 	.word	0x00000000
        /*1198*/ 	.short	0x010a
        /*119a*/ 	.byte	0xff
	.zero		1


	//   ....[10]....
        /*119c*/ 	.word	0x0000bc60
        /*11a0*/ 	.word	0x00000000
        /*11a4*/ 	.word	0x00000000
        /*11a8*/ 	.short	0x010a
        /*11aa*/ 	.byte	0xff
	.zero		1


	//   ....[11]....
        /*11ac*/ 	.word	0x0000bcc0
        /*11b0*/ 	.word	0x00000000
        /*11b4*/ 	.word	0x00000000
        /*11b8*/ 	.short	0x010a
        /*11ba*/ 	.byte	0xff
	.zero		1


	//   ....[12]....
        /*11bc*/ 	.word	0x0000bd20
        /*11c0*/ 	.word	0x00000000
        /*11c4*/ 	.word	0x00000000
        /*11c8*/ 	.short	0x010a
        /*11ca*/ 	.byte	0xff
	.zero		1


	//   ....[13]....
        /*11cc*/ 	.word	0x0000bd80
        /*11d0*/ 	.word	0x00000000
        /*11d4*/ 	.word	0x00000000
        /*11d8*/ 	.short	0x010a
        /*11da*/ 	.byte	0xff
	.zero		1


	//   ....[14]....
        /*11dc*/ 	.word	0x0000bde0
        /*11e0*/ 	.word	0x00000000
        /*11e4*/ 	.word	0x00000000
        /*11e8*/ 	.short	0x010a
        /*11ea*/ 	.byte	0xff
	.zero		1


	//   ....[15]....
        /*11ec*/ 	.word	0x0000be40
        /*11f0*/ 	.word	0x00000000
        /*11f4*/ 	.word	0x00000000
        /*11f8*/ 	.short	0x010a
        /*11fa*/ 	.byte	0xff
	.zero		1


	//   ....[16]....
        /*11fc*/ 	.word	0x0000bea0
        /*1200*/ 	.word	0x00000000
        /*1204*/ 	.word	0x00000000
        /*1208*/ 	.short	0x010a
        /*120a*/ 	.byte	0xff
	.zero		1


	//   ....[17]....
        /*120c*/ 	.word	0x0000bf00
        /*1210*/ 	.word	0x00000000
        /*1214*/ 	.word	0x00000000
        /*1218*/ 	.short	0x010a
        /*121a*/ 	.byte	0xff
	.zero		1


	//   ....[18]....
        /*121c*/ 	.word	0x0000bf60
        /*1220*/ 	.word	0x00000000
        /*1224*/ 	.word	0x00000000
        /*1228*/ 	.short	0x010a
        /*122a*/ 	.byte	0xff
	.zero		1


	//   ....[19]....
        /*122c*/ 	.word	0x0000bfc0
        /*1230*/ 	.word	0x00000000
        /*1234*/ 	.word	0x00000000
        /*1238*/ 	.short	0x010a
        /*123a*/ 	.byte	0xff
	.zero		1


	//   ....[20]....
        /*123c*/ 	.word	0x0000c020
        /*1240*/ 	.word	0x00000004
        /*1244*/ 	.word	0x00000378
        /*1248*/ 	.short	0x010a
        /*124a*/ 	.byte	0xff
	.zero		1


	//   ....[21]....
        /*124c*/ 	.word	0x0000c080
        /*1250*/ 	.word	0x00000004
        /*1254*/ 	.word	0x00000370
        /*1258*/ 	.short	0x010a
        /*125a*/ 	.byte	0xff
	.zero		1


	//   ....[22]....
        /*125c*/ 	.word	0x0000c0e0
        /*1260*/ 	.word	0x00000005
        /*1264*/ 	.word	0x00000008
        /*1268*/ 	.short	0x010a
        /*126a*/ 	.byte	0xff
	.zero		1


	//   ....[23]....
        /*126c*/ 	.word	0x0000c1c0
        /*1270*/ 	.word	0x00000003
        /*1274*/ 	.word	0x00000008
        /*1278*/ 	.short	0x010a
        /*127a*/ 	.byte	0xff
	.zero		1


	//   ....[24]....
        /*127c*/ 	.word	0x0000c220
        /*1280*/ 	.word	0x00000004
        /*1284*/ 	.word	0x00000370
        /*1288*/ 	.short	0x010a
        /*128a*/ 	.byte	0xff
	.zero		1


	//   ....[25]....
        /*128c*/ 	.word	0x0000c280
        /*1290*/ 	.word	0x00000004
        /*1294*/ 	.word	0x00000390
        /*1298*/ 	.short	0x010a
        /*129a*/ 	.byte	0xff
	.zero		1


	//   ....[26]....
        /*129c*/ 	.word	0x0000c2e0
        /*12a0*/ 	.word	0x00000004
        /*12a4*/ 	.word	0x00000000
        /*12a8*/ 	.short	0x010a
        /*12aa*/ 	.byte	0xff
	.zero		1


	//   ....[27]....
        /*12ac*/ 	.word	0x0000c340
        /*12b0*/ 	.word	0x00000000
        /*12b4*/ 	.word	0x00000000
        /*12b8*/ 	.short	0x010a
        /*12ba*/ 	.byte	0xff
	.zero		1


	//   ....[28]....
        /*12bc*/ 	.word	0x0000c3a0
        /*12c0*/ 	.word	0x00000000
        /*12c4*/ 	.word	0x000003a0
        /*12c8*/ 	.short	0x010a
        /*12ca*/ 	.byte	0xff
	.zero		1


	//   ....[29]....
        /*12cc*/ 	.word	0x0000c400
        /*12d0*/ 	.word	0x00000000
        /*12d4*/ 	.word	0x00000370
        /*12d8*/ 	.short	0x010a
        /*12da*/ 	.byte	0xff
	.zero		1


	//   ....[30]....
        /*12dc*/ 	.word	0x0000c460
        /*12e0*/ 	.word	0x00000003
        /*12e4*/ 	.word	0x00000368
        /*12e8*/ 	.short	0x010a
        /*12ea*/ 	.byte	0xff
	.zero		1


	//   ....[31]....
        /*12ec*/ 	.word	0x0000c4c0
        /*12f0*/ 	.word	0x00000000
        /*12f4*/ 	.word	0x00000350
        /*12f8*/ 	.short	0x010a
        /*12fa*/ 	.byte	0xff
	.zero		1


	//   ....[32]....
        /*12fc*/ 	.word	0x0000c520
        /*1300*/ 	.word	0x00000000
        /*1304*/ 	.word	0x00000358
        /*1308*/ 	.short	0x010a
        /*130a*/ 	.byte	0xff
	.zero		1


	//   ....[33]....
        /*130c*/ 	.word	0x0000c580
        /*1310*/ 	.word	0x00000000
        /*1314*/ 	.word	0x00000350
        /*1318*/ 	.short	0x010a
        /*131a*/ 	.byte	0xff
	.zero		1


	//   ....[34]....
        /*131c*/ 	.word	0x0000c5e0
        /*1320*/ 	.word	0x00000000
        /*1324*/ 	.word	0x00000370
        /*1328*/ 	.short	0x010a
        /*132a*/ 	.byte	0xff
	.zero		1


	//   ....[35]....
        /*132c*/ 	.word	0x0000c630
        /*1330*/ 	.word	0x00000000
        /*1334*/ 	.word	0x00000340
        /*1338*/ 	.short	0x010a
        /*133a*/ 	.byte	0xff
	.zero		1


	//   ....[36]....
        /*133c*/ 	.word	0x0000c680
        /*1340*/ 	.word	0x00000065
        /*1344*/ 	.word	0x00000380
        /*1348*/ 	.short	0x010a
        /*134a*/ 	.byte	0xff
	.zero		1


	//   ....[37]....
        /*134c*/ 	.word	0x0000c6d0
        /*1350*/ 	.word	0x0000006e
        /*1354*/ 	.word	0x00000340
        /*1358*/ 	.short	0x010a
        /*135a*/ 	.byte	0xff
	.zero		1


	//----- nvinfo : EIATTR_NUM_MBARRIERS
	.align		4
.L_47:
        /*135c*/ 	.byte	0x03, 0x38
        /*135e*/ 	.short	0x0075


	//----- nvinfo : EIATTR_EXIT_INSTR_OFFSETS
	.align		4
        /*1360*/ 	.byte	0x04, 0x1c
        /*1362*/ 	.short	(.L_49 - .L_48)


	//   ....[0]....
.L_48:
        /*1364*/ 	.word	0x000052e0


	//   ....[1]....
        /*1368*/ 	.word	0x00005570


	//   ....[2]....
        /*136c*/ 	.word	0x000055d0


	//   ....[3]....
        /*1370*/ 	.word	0x000066d0


	//   ....[4]....
        /*1374*/ 	.word	0x00007a80


	//   ....[5]....
        /*1378*/ 	.word	0x00007ac0


	//   ....[6]....
        /*137c*/ 	.word	0x0000abc0


	//----- nvinfo : EIATTR_MAX_THREADS
	.align		4
.L_49:
        /*1380*/ 	.byte	0x04, 0x05
        /*1382*/ 	.short	(.L_51 - .L_50)
.L_50:
        /*1384*/ 	.word	0x00000100
        /*1388*/ 	.word	0x00000001
        /*138c*/ 	.word	0x00000001


	//----- nvinfo : EIATTR_CRS_STACK_SIZE
	.align		4
.L_51:
        /*1390*/ 	.byte	0x04, 0x1e
        /*1392*/ 	.short	(.L_53 - .L_52)
.L_52:
        /*1394*/ 	.word	0x00000000


	//----- nvinfo : EIATTR_CBANK_PARAM_SIZE
	.align		4
.L_53:
        /*1398*/ 	.byte	0x03, 0x19
        /*139a*/ 	.short	0x0800


	//----- nvinfo : EIATTR_PARAM_CBANK
	.align		4
        /*139c*/ 	.byte	0x04, 0x0a
        /*139e*/ 	.short	(.L_55 - .L_54)
	.align		4
.L_54:
        /*13a0*/ 	.word	index@(.nv.constant0._ZN7cutlass13device_kernelINS_4conv6kernel13ConvUniversalINS1_16ConvProblemShapeILNS1_8OperatorE2ELi2EEENS1_10collective14CollectiveConvINS1_47MainloopSm100TmaUmmaWarpSpecializedImplicitGemmILS5_2ELi52ELi2ELi1ELi2EN4cute5tupleIJNSA_1CILi2EEENSC_ILi1EEESE_EEEEENSB_IJNSC_ILi128EEENSB_IJSH_EEENSB_IJNSC_ILi32EEEEEEEEENS_12float_e4m3_tESM_NSA_8TiledMMAINSA_8MMA_AtomIJNSA_10MMA_TraitsINSA_25SM100_MMA_F8F6F4_2x1SM_SSEJSM_SM_fSH_SH_NSA_17integral_constantINSA_4UMMA5MajorELST_1EEESU_NSR_INSS_7ScaleInELSV_0EEESW_EEEEEENSA_6LayoutINSB_IJSE_SE_SE_EEENSB_IJNSC_ILi0EEES11_S11_EEEEENSB_IJNSA_10UnderscoreES14_S14_EEEEENS7_6detail27Sm100ImplicitGemmTileTraitsINSA_18SM100_TMA_2SM_LOADENSA_14ComposedLayoutINSA_7SwizzleILi2ELi4ELi3EEENSA_18smem_ptr_flag_bitsILi8EEENSZ_INSB_IJNSC_ILi64EEENSC_ILi8EEEEEENSB_IJSE_S1F_EEEEEEEvEENS18_INSA_25SM100_TMA_2SM_LOAD_IM2COLES1K_vEEEENS_8epilogue10collective18CollectiveEpilogueINS1P_23Sm100TmaWarpSpecializedILi2ELi2ELi32ELb0ELb0EEEJNSB_IJS1F_SI_SK_EEENSB_IJNSZ_IS1F_SE_EENSZ_INSB_IJSJ_SD_EEES1I_EEEEESM_NSB_IJlNSB_IJSE_llEEES11_EEESM_S20_NS1P_6fusion15FusionCallbacksIS1T_NS21_17LinearCombinationISM_fSM_fLNS_15FloatRoundStyleE2EEES1U_S1Y_JEEENSA_5SM1004TMEM4LOAD26SM100_TMEM_LOAD_32dp32b32xENSA_13SM90_TMA_LOADENS1A_INS1B_ILi1ELi4ELi3EEES1E_NSZ_INSB_IJS1G_SJ_EEENSB_IJSJ_SE_EEEEEEENSA_39AutoVectorizingCopyWithAssumedAlignmentILi128EEENSA_14SM90_TMA_STOREES2G_S2I_S2I_EEEvvEEEEvNT_6ParamsE)
        /*13a4*/ 	.short	0x0380
        /*13a6*/ 	.short	0x0800


	//----- nvinfo : EIATTR_SW_WAR
	.align		4
.L_55:
        /*13a8*/ 	.byte	0x04, 0x36
        /*13aa*/ 	.short	(.L_57 - .L_56)
.L_56:
        /*13ac*/ 	.word	0x00000008
.L_57:


//--------------------- .nv.callgraph             --------------------------
	.section	.nv.callgraph,"",@"SHT_CUDA_CALLGRAPH"
	.align	4
	.sectionentsize	8
	.align		4
        /*0000*/ 	.word	0x00000000
	.align		4
        /*0004*/ 	.word	0xffffffff
	.align		4
        /*0008*/ 	.word	index@(_ZN7cutlass13device_kernelINS_4conv6kernel13ConvUniversalINS1_16ConvProblemShapeILNS1_8OperatorE2ELi2EEENS1_10collective14CollectiveConvINS1_47MainloopSm100TmaUmmaWarpSpecializedImplicitGemmILS5_2ELi52ELi2ELi1ELi2EN4cute5tupleIJNSA_1CILi2EEENSC_ILi1EEESE_EEEEENSB_IJNSC_ILi128EEENSB_IJSH_EEENSB_IJNSC_ILi32EEEEEEEEENS_12float_e4m3_tESM_NSA_8TiledMMAINSA_8MMA_AtomIJNSA_10MMA_TraitsINSA_25SM100_MMA_F8F6F4_2x1SM_SSEJSM_SM_fSH_SH_NSA_17integral_constantINSA_4UMMA5MajorELST_1EEESU_NSR_INSS_7ScaleInELSV_0EEESW_EEEEEENSA_6LayoutINSB_IJSE_SE_SE_EEENSB_IJNSC_ILi0EEES11_S11_EEEEENSB_IJNSA_10UnderscoreES14_S14_EEEEENS7_6detail27Sm100ImplicitGemmTileTraitsINSA_18SM100_TMA_2SM_LOADENSA_14ComposedLayoutINSA_7SwizzleILi2ELi4ELi3EEENSA_18smem_ptr_flag_bitsILi8EEENSZ_INSB_IJNSC_ILi64EEENSC_ILi8EEEEEENSB_IJSE_S1F_EEEEEEEvEENS18_INSA_25SM100_TMA_2SM_LOAD_IM2COLES1K_vEEEENS_8epilogue10collective18CollectiveEpilogueINS1P_23Sm100TmaWarpSpecializedILi2ELi2ELi32ELb0ELb0EEEJNSB_IJS1F_SI_SK_EEENSB_IJNSZ_IS1F_SE_EENSZ_INSB_IJSJ_SD_EEES1I_EEEEESM_NSB_IJlNSB_IJSE_llEEES11_EEESM_S20_NS1P_6fusion15FusionCallbacksIS1T_NS21_17LinearCombinationISM_fSM_fLNS_15FloatRoundStyleE2EEES1U_S1Y_JEEENSA_5SM1004TMEM4LOAD26SM100_TMEM_LOAD_32dp32b32xENSA_13SM90_TMA_LOADENS1A_INS1B_ILi1ELi4ELi3EEES1E_NSZ_INSB_IJS1G_SJ_EEENSB_IJSJ_SE_EEEEEEENSA_39AutoVectorizingCopyWithAssumedAlignmentILi128EEENSA_14SM90_TMA_STOREES2G_S2I_S2I_EEEvvEEEEvNT_6ParamsE)
	.align		4
        /*000c*/ 	.word	index@(__assertfail)
	.align		4
        /*0010*/ 	.word	0x00000000
	.align		4
        /*0014*/ 	.word	0xfffffffe
	.align		4
        /*0018*/ 	.word	0x00000000
	.align		4
        /*001c*/ 	.word	0xfffffffd
	.align		4
        /*0020*/ 	.word	0x00000000
	.align		4
        /*0024*/ 	.word	0xfffffffc


//--------------------- .nv.constant4             --------------------------
	.section	.nv.constant4,"a",@progbits
	.align	8
	.align		8
.nv.constant4:
        /*0000*/ 	.dword	__assertfail
	.align		8
        /*0008*/ 	.dword	__unnamed_1
	.align		8
        /*0010*/ 	.dword	__unnamed_2
	.align		8
        /*0018*/ 	.dword	_ZN39_INTERNAL_2a1cbc74_4_k_cu_252778c9_32854cuda3std3__45__cpo5beginE
	.align		8
        /*0020*/ 	.dword	_ZN39_INTERNAL_2a1cbc74_4_k_cu_252778c9_32854cuda3std3__45__cpo3endE
	.align		8
        /*0028*/ 	.dword	_ZN39_INTERNAL_2a1cbc74_4_k_cu_252778c9_32854cuda3std3__45__cpo6cbeginE
	.align		8
        /*0030*/ 	.dword	_ZN39_INTERNAL_2a1cbc74_4_k_cu_252778c9_32854cuda3std3__45__cpo4cendE
	.align		8
        /*0038*/ 	.dword	_ZN39_INTERNAL_2a1cbc74_4_k_cu_252778c9_32854cuda3std3__441_GLOBAL__N__2a1cbc74_4_k_cu_252778c9_32856ignoreE
	.align		8
        /*0040*/ 	.dword	_ZN39_INTERNAL_2a1cbc74_4_k_cu_252778c9_32854cuda3std3__419piecewise_constructE
	.align		8
        /*0048*/ 	.dword	_ZN39_INTERNAL_2a1cbc74_4_k_cu_252778c9_32854cuda3std3__48in_placeE
	.align		8
        /*0050*/ 	.dword	_ZN39_INTERNAL_2a1cbc74_4_k_cu_252778c9_32854cuda3std6ranges3__45__cpo4swapE
	.align		8
        /*0058*/ 	.dword	_ZN39_INTERNAL_2a1cbc74_4_k_cu_252778c9_32854cuda3std6ranges3__45__cpo9iter_moveE
	.align		8
        /*0060*/ 	.dword	_ZN39_INTERNAL_2a1cbc74_4_k_cu_252778c9_32854cute7productE
	.align		8
        /*0068*/ 	.dword	_ZN39_INTERNAL_2a1cbc74_4_k_cu_252778c9_32854cute1_E
	.align		8
        /*0070*/ 	.dword	$str$27
	.align		8
        /*0078*/ 	.dword	$str$28
	.align		8
        /*0080*/ 	.dword	$str$29
	.align		8
        /*0088*/ 	.dword	$str$30


//--------------------- .text._ZN7cutlass13device_kernelINS_4conv6kernel13ConvUniversalINS1_16ConvProblemShapeILNS1_8OperatorE2ELi2EEENS1_10collective14CollectiveConvINS1_47MainloopSm100TmaUmmaWarpSpecializedImplicitGemmILS5_2ELi52ELi2ELi1ELi2EN4cute5tupleIJNSA_1CILi2EEENSC_ILi1EEESE_EEEEENSB_IJNSC_ILi128EEENSB_IJSH_EEENSB_IJNSC_ILi32EEEEEEEEENS_12float_e4m3_tESM_NSA_8TiledMMAINSA_8MMA_AtomIJNSA_10MMA_TraitsINSA_25SM100_MMA_F8F6F4_2x1SM_SSEJSM_SM_fSH_SH_NSA_17integral_constantINSA_4UMMA5MajorELST_1EEESU_NSR_INSS_7ScaleInELSV_0EEESW_EEEEEENSA_6LayoutINSB_IJSE_SE_SE_EEENSB_IJNSC_ILi0EEES11_S11_EEEEENSB_IJNSA_10UnderscoreES14_S14_EEEEENS7_6detail27Sm100ImplicitGemmTileTraitsINSA_18SM100_TMA_2SM_LOADENSA_14ComposedLayoutINSA_7SwizzleILi2ELi4ELi3EEENSA_18smem_ptr_flag_bitsILi8EEENSZ_INSB_IJNSC_ILi64EEENSC_ILi8EEEEEENSB_IJSE_S1F_EEEEEEEvEENS18_INSA_25SM100_TMA_2SM_LOAD_IM2COLES1K_vEEEENS_8epilogue10collective18CollectiveEpilogueINS1P_23Sm100TmaWarpSpecializedILi2ELi2ELi32ELb0ELb0EEEJNSB_IJS1F_SI_SK_EEENSB_IJNSZ_IS1F_SE_EENSZ_INSB_IJSJ_SD_EEES1I_EEEEESM_NSB_IJlNSB_IJSE_llEEES11_EEESM_S20_NS1P_6fusion15FusionCallbacksIS1T_NS21_17LinearCombinationISM_fSM_fLNS_15FloatRoundStyleE2EEES1U_S1Y_JEEENSA_5SM1004TMEM4LOAD26SM100_TMEM_LOAD_32dp32b32xENSA_13SM90_TMA_LOADENS1A_INS1B_ILi1ELi4ELi3EEES1E_NSZ_INSB_IJS1G_SJ_EEENSB_IJSJ_SE_EEEEEEENSA_39AutoVectorizingCopyWithAssumedAlignmentILi128EEENSA_14SM90_TMA_STOREES2G_S2I_S2I_EEEvvEEEEvNT_6ParamsE --------------------------
	.section	.text._ZN7cutlass13device_kernelINS_4conv6kernel13ConvUniversalINS1_16ConvProblemShapeILNS1_8OperatorE2ELi2EEENS1_10collective14CollectiveConvINS1_47MainloopSm100TmaUmmaWarpSpecializedImplicitGemmILS5_2ELi52ELi2ELi1ELi2EN4cute5tupleIJNSA_1CILi2EEENSC_ILi1EEESE_EEEEENSB_IJNSC_ILi128EEENSB_IJSH_EEENSB_IJNSC_ILi32EEEEEEEEENS_12float_e4m3_tESM_NSA_8TiledMMAINSA_8MMA_AtomIJNSA_10MMA_TraitsINSA_25SM100_MMA_F8F6F4_2x1SM_SSEJSM_SM_fSH_SH_NSA_17integral_constantINSA_4UMMA5MajorELST_1EEESU_NSR_INSS_7ScaleInELSV_0EEESW_EEEEEENSA_6LayoutINSB_IJSE_SE_SE_EEENSB_IJNSC_ILi0EEES11_S11_EEEEENSB_IJNSA_10UnderscoreES14_S14_EEEEENS7_6detail27Sm100ImplicitGemmTileTraitsINSA_18SM100_TMA_2SM_LOADENSA_14ComposedLayoutINSA_7SwizzleILi2ELi4ELi3EEENSA_18smem_ptr_flag_bitsILi8EEENSZ_INSB_IJNSC_ILi64EEENSC_ILi8EEEEEENSB_IJSE_S1F_EEEEEEEvEENS18_INSA_25SM100_TMA_2SM_LOAD_IM2COLES1K_vEEEENS_8epilogue10collective18CollectiveEpilogueINS1P_23Sm100TmaWarpSpecializedILi2ELi2ELi32ELb0ELb0EEEJNSB_IJS1F_SI_SK_EEENSB_IJNSZ_IS1F_SE_EENSZ_INSB_IJSJ_SD_EEES1I_EEEEESM_NSB_IJlNSB_IJSE_llEEES11_EEESM_S20_NS1P_6fusion15FusionCallbacksIS1T_NS21_17LinearCombinationISM_fSM_fLNS_15FloatRoundStyleE2EEES1U_S1Y_JEEENSA_5SM1004TMEM4LOAD26SM100_TMEM_LOAD_32dp32b32xENSA_13SM90_TMA_LOADENS1A_INS1B_ILi1ELi4ELi3EEES1E_NSZ_INSB_IJS1G_SJ_EEENSB_IJSJ_SE_EEEEEEENSA_39AutoVectorizingCopyWithAssumedAlignmentILi128EEENSA_14SM90_TMA_STOREES2G_S2I_S2I_EEEvvEEEEvNT_6ParamsE,"ax",@progbits
	.align	128
.text._ZN7cutlass13device_kernelINS_4conv6kernel13ConvUniversalINS1_16ConvProblemShapeILNS1_8OperatorE2ELi2EEENS1_10collective14CollectiveConvINS1_47MainloopSm100TmaUmmaWarpSpecializedImplicitGemmILS5_2ELi52ELi2ELi1ELi2EN4cute5tupleIJNSA_1CILi2EEENSC_ILi1EEESE_EEEEENSB_IJNSC_ILi128EEENSB_IJSH_EEENSB_IJNSC_ILi32EEEEEEEEENS_12float_e4m3_tESM_NSA_8TiledMMAINSA_8MMA_AtomIJNSA_10MMA_TraitsINSA_25SM100_MMA_F8F6F4_2x1SM_SSEJSM_SM_fSH_SH_NSA_17integral_constantINSA_4UMMA5MajorELST_1EEESU_NSR_INSS_7ScaleInELSV_0EEESW_EEEEEENSA_6LayoutINSB_IJSE_SE_SE_EEENSB_IJNSC_ILi0EEES11_S11_EEEEENSB_IJNSA_10UnderscoreES14_S14_EEEEENS7_6detail27Sm100ImplicitGemmTileTraitsINSA_18SM100_TMA_2SM_LOADENSA_14ComposedLayoutINSA_7SwizzleILi2ELi4ELi3EEENSA_18smem_ptr_flag_bitsILi8EEENSZ_INSB_IJNSC_ILi64EEENSC_ILi8EEEEEENSB_IJSE_S1F_EEEEEEEvEENS18_INSA_25SM100_TMA_2SM_LOAD_IM2COLES1K_vEEEENS_8epilogue10collective18CollectiveEpilogueINS1P_23Sm100TmaWarpSpecializedILi2ELi2ELi32ELb0ELb0EEEJNSB_IJS1F_SI_SK_EEENSB_IJNSZ_IS1F_SE_EENSZ_INSB_IJSJ_SD_EEES1I_EEEEESM_NSB_IJlNSB_IJSE_llEEES11_EEESM_S20_NS1P_6fusion15FusionCallbacksIS1T_NS21_17LinearCombinationISM_fSM_fLNS_15FloatRoundStyleE2EEES1U_S1Y_JEEENSA_5SM1004TMEM4LOAD26SM100_TMEM_LOAD_32dp32b32xENSA_13SM90_TMA_LOADENS1A_INS1B_ILi1ELi4ELi3EEES1E_NSZ_INSB_IJS1G_SJ_EEENSB_IJSJ_SE_EEEEEEENSA_39AutoVectorizingCopyWithAssumedAlignmentILi128EEENSA_14SM90_TMA_STOREES2G_S2I_S2I_EEEvvEEEEvNT_6ParamsE:
        .type           _ZN7cutlass13device_kernelINS_4conv6kernel13ConvUniversalINS1_16ConvProblemShapeILNS1_8OperatorE2ELi2EEENS1_10collective14CollectiveConvINS1_47MainloopSm100TmaUmmaWarpSpecializedImplicitGemmILS5_2ELi52ELi2ELi1ELi2EN4cute5tupleIJNSA_1CILi2EEENSC_ILi1EEESE_EEEEENSB_IJNSC_ILi128EEENSB_IJSH_EEENSB_IJNSC_ILi32EEEEEEEEENS_12float_e4m3_tESM_NSA_8TiledMMAINSA_8MMA_AtomIJNSA_10MMA_TraitsINSA_25SM100_MMA_F8F6F4_2x1SM_SSEJSM_SM_fSH_SH_NSA_17integral_constantINSA_4UMMA5MajorELST_1EEESU_NSR_INSS_7ScaleInELSV_0EEESW_EEEEEENSA_6LayoutINSB_IJSE_SE_SE_EEENSB_IJNSC_ILi0EEES11_S11_EEEEENSB_IJNSA_10UnderscoreES14_S14_EEEEENS7_6detail27Sm100ImplicitGemmTileTraitsINSA_18SM100_TMA_2SM_LOADENSA_14ComposedLayoutINSA_7SwizzleILi2ELi4ELi3EEENSA_18smem_ptr_flag_bitsILi8EEENSZ_INSB_IJNSC_ILi64EEENSC_ILi8EEEEEENSB_IJSE_S1F_EEEEEEEvEENS18_INSA_25SM100_TMA_2SM_LOAD_IM2COLES1K_vEEEENS_8epilogue10collective18CollectiveEpilogueINS1P_23Sm100TmaWarpSpecializedILi2ELi2ELi32ELb0ELb0EEEJNSB_IJS1F_SI_SK_EEENSB_IJNSZ_IS1F_SE_EENSZ_INSB_IJSJ_SD_EEES1I_EEEEESM_NSB_IJlNSB_IJSE_llEEES11_EEESM_S20_NS1P_6fusion15FusionCallbacksIS1T_NS21_17LinearCombinationISM_fSM_fLNS_15FloatRoundStyleE2EEES1U_S1Y_JEEENSA_5SM1004TMEM4LOAD26SM100_TMEM_LOAD_32dp32b32xENSA_13SM90_TMA_LOADENS1A_INS1B_ILi1ELi4ELi3EEES1E_NSZ_INSB_IJS1G_SJ_EEENSB_IJSJ_SE_EEEEEEENSA_39AutoVectorizingCopyWithAssumedAlignmentILi128EEENSA_14SM90_TMA_STOREES2G_S2I_S2I_EEEvvEEEEvNT_6ParamsE,@function
        .size           _ZN7cutlass13device_kernelINS_4conv6kernel13ConvUniversalINS1_16ConvProblemShapeILNS1_8OperatorE2ELi2EEENS1_10collective14CollectiveConvINS1_47MainloopSm100TmaUmmaWarpSpecializedImplicitGemmILS5_2ELi52ELi2ELi1ELi2EN4cute5tupleIJNSA_1CILi2EEENSC_ILi1EEESE_EEEEENSB_IJNSC_ILi128EEENSB_IJSH_EEENSB_IJNSC_ILi32EEEEEEEEENS_12float_e4m3_tESM_NSA_8TiledMMAINSA_8MMA_AtomIJNSA_10MMA_TraitsINSA_25SM100_MMA_F8F6F4_2x1SM_SSEJSM_SM_fSH_SH_NSA_17integral_constantINSA_4UMMA5MajorELST_1EEESU_NSR_INSS_7ScaleInELSV_0EEESW_EEEEEENSA_6LayoutINSB_IJSE_SE_SE_EEENSB_IJNSC_ILi0EEES11_S11_EEEEENSB_IJNSA_10UnderscoreES14_S14_EEEEENS7_6detail27Sm100ImplicitGemmTileTraitsINSA_18SM100_TMA_2SM_LOADENSA_14ComposedLayoutINSA_7SwizzleILi2ELi4ELi3EEENSA_18smem_ptr_flag_bitsILi8EEENSZ_INSB_IJNSC_ILi64EEENSC_ILi8EEEEEENSB_IJSE_S1F_EEEEEEEvEENS18_INSA_25SM100_TMA_2SM_LOAD_IM2COLES1K_vEEEENS_8epilogue10collective18CollectiveEpilogueINS1P_23Sm100TmaWarpSpecializedILi2ELi2ELi32ELb0ELb0EEEJNSB_IJS1F_SI_SK_EEENSB_IJNSZ_IS1F_SE_EENSZ_INSB_IJSJ_SD_EEES1I_EEEEESM_NSB_IJlNSB_IJSE_llEEES11_EEESM_S20_NS1P_6fusion15FusionCallbacksIS1T_NS21_17LinearCombinationISM_fSM_fLNS_15FloatRoundStyleE2EEES1U_S1Y_JEEENSA_5SM1004TMEM4LOAD26SM100_TMEM_LOAD_32dp32b32xENSA_13SM90_TMA_LOADENS1A_INS1B_ILi1ELi4ELi3EEES1E_NSZ_INSB_IJS1G_SJ_EEENSB_IJSJ_SE_EEEEEEENSA_39AutoVectorizingCopyWithAssumedAlignmentILi128EEENSA_14SM90_TMA_STOREES2G_S2I_S2I_EEEvvEEEEvNT_6ParamsE,(.L_x_299 - _ZN7cutlass13device_kernelINS_4conv6kernel13ConvUniversalINS1_16ConvProblemShapeILNS1_8OperatorE2ELi2EEENS1_10collective14CollectiveConvINS1_47MainloopSm100TmaUmmaWarpSpecializedImplicitGemmILS5_2ELi52ELi2ELi1ELi2EN4cute5tupleIJNSA_1CILi2EEENSC_ILi1EEESE_EEEEENSB_IJNSC_ILi128EEENSB_IJSH_EEENSB_IJNSC_ILi32EEEEEEEEENS_12float_e4m3_tESM_NSA_8TiledMMAINSA_8MMA_AtomIJNSA_10MMA_TraitsINSA_25SM100_MMA_F8F6F4_2x1SM_SSEJSM_SM_fSH_SH_NSA_17integral_constantINSA_4UMMA5MajorELST_1EEESU_NSR_INSS_7ScaleInELSV_0EEESW_EEEEEENSA_6LayoutINSB_IJSE_SE_SE_EEENSB_IJNSC_ILi0EEES11_S11_EEEEENSB_IJNSA_10UnderscoreES14_S14_EEEEENS7_6detail27Sm100ImplicitGemmTileTraitsINSA_18SM100_TMA_2SM_LOADENSA_14ComposedLayoutINSA_7SwizzleILi2ELi4ELi3EEENSA_18smem_ptr_flag_bitsILi8EEENSZ_INSB_IJNSC_ILi64EEENSC_ILi8EEEEEENSB_IJSE_S1F_EEEEEEEvEENS18_INSA_25SM100_TMA_2SM_LOAD_IM2COLES1K_vEEEENS_8epilogue10collective18CollectiveEpilogueINS1P_23Sm100TmaWarpSpecializedILi2ELi2ELi32ELb0ELb0EEEJNSB_IJS1F_SI_SK_EEENSB_IJNSZ_IS1F_SE_EENSZ_INSB_IJSJ_SD_EEES1I_EEEEESM_NSB_IJlNSB_IJSE_llEEES11_EEESM_S20_NS1P_6fusion15FusionCallbacksIS1T_NS21_17LinearCombinationISM_fSM_fLNS_15FloatRoundStyleE2EEES1U_S1Y_JEEENSA_5SM1004TMEM4LOAD26SM100_TMEM_LOAD_32dp32b32xENSA_13SM90_TMA_LOADENS1A_INS1B_ILi1ELi4ELi3EEES1E_NSZ_INSB_IJS1G_SJ_EEENSB_IJSJ_SE_EEEEEEENSA_39AutoVectorizingCopyWithAssumedAlignmentILi128EEENSA_14SM90_TMA_STOREES2G_S2I_S2I_EEEvvEEEEvNT_6ParamsE)
        .other          _ZN7cutlass13device_kernelINS_4conv6kernel13ConvUniversalINS1_16ConvProblemShapeILNS1_8OperatorE2ELi2EEENS1_10collective14CollectiveConvINS1_47MainloopSm100TmaUmmaWarpSpecializedImplicitGemmILS5_2ELi52ELi2ELi1ELi2EN4cute5tupleIJNSA_1CILi2EEENSC_ILi1EEESE_EEEEENSB_IJNSC_ILi128EEENSB_IJSH_EEENSB_IJNSC_ILi32EEEEEEEEENS_12float_e4m3_tESM_NSA_8TiledMMAINSA_8MMA_AtomIJNSA_10MMA_TraitsINSA_25SM100_MMA_F8F6F4_2x1SM_SSEJSM_SM_fSH_SH_NSA_17integral_constantINSA_4UMMA5MajorELST_1EEESU_NSR_INSS_7ScaleInELSV_0EEESW_EEEEEENSA_6LayoutINSB_IJSE_SE_SE_EEENSB_IJNSC_ILi0EEES11_S11_EEEEENSB_IJNSA_10UnderscoreES14_S14_EEEEENS7_6detail27Sm100ImplicitGemmTileTraitsINSA_18SM100_TMA_2SM_LOADENSA_14ComposedLayoutINSA_7SwizzleILi2ELi4ELi3EEENSA_18smem_ptr_flag_bitsILi8EEENSZ_INSB_IJNSC_ILi64EEENSC_ILi8EEEEEENSB_IJSE_S1F_EEEEEEEvEENS18_INSA_25SM100_TMA_2SM_LOAD_IM2COLES1K_vEEEENS_8epilogue10collective18CollectiveEpilogueINS1P_23Sm100TmaWarpSpecializedILi2ELi2ELi32ELb0ELb0EEEJNSB_IJS1F_SI_SK_EEENSB_IJNSZ_IS1F_SE_EENSZ_INSB_IJSJ_SD_EEES1I_EEEEESM_NSB_IJlNSB_IJSE_llEEES11_EEESM_S20_NS1P_6fusion15FusionCallbacksIS1T_NS21_17LinearCombinationISM_fSM_fLNS_15FloatRoundStyleE2EEES1U_S1Y_JEEENSA_5SM1004TMEM4LOAD26SM100_TMEM_LOAD_32dp32b32xENSA_13SM90_TMA_LOADENS1A_INS1B_ILi1ELi4ELi3EEES1E_NSZ_INSB_IJS1G_SJ_EEENSB_IJSJ_SE_EEEEEEENSA_39AutoVectorizingCopyWithAssumedAlignmentILi128EEENSA_14SM90_TMA_STOREES2G_S2I_S2I_EEEvvEEEEvNT_6ParamsE,@"STO_CUDA_ENTRY STV_DEFAULT"
_ZN7cutlass13device_kernelINS_4conv6kernel13ConvUniversalINS1_16ConvProblemShapeILNS1_8OperatorE2ELi2EEENS1_10collective14CollectiveConvINS1_47MainloopSm100TmaUmmaWarpSpecializedImplicitGemmILS5_2ELi52ELi2ELi1ELi2EN4cute5tupleIJNSA_1CILi2EEENSC_ILi1EEESE_EEEEENSB_IJNSC_ILi128EEENSB_IJSH_EEENSB_IJNSC_ILi32EEEEEEEEENS_12float_e4m3_tESM_NSA_8TiledMMAINSA_8MMA_AtomIJNSA_10MMA_TraitsINSA_25SM100_MMA_F8F6F4_2x1SM_SSEJSM_SM_fSH_SH_NSA_17integral_constantINSA_4UMMA5MajorELST_1EEESU_NSR_INSS_7ScaleInELSV_0EEESW_EEEEEENSA_6LayoutINSB_IJSE_SE_SE_EEENSB_IJNSC_ILi0EEES11_S11_EEEEENSB_IJNSA_10UnderscoreES14_S14_EEEEENS7_6detail27Sm100ImplicitGemmTileTraitsINSA_18SM100_TMA_2SM_LOADENSA_14ComposedLayoutINSA_7SwizzleILi2ELi4ELi3EEENSA_18smem_ptr_flag_bitsILi8EEENSZ_INSB_IJNSC_ILi64EEENSC_ILi8EEEEEENSB_IJSE_S1F_EEEEEEEvEENS18_INSA_25SM100_TMA_2SM_LOAD_IM2COLES1K_vEEEENS_8epilogue10collective18CollectiveEpilogueINS1P_23Sm100TmaWarpSpecializedILi2ELi2ELi32ELb0ELb0EEEJNSB_IJS1F_SI_SK_EEENSB_IJNSZ_IS1F_SE_EENSZ_INSB_IJSJ_SD_EEES1I_EEEEESM_NSB_IJlNSB_IJSE_llEEES11_EEESM_S20_NS1P_6fusion15FusionCallbacksIS1T_NS21_17LinearCombinationISM_fSM_fLNS_15FloatRoundStyleE2EEES1U_S1Y_JEEENSA_5SM1004TMEM4LOAD26SM100_TMEM_LOAD_32dp32b32xENSA_13SM90_TMA_LOADENS1A_INS1B_ILi1ELi4ELi3EEES1E_NSZ_INSB_IJS1G_SJ_EEENSB_IJSJ_SE_EEEEEEENSA_39AutoVectorizingCopyWithAssumedAlignmentILi128EEENSA_14SM90_TMA_STOREES2G_S2I_S2I_EEEvvEEEEvNT_6ParamsE:
[----:B------:R-:W1:Y:S01]  /*0000*/  LDC R1, c[0x0][0x37c] ;  /* 0x0000df00ff017b82 */ /* 0x000e620000000800 */
[----:B------:R-:W2:Y:S01]  /*0010*/  S2R R99, SR_TID.X ;  /* 0x0000000000637919 */ /* 0x000ea20000002100 */
[----:B------:R-:W3:Y:S06]  /*0020*/  LDCU.64 UR8, c[0x0][0x890] ;  /* 0x00011200ff0877ac */ /* 0x000eec0008000a00 */
[----:B------:R-:W4:Y:S01]  /*0030*/  S2UR UR50, SR_CgaCtaId ;  /* 0x00000000003279c3 */ /* 0x000f220000008800 */
[----:B-1----:R-:W-:Y:S01]  /*0040*/  VIADD R1, R1, 0xfffffff8 ;  /* 0xfffffff801017836 */ /* 0x002fe20000000000 */
[----:B------:R-:W-:-:S02]  /*0050*/  PRMT R86, RZ, 0x7610, R86 ;  /* 0x00007610ff567816 */ /* 0x000fc40000000056 */
[----:B------:R-:W-:Y:S02]  /*0060*/  ELECT P1, URZ, PT ;  /* 0x0000000000ff782f */ /* 0x000fe40003820000 */
[----:B------:R-:W-:Y:S01]  /*0070*/  R2UR UR48, R1 ;  /* 0x00000000013072ca */ /* 0x000fe200000e0000 */
[----:B---3--:R-:W-:-:S04]  /*0080*/  UISETP.NE.U32.AND UP0, UPT, UR8, URZ, UPT ;  /* 0x000000ff0800728c */ /* 0x008fc8000bf05070 */
[----:B------:R-:W-:Y:S02]  /*0090*/  UISETP.NE.AND.EX UP0, UPT, UR9, URZ, UPT, UP0 ;  /* 0x000000ff0900728c */ /* 0x000fe4000bf05300 */
[----:B----4-:R-:W-:Y:S02]  /*00a0*/  ULOP3.LUT UR28, UR50, 0x1, URZ, 0xc0, !UPT ;  /* 0x00000001321c7892 */ /* 0x010fe4000f8ec0ff */
[----:B------:R-:W-:Y:S01]  /*00b0*/  ULOP3.LUT UR27, UR50, 0x1, URZ, 0x3c, !UPT ;  /* 0x00000001321b7892 */ /* 0x000fe2000f8e3cff */
[----:B--2---:R-:W-:-:S05]  /*00c0*/  SHF.R.U32.HI R87, RZ, 0x5, R99 ;  /* 0x00000005ff577819 */ /* 0x004fca0000011663 */
[----:B------:R-:W1:Y:S02]  /*00d0*/  SHFL.IDX PT, R0, R87, RZ, 0x1f ;  /* 0x00001fff57007589 */ /* 0x000e6400000e0000 */
[----:B-1----:R-:W-:Y:S01]  /*00e0*/  R2UR UR18, R0 ;  /* 0x00000000001272ca */ /* 0x002fe200000e0000 */
[----:B------:R-:W-:-:S14]  /*00f0*/  BRA.U UP0, `(.L_x_0) ;  /* 0x0000000100307547 */ /* 0x000fdc000b800000 */
[----:B------:R-:W1:Y:S02]  /*0100*/  LDCU.64 UR4, c[0x0][0x888] ;  /* 0x00011100ff0477ac */ /* 0x000e640008000a00 */
[----:B-1----:R-:W-:-:S04]  /*0110*/  UISETP.NE.U32.AND UP0, UPT, UR4, URZ, UPT ;  /* 0x000000ff0400728c */ /* 0x002fc8000bf05070 */
[----:B------:R-:W-:-:S09]  /*0120*/  UISETP.NE.AND.EX UP0, UPT, UR5, URZ, UPT, UP0 ;  /* 0x000000ff0500728c */ /* 0x000fd2000bf05300 */
[----:B------:R-:W-:Y:S05]  /*0130*/  BRA.U !UP0, `(.L_x_1) ;  /* 0x0000000108147547 */ /* 0x000fea000b800000 */
[----:B------:R-:W1:Y:S01]  /*0140*/  LDC.64 R2, c[0x0][0x888] ;  /* 0x00022200ff027b82 */ /* 0x000e620000000a00 */
[----:B------:R-:W1:Y:S02]  /*0150*/  LDCU.64 UR4, c[0x0][0x358] ;  /* 0x00006b00ff0477ac */ /* 0x000e640008000a00 */
[----:B-1----:R1:W5:Y:S01]  /*0160*/  LDG.E R41, desc[UR4][R2.64] ;  /* 0x0000000402297981 */ /* 0x002362000c1e1900 */
[----:B------:R-:W-:Y:S01]  /*0170*/  HFMA2 R86, -RZ, RZ, 0, 5.9604644775390625e-08 ;  /* 0x00000001ff567431 */ /* 0x000fe200000001ff */
[----:B------:R-:W-:Y:S05]  /*0180*/  BRA `(.L_x_0) ;  /* 0x00000000000c7947 */ /* 0x000fea0003800000 */
.L_x_1:
[----:B------:R-:W1:Y:S01]  /*0190*/  LDCU UR4, c[0x0][0x880] ;  /* 0x00011000ff0477ac */ /* 0x000e620008000800 */
[----:B------:R-:W-:Y:S01]  /*01a0*/  HFMA2 R86, -RZ, RZ, 0, 5.9604644775390625e-08 ;  /* 0x00000001ff567431 */ /* 0x000fe200000001ff */
[----:B-1----:R-:W-:-:S07]  /*01b0*/  MOV R41, UR4 ;  /* 0x0000000400297c02 */ /* 0x002fce0008000f00 */
.L_x_0:
[----:B------:R-:W2:Y:S02]  /*01c0*/  LDCU.64 UR4, c[0x0][0x8b0] ;  /* 0x00011600ff0477ac */ /* 0x000ea40008000a00 */
[----:B--2---:R-:W-:-:S04]  /*01d0*/  UISETP.NE.U32.AND UP0, UPT, UR4, URZ, UPT ;  /* 0x000000ff0400728c */ /* 0x004fc8000bf05070 */
[----:B------:R-:W-:-:S09]  /*01e0*/  UISETP.NE.AND.EX UP0, UPT, UR5, URZ, UPT, UP0 ;  /* 0x000000ff0500728c */ /* 0x000fd2000bf05300 */
[----:B------:R-:W-:Y:S05]  /*01f0*/  BRA.U UP0, `(.L_x_2) ;  /* 0x0000000100287547 */ /* 0x000fea000b800000 */
[----:B------:R-:W2:Y:S02]  /*0200*/  LDCU.64 UR4, c[0x0][0x8a8] ;  /* 0x00011500ff0477ac */ /* 0x000ea40008000a00 */
[----:B--2---:R-:W-:-:S04]  /*0210*/  UISETP.NE.U32.AND UP0, UPT, UR4, URZ, UPT ;  /* 0x000000ff0400728c */ /* 0x004fc8000bf05070 */
[----:B------:R-:W-:-:S09]  /*0220*/  UISETP.NE.AND.EX UP0, UPT, UR5, URZ, UPT, UP0 ;  /* 0x000000ff0500728c */ /* 0x000fd2000bf05300 */
[----:B------:R-:W-:Y:S05]  /*0230*/  BRA.U !UP0, `(.L_x_3) ;  /* 0x0000000108107547 */ /* 0x000fea000b800000 */
[----:B------:R-:W2:Y:S01]  /*0240*/  LDC.64 R38, c[0x0][0x8a8] ;  /* 0x00022a00ff267b82 */ /* 0x000ea20000000a00 */
[----:B------:R-:W2:Y:S02]  /*0250*/  LDCU.64 UR4, c[0x0][0x358] ;  /* 0x00006b00ff0477ac */ /* 0x000ea40008000a00 */
[----:B--2---:R2:W5:Y:S01]  /*0260*/  LDG.E R38, desc[UR4][R38.64] ;  /* 0x0000000426267981 */ /* 0x004562000c1e1900 */
[----:B------:R-:W-:Y:S05]  /*0270*/  BRA `(.L_x_2) ;  /* 0x0000000000087947 */ /* 0x000fea0003800000 */
.L_x_3:
[----:B------:R-:W2:Y:S02]  /*0280*/  LDCU UR4, c[0x0][0x8a0] ;  /* 0x00011400ff0477ac */ /* 0x000ea40008000800 */
[----:B--2---:R-:W-:Y:S02]  /*0290*/  MOV R38, UR4 ;  /* 0x0000000400267c02 */ /* 0x004fe40008000f00 */
.L_x_2:
[----:B------:R-:W-:Y:S01]  /*02a0*/  IMAD.U32 R0, RZ, RZ, UR18 ;  /* 0x00000012ff007e24 */ /* 0x000fe2000f8e00ff */
[----:B------:R-:W-:Y:S04]  /*02b0*/  BSSY.RECONVERGENT B0, `(.L_x_4) ;  /* 0x000000c000007945 */ /* 0x000fe80003800200 */
[C---:B------:R-:W-:Y:S02]  /*02c0*/  ISETP.NE.OR P2, PT, R0.reuse, 0x1, !P1 ;  /* 0x000000010000780c */ /* 0x040fe40004f45670 */
[----:B------:R-:W-:-:S11]  /*02d0*/  ISETP.NE.OR P0, PT, R0, 0x3, !P1 ;  /* 0x000000030000780c */ /* 0x000fd60004f05670 */
[----:B------:R-:W-:Y:S05]  /*02e0*/  @P2 BRA `(.L_x_5) ;  /* 0x0000000000202947 */ /* 0x000fea0003800000 */
[----:B------:R-:W3:Y:S02]  /*02f0*/  LDCU.64 UR4, c[0x0][0x348] ;  /* 0x00006900ff0477ac */ /* 0x000ee40008000a00 */
[----:B---3--:R-:W-:Y:S02]  /*0300*/  UIADD3 UR6, UP1, UPT, UR4, 0x80, URZ ;  /* 0x0000008004067890 */ /* 0x008fe4000ff3e0ff */
[----:B------:R-:W-:Y:S02]  /*0310*/  UIADD3 UR4, UP0, UPT, UR4, 0x180, URZ ;  /* 0x0000018004047890 */ /* 0x000fe4000ff1e0ff */
[----:B------:R-:W-:Y:S02]  /*0320*/  UIADD3.X UR7, UPT, UPT, URZ, UR5, URZ, UP1, !UPT ;  /* 0x00000005ff077290 */ /* 0x000fe40008ffe4ff */
[----:B------:R-:W-:-:S07]  /*0330*/  UIADD3.X UR5, UPT, UPT, URZ, UR5, URZ, UP0, !UPT ;  /* 0x00000005ff057290 */ /* 0x000fce00087fe4ff */
[----:B------:R3:W-:Y:S02]  /*0340*/  UTMACCTL.PF [UR6] ;  /* 0x00000000060079b9 */ /* 0x0007e40008040000 */
[----:B------:R3:W-:Y:S02]  /*0350*/  UTMACCTL.PF [UR4] ;  /* 0x00000000040079b9 */ /* 0x0007e40008040000 */
[----:B---3--:R-:W-:Y:S01]  /*0360*/  NOP ;  /* 0x0000000000007918 */ /* 0x008fe20000000000 */
.L_x_5:
[----:B------:R-:W-:Y:S05]  /*0370*/  BSYNC.RECONVERGENT B0 ;  /* 0x0000000000007941 */ /* 0x000fea0003800200 */
.L_x_4:
[----:B------:R-:W-:Y:S04]  /*0380*/  BSSY.RECONVERGENT B0, `(.L_x_6) ;  /* 0x000000a000007945 */ /* 0x000fe80003800200 */
        /* <DEDUP_REMOVED lines=9> */
.L_x_7:
[----:B------:R-:W-:Y:S05]  /*0420*/  BSYNC.RECONVERGENT B0 ;  /* 0x0000000000007941 */ /* 0x000fea0003800200 */
.L_x_6:
[----:B------:R-:W3:Y:S01]  /*0430*/  LDCU.64 UR4, c[0x0][0x888] ;  /* 0x00011100ff0477ac */ /* 0x000ee20008000a00 */
[----:B------:R-:W-:Y:S02]  /*0440*/  UISETP.EQ.U32.AND UP2, UPT, UR8, URZ, UPT ;  /* 0x000000ff0800728c */ /* 0x000fe4000bf42070 */
[----:B------:R-:W-:Y:S02]  /*0450*/  UPLOP3.LUT UP3, UPT, UPT, UPT, UPT, 0x80, 0x8 ;  /* 0x000000000008789c */ /* 0x000fe40003f6f070 */
[----:B---3--:R-:W-:-:S04]  /*0460*/  UISETP.NE.U32.AND UP0, UPT, UR4, URZ, UPT ;  /* 0x000000ff0400728c */ /* 0x008fc8000bf05070 */
[----:B------:R-:W-:-:S04]  /*0470*/  UISETP.NE.AND.EX UP1, UPT, UR5, URZ, UPT, UP0 ;  /* 0x000000ff0500728c */ /* 0x000fc8000bf25300 */
[----:B------:R-:W-:-:S04]  /*0480*/  UISETP.EQ.OR.EX UP4, UPT, UR9, URZ, !UP1, UP2 ;  /* 0x000000ff0900728c */ /* 0x000fc8000cf82720 */
[----:B------:R-:W-:-:S06]  /*0490*/  UP2UR UR4, UPR, URZ, 0x10 ;  /* 0x00000010ff047883 */ /* 0x000fcc0008000000 */
[----:B------:R-:W-:Y:S01]  /*04a0*/  MOV R92, UR4 ;  /* 0x00000004005c7c02 */ /* 0x000fe20008000f00 */
[----:B------:R-:W-:Y:S06]  /*04b0*/  BRA.U !UP4, `(.L_x_8) ;  /* 0x000000010c207547 */ /* 0x000fec000b800000 */
[----:B------:R-:W-:Y:S01]  /*04c0*/  UISETP.NE.U32.AND UP2, UPT, UR8, URZ, UPT ;  /* 0x000000ff0800728c */ /* 0x000fe2000bf45070 */
[----:B-----5:R-:W-:Y:S01]  /*04d0*/  FSETP.NEU.AND P0, PT, R41, RZ, PT ;  /* 0x000000ff2900720b */ /* 0x020fe20003f0d000 */
[----:B------:R-:W-:Y:S02]  /*04e0*/  USEL UR4, URZ, 0xffffffff, UP1 ;  /* 0xffffffffff047887 */ /* 0x000fe40008800000 */
[----:B------:R-:W-:-:S10]  /*04f0*/  UISETP.NE.AND.EX UP2, UPT, UR9, URZ, UPT, UP2 ;  /* 0x000000ff0900728c */ /* 0x000fd4000bf45320 */
[----:B------:R-:W-:Y:S01]  /*0500*/  VOTEU.ANY UP0, P0 ;  /* 0x0000000000ff7886 */ /* 0x000fe20000000100 */
[----:B------:R-:W-:-:S04]  /*0510*/  @!UP2 USEL UR4, URZ, 0xffffffff, UP0 ;  /* 0xffffffffff04a887 */ /* 0x000fc80008000000 */
[----:B------:R-:W-:-:S04]  /*0520*/  ULOP3.LUT UR4, UR4, 0x1, URZ, 0xc0, !UPT ;  /* 0x0000000104047892 */ /* 0x000fc8000f8ec0ff */
[----:B------:R-:W-:-:S11]  /*0530*/  UISETP.NE.U32.AND UP3, UPT, UR4, 0x1, UPT ;  /* 0x000000010400788c */ /* 0x000fd6000bf65070 */
.L_x_8:
[----:B------:R-:W3:Y:S01]  /*0540*/  SHFL.IDX PT, R0, R87, RZ, 0x1f ;  /* 0x00001fff57007589 */ /* 0x000ee200000e0000 */
[----:B------:R-:W-:Y:S02]  /*0550*/  UISETP.NE.AND UP5, UPT, UR18, 0x2, UPT ;  /* 0x000000021200788c */ /* 0x000fe4000bfa5270 */
[----:B------:R-:W-:Y:S02]  /*0560*/  UISETP.NE.AND UP0, UPT, UR18, 0x2, UPT ;  /* 0x000000021200788c */ /* 0x000fe4000bf05270 */
[----:B------:R-:W-:Y:S02]  /*0570*/  UISETP.NE.OR UP2, UPT, UR28, URZ, UP5 ;  /* 0x000000ff1c00728c */ /* 0x000fe4000af45670 */
[----:B------:R-:W-:-:S04]  /*0580*/  USEL UR53, URZ, 0x1, UP0 ;  /* 0x00000001ff357887 */ /* 0x000fc80008000000 */
[----:B------:R-:W-:Y:S02]  /*0590*/  PLOP3.LUT P3, PT, P1, PT, UP2, 0xae, 0xea ;  /* 0x0000000000ea781c */ /* 0x000fe40000f6f52e */
[----:B---3--:R-:W-:-:S13]  /*05a0*/  ISETP.NE.AND P0, PT, R0, RZ, PT ;  /* 0x000000ff0000720c */ /* 0x008fda0003f05270 */
[----:B------:R-:W-:Y:S05]  /*05b0*/  @P0 BRA `(.L_x_9) ;  /* 0x0000000400d00947 */ /* 0x000fea0003800000 */
[----:B------:R-:W-:Y:S01]  /*05c0*/  ELECT P0, URZ, PT ;  /* 0x0000000000ff782f */ /* 0x000fe20003800000 */
[----:B------:R-:W-:-:S12]  /*05d0*/  BSSY.RECONVERGENT B0, `(.L_x_9) ;  /* 0x0000072000007945 */ /* 0x000fd80003800200 */
[----:B------:R-:W-:Y:S05]  /*05e0*/  @!P0 BRA `(.L_x_10) ;  /* 0x0000000400c08947 */ /* 0x000fea0003800000 */
[----:B------:R-:W-:Y:S01]  /*05f0*/  UMOV UR4, 0x400 ;  /* 0x0000040000047882 */ /* 0x000fe20000000000 */
[----:B------:R-:W-:Y:S01]  /*0600*/  UMOV UR6, 0x1 ;  /* 0x0000000100067882 */ /* 0x000fe20000000000 */
[----:B------:R-:W-:Y:S02]  /*0610*/  ULEA UR4, UR50, UR4, 0x18 ;  /* 0x0000000432047291 */ /* 0x000fe4000f8ec0ff */
[----:B------:R-:W-:-:S04]  /*0620*/  UIADD3 UR6, UPT, UPT, -UR6, 0x100000, URZ ;  /* 0x0010000006067890 */ /* 0x000fc8000fffe1ff */
[----:B------:R-:W-:Y:S02]  /*0630*/  USHF.L.U32 UR7, UR6, 0xb, URZ ;  /* 0x0000000b06077899 */ /* 0x000fe400080006ff */
[----:B------:R-:W-:Y:S01]  /*0640*/  USHF.L.U32 UR6, UR6, 0x1, URZ ;  /* 0x0000000106067899 */ /* 0x000fe200080006ff */
[----:B------:R-:W3:Y:S11]  /*0650*/  FENCE.VIEW.ASYNC.S ;  /* 0x00000000000073c6 */ /* 0x000ef60000000000 */
[----:B---3--:R3:W4:Y:S01]  /*0660*/  SYNCS.EXCH.64 URZ, [UR4], UR6 ;  /* 0x0000000604ff75b2 */ /* 0x0087220008000100 */
[----:B------:R3:W1:Y:S01]  /*0670*/  SYNCS.EXCH.64 URZ, [UR4+0x1a0], UR6 ;  /* 0x0001a00604ff75b2 */ /* 0x0006620008000100 */
        /* <DEDUP_REMOVED lines=101> */
[----:B------:R3:W1:Y:S02]  /*0cd0*/  SYNCS.EXCH.64 URZ, [UR4+0x338], UR6 ;  /* 0x0003380604ff75b2 */ /* 0x0006640008000100 */
[----:B---34-:R-:W-:Y:S01]  /*0ce0*/  NOP ;  /* 0x0000000000007918 */ /* 0x018fe20000000000 */
.L_x_10:
[----:B------:R-:W-:Y:S05]  /*0cf0*/  BSYNC.RECONVERGENT B0 ;  /* 0x0000000000007941 */ /* 0x000fea0003800200 */
.L_x_9:
[----:B------:R-:W3:Y:S01]  /*0d00*/  SHFL.IDX PT, R0, R87, RZ, 0x1f ;  /* 0x00001fff57007589 */ /* 0x000ee200000e0000 */
[----:B------:R-:W-:Y:S01]  /*0d10*/  NOP ;  /* 0x0000000000007918 */ /* 0x000fe20000000000 */
[----:B---3--:R-:W-:-:S13]  /*0d20*/  ISETP.NE.AND P0, PT, R0, 0x1, PT ;  /* 0x000000010000780c */ /* 0x008fda0003f05270 */
[----:B------:R-:W-:Y:S05]  /*0d30*/  @P0 BRA `(.L_x_11) ;  /* 0x0000000000440947 */ /* 0x000fea0003800000 */
[----:B------:R-:W-:Y:S01]  /*0d40*/  UMOV UR4, 0x400 ;  /* 0x0000040000047882 */ /* 0x000fe20000000000 */
[----:B------:R-:W-:Y:S01]  /*0d50*/  UMOV UR8, 0x20 ;  /* 0x0000002000087882 */ /* 0x000fe20000000000 */
[----:B------:R-:W-:Y:S01]  /*0d60*/  UMOV UR6, 0x80 ;  /* 0x0000008000067882 */ /* 0x000fe20000000000 */
[----:B------:R-:W-:Y:S02]  /*0d70*/  ULEA UR4, UR50, UR4, 0x18 ;  /* 0x0000000432047291 */ /* 0x000fe4000f8ec0ff */
[----:B------:R-:W-:-:S04]  /*0d80*/  UIADD3 UR8, UPT, UPT, -UR8, 0x100000, URZ ;  /* 0x0010000008087890 */ /* 0x000fc8000fffe1ff */
[----:B------:R-:W-:Y:S02]  /*0d90*/  USHF.L.U32 UR9, UR8, 0xb, URZ ;  /* 0x0000000b08097899 */ /* 0x000fe400080006ff */
[----:B------:R-:W-:Y:S02]  /*0da0*/  USHF.L.U32 UR8, UR8, 0x1, URZ ;  /* 0x0000000108087899 */ /* 0x000fe400080006ff */
[----:B------:R-:W-:-:S04]  /*0db0*/  UIADD3 UR6, UPT, UPT, -UR6, 0x100000, URZ ;  /* 0x0010000006067890 */ /* 0x000fc8000fffe1ff */
[----:B------:R-:W-:Y:S02]  /*0dc0*/  USHF.L.U32 UR7, UR6, 0xb, URZ ;  /* 0x0000000b06077899 */ /* 0x000fe400080006ff */
[----:B------:R-:W-:Y:S01]  /*0dd0*/  USHF.L.U32 UR6, UR6, 0x1, URZ ;  /* 0x0000000106067899 */ /* 0x000fe200080006ff */
[----:B------:R-:W-:Y:S01]  /*0de0*/  ELECT P0, URZ, PT ;  /* 0x0000000000ff782f */ /* 0x000fe20003800000 */
[----:B------:R-:W3:Y:S02]  /*0df0*/  FENCE.VIEW.ASYNC.S ;  /* 0x00000000000073c6 */ /* 0x000ee40000000000 */
[----:B---3--:R3:W4:Y:S08]  /*0e00*/  SYNCS.EXCH.64 URZ, [UR4+0x340], UR8 ;  /* 0x0003400804ff75b2 */ /* 0x0087300008000100 */
[----:B------:R3:W1:Y:S01]  /*0e10*/  SYNCS.EXCH.64 URZ, [UR4+0x350], UR6 ;  /* 0x0003500604ff75b2 */ /* 0x0006620008000100 */
[----:B------:R3:W1:Y:S01]  /*0e20*/  SYNCS.EXCH.64 URZ, [UR4+0x348], UR8 ;  /* 0x0003480804ff75b2 */ /* 0x0006620008000100 */
[----:B------:R3:W1:Y:S01]  /*0e30*/  SYNCS.EXCH.64 URZ, [UR4+0x358], UR6 ;  /* 0x0003580604ff75b2 */ /* 0x0006620008000100 */
[----:B------:R-:W-:Y:S01]  /*0e40*/  NOP ;  /* 0x0000000000007918 */ /* 0x000fe20000000000 */
.L_x_11:
[----:B------:R-:W2:Y:S01]  /*0e50*/  SHFL.IDX PT, R0, R87, RZ, 0x1f ;  /* 0x00001fff57007589 */ /* 0x000ea200000e0000 */
[----:B------:R-:W-:Y:S01]  /*0e60*/  NOP ;  /* 0x0000000000007918 */ /* 0x000fe20000000000 */
[----:B--2---:R-:W-:-:S13]  /*0e70*/  ISETP.NE.AND P0, PT, R0, 0x3, PT ;  /* 0x000000030000780c */ /* 0x004fda0003f05270 */
[----:B------:R-:W-:Y:S05]  /*0e80*/  @P0 BRA `(.L_x_12) ;  /* 0x00000000002c0947 */ /* 0x000fea0003800000 */
[----:B---3--:R-:W-:Y:S01]  /*0e90*/  UMOV UR4, 0x400 ;  /* 0x0000040000047882 */ /* 0x008fe20000000000 */
[----:B------:R-:W-:Y:S01]  /*0ea0*/  UMOV UR6, 0x20 ;  /* 0x0000002000067882 */ /* 0x000fe20000000000 */
[----:B------:R-:W-:Y:S02]  /*0eb0*/  ULEA UR4, UR50, UR4, 0x18 ;  /* 0x0000000432047291 */ /* 0x000fe4000f8ec0ff */
[----:B------:R-:W-:-:S04]  /*0ec0*/  UIADD3 UR6, UPT, UPT, -UR6, 0x100000, URZ ;  /* 0x0010000006067890 */ /* 0x000fc8000fffe1ff */
[----:B------:R-:W-:Y:S02]  /*0ed0*/  USHF.L.U32 UR7, UR6, 0xb, URZ ;  /* 0x0000000b06077899 */ /* 0x000fe400080006ff */
[----:B------:R-:W-:Y:S01]  /*0ee0*/  USHF.L.U32 UR6, UR6, 0x1, URZ ;  /* 0x0000000106067899 */ /* 0x000fe200080006ff */
[----:B------:R-:W-:Y:S01]  /*0ef0*/  ELECT P0, URZ, PT ;  /* 0x0000000000ff782f */ /* 0x000fe20003800000 */
[----:B------:R-:W2:Y:S10]  /*0f00*/  FENCE.VIEW.ASYNC.S ;  /* 0x00000000000073c6 */ /* 0x000eb40000000000 */
[----:B--2---:R2:W3:Y:S01]  /*0f10*/  SYNCS.EXCH.64 URZ, [UR4+0x360], UR6 ;  /* 0x0003600604ff75b2 */ /* 0x0044e20008000100 */
[----:B------:R2:W1:Y:S01]  /*0f20*/  SYNCS.EXCH.64 URZ, [UR4+0x368], UR6 ;  /* 0x0003680604ff75b2 */ /* 0x0004620008000100 */
[----:B------:R-:W-:Y:S01]  /*0f30*/  NOP ;  /* 0x0000000000007918 */ /* 0x000fe20000000000 */
.L_x_12:
[----:B------:R-:W4:Y:S01]  /*0f40*/  SHFL.IDX PT, R0, R87, RZ, 0x1f ;  /* 0x00001fff57007589 */ /* 0x000f2200000e0000 */
[----:B------:R-:W-:Y:S01]  /*0f50*/  NOP ;  /* 0x0000000000007918 */ /* 0x000fe20000000000 */
[----:B----4-:R-:W-:-:S13]  /*0f60*/  ISETP.NE.AND P0, PT, R0, 0x4, PT ;  /* 0x000000040000780c */ /* 0x010fda0003f05270 */
[----:B------:R-:W-:Y:S05]  /*0f70*/  @P0 BRA `(.L_x_13) ;  /* 0x0000000000400947 */ /* 0x000fea0003800000 */
[----:B--23--:R-:W-:Y:S01]  /*0f80*/  UMOV UR4, 0x1e0 ;  /* 0x000001e000047882 */ /* 0x00cfe20000000000 */
[----:B------:R-:W-:Y:S01]  /*0f90*/  UMOV UR6, 0x400 ;  /* 0x0000040000067882 */ /* 0x000fe20000000000 */
[----:B------:R-:W-:Y:S01]  /*0fa0*/  USEL UR4, UR4, 0x1a0, UP3 ;  /* 0x000001a004047887 */ /* 0x000fe20009800000 */
        /* <DEDUP_REMOVED lines=9> */
[----:B------:R-:W2:Y:S02]  /*1040*/  FENCE.VIEW.ASYNC.S ;  /* 0x00000000000073c6 */ /* 0x000ea40000000000 */
[----:B--2---:R4:W2:Y:S08]  /*1050*/  SYNCS.EXCH.64 URZ, [UR6+0x370], UR8 ;  /* 0x0003700806ff75b2 */ /* 0x0048b00008000100 */
[----:B------:R4:W3:Y:S02]  /*1060*/  SYNCS.EXCH.64 URZ, [UR6+0x378], UR4 ;  /* 0x0003780406ff75b2 */ /* 0x0008e40008000100 */
[----:B----4-:R-:W-:Y:S01]  /*1070*/  NOP ;  /* 0x0000000000007918 */ /* 0x010fe20000000000 */
.L_x_13:
[----:B------:R-:W4:Y:S01]  /*1080*/  SHFL.IDX PT, R0, R87, RZ, 0x1f ;  /* 0x00001fff57007589 */ /* 0x000f2200000e0000 */
[----:B------:R-:W-:Y:S01]  /*1090*/  ISETP.NE.OR P1, PT, RZ, UR18, !P1 ;  /* 0x00000012ff007c0c */ /* 0x000fe2000cf25670 */
[----:B------:R-:W-:Y:S01]  /*10a0*/  NOP ;  /* 0x0000000000007918 */ /* 0x000fe20000000000 */
[----:B----4-:R-:W-:-:S13]  /*10b0*/  ISETP.NE.AND P0, PT, R0, 0x5, PT ;  /* 0x000000050000780c */ /* 0x010fda0003f05270 */
[----:B------:R-:W-:Y:S05]  /*10c0*/  @P0 BRA `(.L_x_14) ;  /* 0x0000000000440947 */ /* 0x000fea0003800000 */
[----:B--23--:R-:W-:Y:S01]  /*10d0*/  UMOV UR4, 0x400 ;  /* 0x0000040000047882 */ /* 0x00cfe20000000000 */
        /* <DEDUP_REMOVED lines=12> */
[----:B------:R4:W3:Y:S01]  /*11a0*/  SYNCS.EXCH.64 URZ, [UR4+0x390], UR8 ;  /* 0x0003900804ff75b2 */ /* 0x0008e20008000100 */
[----:B------:R4:W1:Y:S01]  /*11b0*/  SYNCS.EXCH.64 URZ, [UR4+0x388], UR6 ;  /* 0x0003880604ff75b2 */ /* 0x0008620008000100 */
[----:B------:R4:W1:Y:S02]  /*11c0*/  SYNCS.EXCH.64 URZ, [UR4+0x398], UR8 ;  /* 0x0003980804ff75b2 */ /* 0x0008640008000100 */
[----:B----4-:R-:W-:Y:S01]  /*11d0*/  NOP ;  /* 0x0000000000007918 */ /* 0x010fe20000000000 */
.L_x_14:
[----:B------:R-:W-:Y:S01]  /*11e0*/  VOTEU.ALL UP0, P1 ;  /* 0x0000000000ff7886 */ /* 0x000fe20000800000 */
[----:B--23--:R-:W-:Y:S01]  /*11f0*/  UMOV UR4, 0x20 ;  /* 0x0000002000047882 */ /* 0x00cfe20000000000 */
[----:B------:R-:W2:Y:S01]  /*1200*/  LDCU UR7, c[0x0][0x36c] ;  /* 0x00006d80ff0777ac */ /* 0x000ea20008000800 */
[----:B------:R-:W-:Y:S01]  /*1210*/  NOP ;  /* 0x0000000000007918 */ /* 0x000fe20000000000 */
[----:B-1----:R-:W-:Y:S01]  /*1220*/  LOP3.LUT R3, R99, 0x1f, RZ, 0xc0, !PT ;  /* 0x0000001f63037812 */ /* 0x002fe200078ec0ff */
[----:B------:R-:W-:Y:S01]  /*1230*/  @!UP0 UMOV UR6, 0x400 ;  /* 0x0000040000068882 */ /* 0x000fe20000000000 */
[----:B------:R-:W-:-:S04]  /*1240*/  @!UP0 UIADD3 UR4, UPT, UPT, -UR4, 0x100000, URZ ;  /* 0x0010000004048890 */ /* 0x000fc8000fffe1ff */
[----:B------:R-:W-:Y:S02]  /*1250*/  @!UP0 USHF.L.U32 UR5, UR4, 0xb, URZ ;  /* 0x0000000b04058899 */ /* 0x000fe400080006ff */
[----:B------:R-:W-:Y:S02]  /*1260*/  @!UP0 USHF.L.U32 UR4, UR4, 0x1, URZ ;  /* 0x0000000104048899 */ /* 0x000fe400080006ff */
[----:B------:R-:W-:Y:S01]  /*1270*/  @!UP0 ULEA UR6, UR50, UR6, 0x18 ;  /* 0x0000000632068291 */ /* 0x000fe2000f8ec0ff */
[----:B------:R-:W-:Y:S01]  /*1280*/  VOTEU.ALL UP0, P1 ;  /* 0x0000000000ff7886 */ /* 0x000fe20000800000 */
[----:B------:R-:W-:Y:S02]  /*1290*/  UISETP.NE.AND UP4, UPT, UR18, URZ, UPT ;  /* 0x000000ff1200728c */ /* 0x000fe4000bf85270 */
[----:B--2---:R-:W-:Y:S01]  /*12a0*/  UISETP.EQ.U32.AND UP6, UPT, UR7, 0x1, UPT ;  /* 0x000000010700788c */ /* 0x004fe2000bfc2070 */
[----:B------:R-:W1:Y:S07]  /*12b0*/  FENCE.VIEW.ASYNC.S ;  /* 0x00000000000073c6 */ /* 0x000e6e0000000000 */
[----:B-1----:R1:W2:Y:S01]  /*12c0*/  @!UP0 SYNCS.EXCH.64 URZ, [UR6+0x3a0], UR4 ;  /* 0x0003a00406ff85b2 */ /* 0x0022a20008000100 */
[----:B------:R-:W-:Y:S05]  /*12d0*/  BRA.U !UP6, `(.L_x_15) ;  /* 0x000000010e087547 */ /* 0x000fea000b800000 */
[----:B--2---:R-:W-:Y:S01]  /*12e0*/  UCGABAR_ARV ;  /* 0x00000000000079c7 */ /* 0x004fe20008000000 */
[----:B------:R-:W-:Y:S05]  /*12f0*/  BRA `(.L_x_16) ;  /* 0x0000000000047947 */ /* 0x000fea0003800000 */
.L_x_15:
[----:B--2---:R-:W-:Y:S01]  /*1300*/  NOP ;  /* 0x0000000000007918 */ /* 0x004fe20000000000 */
.L_x_16:
[----:B------:R-:W2:Y:S01]  /*1310*/  S2UR UR22, SR_CTAID.X ;  /* 0x00000000001679c3 */ /* 0x000ea20000002500 */
[----:B------:R-:W-:-:S05]  /*1320*/  CS2R.32 R91, SR_CgaSize ;  /* 0x00000000005b7805 */ /* 0x000fca0000008a00 */
[----:B------:R-:W-:-:S05]  /*1330*/  IMAD R91, R91, -0xa0, RZ ;  /* 0xffffff605b5b7824 */ /* 0x000fca00078e02ff */
[----:B-1----:R-:W-:-:S14]  /*1340*/  R2UR UR5, R91 ;  /* 0x000000005b0572ca */ /* 0x002fdc00000e0000 */
[----:B------:R-:W1:Y:S01]  /*1350*/  LDCU UR5, c[0x0][UR5+0x2b0] ;  /* 0x00005600050577ac */ /* 0x000e620008000800 */
[----:B------:R-:W-:-:S05]  /*1360*/  CS2R.32 R91, SR_CgaSize ;  /* 0x00000000005b7805 */ /* 0x000fca0000008a00 */
[----:B------:R-:W-:-:S05]  /*1370*/  IMAD R91, R91, -0xa0, RZ ;  /* 0xffffff605b5b7824 */ /* 0x000fca00078e02ff */
[----:B------:R-:W-:-:S14]  /*1380*/  R2UR UR4, R91 ;  /* 0x000000005b0472ca */ /* 0x000fdc00000e0000 */
[----:B------:R-:W3:Y:S01]  /*1390*/  LDCU UR4, c[0x0][UR4+0x2b4] ;  /* 0x00005680040477ac */ /* 0x000ee20008000800 */
[----:B------:R-:W4:Y:S01]  /*13a0*/  S2UR UR19, SR_CTAID.Y ;  /* 0x00000000001379c3 */ /* 0x000f220000002600 */
[----:B------:R-:W-:-:S05]  /*13b0*/  CS2R.32 R91, SR_CgaSize ;  /* 0x00000000005b7805 */ /* 0x000fca0000008a00 */
[----:B------:R-:W-:-:S05]  /*13c0*/  IMAD R91, R91, -0xa0, RZ ;  /* 0xffffff605b5b7824 */ /* 0x000fca00078e02ff */
[----:B------:R-:W-:-:S14]  /*13d0*/  R2UR UR7, R91 ;  /* 0x000000005b0772ca */ /* 0x000fdc00000e0000 */
[----:B------:R-:W3:Y:S01]  /*13e0*/  LDCU UR7, c[0x0][UR7+0x2a0] ;  /* 0x00005400070777ac */ /* 0x000ee20008000800 */
[----:B------:R-:W-:-:S05]  /*13f0*/  CS2R.32 R91, SR_CgaSize ;  /* 0x00000000005b7805 */ /* 0x000fca0000008a00 */
[----:B------:R-:W-:-:S05]  /*1400*/  IMAD R91, R91, -0xa0, RZ ;  /* 0xffffff605b5b7824 */ /* 0x000fca00078e02ff */
[----:B------:R-:W-:-:S14]  /*1410*/  R2UR UR8, R91 ;  /* 0x000000005b0872ca */ /* 0x000fdc00000e0000 */
[----:B------:R-:W3:Y:S01]  /*1420*/  LDCU UR8, c[0x0][UR8+0x2a4] ;  /* 0x00005480080877ac */ /* 0x000ee20008000800 */
[----:B------:R-:W3:Y:S01]  /*1430*/  LDCU UR20, c[0x0][0xb24] ;  /* 0x00016480ff1477ac */ /* 0x000ee20008000800 */
[----:B------:R-:W3:Y:S01]  /*1440*/  LDCU UR39, c[0x0][0xb24] ;  /* 0x00016480ff2777ac */ /* 0x000ee20008000800 */
[----:B--2---:R-:W-:Y:S01]  /*1450*/  I2FP.F32.U32 R2, UR22 ;  /* 0x0000001600027c45 */ /* 0x004fe20008201000 */
[----:B------:R-:W2:Y:S04]  /*1460*/  LDCU UR24, c[0x0][0xb30] ;  /* 0x00016600ff1877ac */ /* 0x000ea80008000800 */
[----:B-1----:R-:W-:Y:S01]  /*1470*/  FMUL R2, R2, UR5 ;  /* 0x0000000502027c20 */ /* 0x002fe20008400000 */
[----:B----4-:R-:W-:-:S05]  /*1480*/  I2FP.F32.U32 R0, UR19 ;  /* 0x0000001300007c45 */ /* 0x010fca0008201000 */
[----:B------:R-:W1:Y:S01]  /*1490*/  F2I.U32.TRUNC.NTZ R2, R2 ;  /* 0x0000000200027305 */ /* 0x000e62000020f000 */
[----:B---3--:R-:W-:-:S07]  /*14a0*/  FMUL R0, R0, UR4 ;  /* 0x0000000400007c20 */ /* 0x008fce0008400000 */
[----:B------:R-:W3:Y:S01]  /*14b0*/  F2I.U32.TRUNC.NTZ R0, R0 ;  /* 0x0000000000007305 */ /* 0x000ee2000020f000 */
[----:B-1----:R-:W-:Y:S02]  /*14c0*/  R2UR UR4, R2 ;  /* 0x00000000020472ca */ /* 0x002fe400000e0000 */
[----:B------:R-:W-:Y:S02]  /*14d0*/  PRMT R2, RZ, 0x7610, R2 ;  /* 0x00007610ff027816 */ /* 0x000fe40000000002 */
[----:B---3--:R-:W-:Y:S02]  /*14e0*/  R2UR UR6, R0 ;  /* 0x00000000000672ca */ /* 0x008fe400000e0000 */
[----:B------:R-:W-:-:S07]  /*14f0*/  PRMT R0, RZ, 0x7610, R0 ;  /* 0x00007610ff007816 */ /* 0x000fce0000000000 */
[----:B------:R-:W-:-:S04]  /*1500*/  UIADD3 UR5, UPT, UPT, -UR4, URZ, URZ ;  /* 0x000000ff04057290 */ /* 0x000fc8000fffe1ff */
[----:B------:R-:W-:Y:S02]  /*1510*/  UIMAD UR5, UR7, UR5, UR22 ;  /* 0x00000005070572a4 */ /* 0x000fe4000f8e0216 */
[----:B------:R-:W-:-:S04]  /*1520*/  UIADD3 UR4, UPT, UPT, -UR6, URZ, URZ ;  /* 0x000000ff06047290 */ /* 0x000fc8000fffe1ff */
[----:B------:R-:W-:Y:S01]  /*1530*/  IMAD.U32 R91, RZ, RZ, UR5 ;  /* 0x00000005ff5b7e24 */ /* 0x000fe2000f8e00ff */
[----:B------:R-:W-:-:S06]  /*1540*/  UIMAD UR4, UR8, UR4, UR19 ;  /* 0x00000004080472a4 */ /* 0x000fcc000f8e0213 */
[----:B------:R-:W-:Y:S01]  /*1550*/  IMAD.U32 R90, RZ, RZ, UR4 ;  /* 0x00000004ff5a7e24 */ /* 0x000fe2000f8e00ff */
[----:B--2---:R-:W-:Y:S06]  /*1560*/  BRA.U UP4, `(.L_x_17) ;  /* 0x0000000104307547 */ /* 0x004fec000b800000 */
[----:B------:R-:W-:Y:S01]  /*1570*/  R2UR UR5, R90 ;  /* 0x000000005a0572ca */ /* 0x000fe200000e0000 */
[----:B------:R-:W-:Y:S01]  /*1580*/  UMOV UR7, 0x3 ;  /* 0x0000000300077882 */ /* 0x000fe20000000000 */
[----:B------:R-:W-:-:S11]  /*1590*/  R2UR UR4, R91 ;  /* 0x000000005b0472ca */ /* 0x000fd600000e0000 */
[----:B------:R-:W-:-:S04]  /*15a0*/  UISETP.NE.AND UP0, UPT, UR5, URZ, UPT ;  /* 0x000000ff0500728c */ /* 0x000fc8000bf05270 */
[----:B------:R-:W-:Y:S02]  /*15b0*/  UISETP.LT.U32.OR UP0, UPT, UR4, 0x2, !UP0 ;  /* 0x000000020400788c */ /* 0x000fe4000c701470 */
[----:B------:R-:W-:Y:S02]  /*15c0*/  ULOP3.LUT UR4, UR4, 0xfffffffe, URZ, 0xc0, !UPT ;  /* 0xfffffffe04047892 */ /* 0x000fe4000f8ec0ff */
[----:B------:R-:W-:Y:S02]  /*15d0*/  USEL UR6, URZ, 0x1, !UP0 ;  /* 0x00000001ff067887 */ /* 0x000fe4000c000000 */
[----:B------:R-:W-:Y:S02]  /*15e0*/  USEL UR5, URZ, 0x2, !UP0 ;  /* 0x00000002ff057887 */ /* 0x000fe4000c000000 */
[----:B------:R-:W-:Y:S02]  /*15f0*/  USHF.L.U32 UR4, UR7, UR4, URZ ;  /* 0x0000000407047299 */ /* 0x000fe400080006ff */
[----:B------:R-:W-:-:S04]  /*1600*/  UIADD3 UR5, UPT, UPT, UR6, UR5, URZ ;  /* 0x0000000506057290 */ /* 0x000fc8000fffe0ff */
[----:B------:R-:W-:Y:S02]  /*1610*/  IMAD.U32 R0, RZ, RZ, UR4 ;  /* 0x00000004ff007e24 */ /* 0x000fe4000f8e00ff */
[----:B------:R-:W-:-:S07]  /*1620*/  IMAD.U32 R2, RZ, RZ, UR5 ;  /* 0x00000005ff027e24 */ /* 0x000fce000f8e00ff */
.L_x_17:
[----:B------:R-:W1:Y:S01]  /*1630*/  S2UR UR51, SR_CTAID.Z ;  /* 0x00000000003379c3 */ /* 0x000e620000002700 */
[----:B------:R-:W-:Y:S01]  /*1640*/  UISETP.GE.AND UP0, UPT, UR20, 0x1, UPT ;  /* 0x000000011400788c */ /* 0x000fe2000bf06270 */
[----:B------:R-:W-:-:S08]  /*1650*/  UMOV UR21, UR22 ;  /* 0x0000001600157c82 */ /* 0x000fd00008000000 */
[----:B------:R-:W-:Y:S05]  /*1660*/  BRA.U !UP0, `(.L_x_18) ;  /* 0x0000000108d47547 */ /* 0x000fea000b800000 */
[----:B------:R-:W2:Y:S01]  /*1670*/  LDCU.128 UR12, c[0x0][0xb10] ;  /* 0x00016200ff0c77ac */ /* 0x000ea20008000c00 */
[----:B------:R-:W3:Y:S01]  /*1680*/  LDCU UR23, c[0x0][0xb0c] ;  /* 0x00016180ff1777ac */ /* 0x000ee20008000800 */
[----:B------:R-:W4:Y:S01]  /*1690*/  LDCU UR6, c[0x0][0x370] ;  /* 0x00006e00ff0677ac */ /* 0x000f220008000800 */
[----:B------:R-:W1:Y:S01]  /*16a0*/  LDCU UR7, c[0x0][0x374] ;  /* 0x00006e80ff0777ac */ /* 0x000e620008000800 */
[----:B------:R-:W1:Y:S01]  /*16b0*/  LDCU UR21, c[0x0][0xb20] ;  /* 0x00016400ff1577ac */ /* 0x000e620008000800 */
[----:B--2---:R-:W-:Y:S02]  /*16c0*/  UIMAD.WIDE.U32 UR4, UR22, UR12, URZ ;  /* 0x0000000c160472a5 */ /* 0x004fe4000f8e00ff */
[----:B---3--:R-:W-:Y:S01]  /*16d0*/  UISETP.NE.AND UP0, UPT, UR23, 0x1, UPT ;  /* 0x000000011700788c */ /* 0x008fe2000bf05270 */
[----:B------:R-:W2:Y:S01]  /*16e0*/  LDCU.64 UR8, c[0x0][0xb28] ;  /* 0x00016500ff0877ac */ /* 0x000ea20008000a00 */
[----:B----4-:R-:W-:-:S03]  /*16f0*/  UIMAD.WIDE.U32 UR10, UR6, UR12, URZ ;  /* 0x0000000c060a72a5 */ /* 0x010fc6000f8e00ff */
[----:B------:R-:W-:Y:S01]  /*1700*/  UMOV UR4, UR5 ;  /* 0x0000000500047c82 */ /* 0x000fe20008000000 */
[----:B------:R-:W-:Y:S02]  /*1710*/  UISETP.NE.AND UP2, UPT, UR20, 0x1, UPT ;  /* 0x000000011400788c */ /* 0x000fe4000bf45270 */
[----:B------:R-:W-:Y:S01]  /*1720*/  USHF.R.U32.HI UR4, URZ, UR13, UR4 ;  /* 0x0000000dff047299 */ /* 0x000fe20008011604 */
[----:B------:R-:W-:Y:S01]  /*1730*/  UMOV UR10, UR11 ;  /* 0x0000000b000a7c82 */ /* 0x000fe20008000000 */
[----:B------:R-:W-:Y:S02]  /*1740*/  UIMAD.WIDE.U32 UR16, UR19, UR15, URZ ;  /* 0x0000000f131072a5 */ /* 0x000fe4000f8e00ff */
[----:B------:R-:W-:Y:S02]  /*1750*/  USEL UR5, UR22, UR4, !UP0 ;  /* 0x0000000416057287 */ /* 0x000fe4000c000000 */
[----:B------:R-:W-:Y:S02]  /*1760*/  @UP0 USHF.R.U32.HI UR6, URZ, UR13, UR10 ;  /* 0x0000000dff060299 */ /* 0x000fe4000801160a */
[----:B------:R-:W-:-:S02]  /*1770*/  UISETP.NE.AND UP0, UPT, UR14, 0x1, UPT ;  /* 0x000000010e00788c */ /* 0x000fc4000bf05270 */
[----:B-1----:R-:W-:Y:S02]  /*1780*/  UIMAD.WIDE.U32 UR10, UR7, UR15, URZ ;  /* 0x0000000f070a72a5 */ /* 0x002fe4000f8e00ff */
[----:B--2---:R-:W-:Y:S01]  /*1790*/  UIMAD.WIDE.U32 UR12, UR6, UR8, URZ ;  /* 0x00000008060c72a5 */ /* 0x004fe2000f8e00ff */
[----:B------:R-:W-:Y:S02]  /*17a0*/  UMOV UR4, UR17 ;  /* 0x0000001100047c82 */ /* 0x000fe40008000000 */
[----:B------:R-:W-:Y:S02]  /*17b0*/  USHF.R.U32.HI UR4, URZ, UR21, UR4 ;  /* 0x00000015ff047299 */ /* 0x000fe40008011604 */
[----:B------:R-:W-:Y:S02]  /*17c0*/  UMOV UR10, UR11 ;  /* 0x0000000b000a7c82 */ /* 0x000fe40008000000 */
[----:B------:R-:W-:Y:S01]  /*17d0*/  UMOV UR12, UR13 ;  /* 0x0000000d000c7c82 */ /* 0x000fe20008000000 */
[----:B------:R-:W-:-:S02]  /*17e0*/  @UP0 USHF.R.U32.HI UR7, URZ, UR21, UR10 ;  /* 0x00000015ff070299 */ /* 0x000fc4000801160a */
[----:B------:R-:W-:Y:S02]  /*17f0*/  USEL UR4, UR19, UR4, !UP0 ;  /* 0x0000000413047287 */ /* 0x000fe4000c000000 */
[----:B------:R-:W-:Y:S02]  /*1800*/  UIMAD.WIDE.U32 UR10, UR7, UR8, URZ ;  /* 0x00000008070a72a5 */ /* 0x000fe4000f8e00ff */
[----:B------:R-:W-:Y:S02]  /*1810*/  @UP2 USHF.R.U32.HI UR6, URZ, UR9, UR12 ;  /* 0x00000009ff062299 */ /* 0x000fe4000801160c */
[----:B------:R-:W-:Y:S02]  /*1820*/  UIMAD.WIDE.U32 UR12, UR4, UR8, URZ ;  /* 0x00000008040c72a5 */ /* 0x000fe4000f8e00ff */
[----:B------:R-:W-:Y:S01]  /*1830*/  UIADD3 UR21, UPT, UPT, -UR5, URZ, URZ ;  /* 0x000000ff05157290 */ /* 0x000fe2000fffe1ff */
[----:B------:R-:W-:Y:S02]  /*1840*/  UMOV UR10, UR11 ;  /* 0x0000000b000a7c82 */ /* 0x000fe40008000000 */
[----:B------:R-:W-:-:S02]  /*1850*/  @UP2 USHF.R.U32.HI UR7, URZ, UR9, UR10 ;  /* 0x00000009ff072299 */ /* 0x000fc4000801160a */
[----:B------:R-:W-:Y:S02]  /*1860*/  UIMAD UR10, UR6, UR20, URZ ;  /* 0x00000014060a72a4 */ /* 0x000fe4000f8e02ff */
[----:B------:R-:W-:Y:S02]  /*1870*/  UIMAD UR7, UR7, UR20, URZ ;  /* 0x00000014070772a4 */ /* 0x000fe4000f8e02ff */
[----:B------:R-:W-:Y:S02]  /*1880*/  UIMAD UR21, UR23, UR21, UR22 ;  /* 0x00000015171572a4 */ /* 0x000fe4000f8e0216 */
[----:B------:R-:W-:-:S03]  /*1890*/  UISETP.GE.AND UP0, UPT, UR4, UR7, UPT ;  /* 0x000000070400728c */ /* 0x000fc6000bf06270 */
[----:B------:R-:W-:Y:S01]  /*18a0*/  UMOV UR7, UR13 ;  /* 0x0000000d00077c82 */ /* 0x000fe20008000000 */
[----:B------:R-:W-:Y:S02]  /*18b0*/  UISETP.GE.OR UP0, UPT, UR5, UR10, UP0 ;  /* 0x0000000a0500728c */ /* 0x000fe40008706670 */
[----:B------:R-:W-:Y:S02]  /*18c0*/  UIMAD.WIDE.U32 UR10, UR5, UR8, URZ ;  /* 0x00000008050a72a5 */ /* 0x000fe4000f8e00ff */
[----:B------:R-:W-:Y:S02]  /*18d0*/  USHF.R.U32.HI UR7, URZ, UR9, UR7 ;  /* 0x00000009ff077299 */ /* 0x000fe40008011607 */
[----:B------:R-:W-:Y:S02]  /*18e0*/  UIADD3 UR10, UPT, UPT, -UR4, URZ, URZ ;  /* 0x000000ff040a7290 */ /* 0x000fe4000fffe1ff */
[----:B------:R-:W-:Y:S02]  /*18f0*/  USEL UR7, UR4, UR7, !UP2 ;  /* 0x0000000704077287 */ /* 0x000fe4000d000000 */
[----:B------:R-:W-:Y:S01]  /*1900*/  UIMAD UR10, UR14, UR10, UR19 ;  /* 0x0000000a0e0a72a4 */ /* 0x000fe2000f8e0213 */
[----:B------:R-:W-:-:S02]  /*1910*/  @!UP0 UMOV UR8, UR11 ;  /* 0x0000000b00088c82 */ /* 0x000fc40008000000 */
[----:B------:R-:W-:Y:S02]  /*1920*/  @!UP0 USHF.R.U32.HI UR8, URZ, UR9, UR8 ;  /* 0x00000009ff088299 */ /* 0x000fe40008011608 */
[----:B------:R-:W-:Y:S02]  /*1930*/  UIADD3 UR9, UPT, UPT, -UR7, URZ, URZ ;  /* 0x000000ff07097290 */ /* 0x000fe4000fffe1ff */
[----:B------:R-:W-:Y:S02]  /*1940*/  @!UP0 USEL UR8, UR5, UR8, !UP2 ;  /* 0x0000000805088287 */ /* 0x000fe4000d000000 */
[----:B------:R-:W-:Y:S02]  /*1950*/  UIMAD UR9, UR20, UR9, UR4 ;  /* 0x00000009140972a4 */ /* 0x000fe4000f8e0204 */
[----:B------:R-:W-:Y:S02]  /*1960*/  @!UP0 UIADD3 UR7, UPT, UPT, UR7, -UR8, URZ ;  /* 0x8000000807078290 */ /* 0x000fe4000fffe0ff */
[----:B------:R-:W-:-:S02]  /*1970*/  @!UP0 UIMAD UR6, UR9, UR6, UR8 ;  /* 0x00000006090682a4 */ /* 0x000fc4000f8e0208 */
[----:B------:R-:W-:-:S04]  /*1980*/  @!UP0 UIMAD UR4, UR7, UR20, UR5 ;  /* 0x00000014070482a4 */ /* 0x000fc8000f8e0205 */
[----:B------:R-:W-:Y:S01]  /*1990*/  UIMAD UR19, UR4, UR14, UR10 ;  /* 0x0000000e041372a4 */ /* 0x000fe2000f8e020a */
[----:B------:R-:W-:Y:S02]  /*19a0*/  @!UP0 UMOV UR5, UR6 ;  /* 0x0000000600058c82 */ /* 0x000fe40008000000 */
[----:B------:R-:W-:-:S12]  /*19b0*/  UIMAD UR21, UR5, UR23, UR21 ;  /* 0x00000017051572a4 */ /* 0x000fd8000f8e0215 */
.L_x_18:
[----:B------:R-:W-:-:S09]  /*19c0*/  UISETP.NE.AND UP0, UPT, UR24, 0x1, UPT ;  /* 0x000000011800788c */ /* 0x000fd2000bf05270 */
[----:B------:R-:W-:Y:S05]  /*19d0*/  BRA.U UP0, `(.L_x_19) ;  /* 0x0000000100407547 */ /* 0x000fea000b800000 */
[----:B------:R-:W2:Y:S01]  /*19e0*/  LDCU.128 UR8, c[0x0][0xb10] ;  /* 0x00016200ff0877ac */ /* 0x000ea20008000c00 */
[----:B------:R-:W3:Y:S01]  /*19f0*/  LDCU UR12, c[0x0][0xb0c] ;  /* 0x00016180ff0c77ac */ /* 0x000ee20008000800 */
[----:B------:R-:W4:Y:S01]  /*1a00*/  LDCU UR13, c[0x0][0xb20] ;  /* 0x00016400ff0d77ac */ /* 0x000f220008000800 */
[----:B--2---:R-:W-:Y:S02]  /*1a10*/  UIMAD.WIDE.U32 UR4, UR21, UR8, URZ ;  /* 0x00000008150472a5 */ /* 0x004fe4000f8e00ff */
[----:B------:R-:W-:Y:S02]  /*1a20*/  UIMAD.WIDE.U32 UR6, UR19, UR11, URZ ;  /* 0x0000000b130672a5 */ /* 0x000fe4000f8e00ff */
[----:B---3--:R-:W-:Y:S02]  /*1a30*/  UISETP.NE.AND UP0, UPT, UR12, 0x1, UPT ;  /* 0x000000010c00788c */ /* 0x008fe4000bf05270 */
[----:B------:R-:W-:-:S03]  /*1a40*/  USHF.R.U32.HI UR5, URZ, UR9, UR5 ;  /* 0x00000009ff057299 */ /* 0x000fc60008011605 */
[----:B------:R-:W-:Y:S01]  /*1a50*/  UMOV UR4, UR7 ;  /* 0x0000000700047c82 */ /* 0x000fe20008000000 */
[----:B------:R-:W-:Y:S02]  /*1a60*/  USEL UR5, UR21, UR5, !UP0 ;  /* 0x0000000515057287 */ /* 0x000fe4000c000000 */
[----:B------:R-:W-:Y:S02]  /*1a70*/  UISETP.NE.AND UP0, UPT, UR10, 0x1, UPT ;  /* 0x000000010a00788c */ /* 0x000fe4000bf05270 */
[----:B----4-:R-:W-:-:S04]  /*1a80*/  USHF.R.U32.HI UR4, URZ, UR13, UR4 ;  /* 0x0000000dff047299 */ /* 0x010fc80008011604 */
[----:B------:R-:W-:-:S04]  /*1a90*/  USEL UR4, UR19, UR4, !UP0 ;  /* 0x0000000413047287 */ /* 0x000fc8000c000000 */
[----:B------:R-:W-:Y:S02]  /*1aa0*/  UIADD3 UR6, UPT, UPT, -UR4, UR5, URZ ;  /* 0x0000000504067290 */ /* 0x000fe4000fffe1ff */
[----:B------:R-:W-:Y:S02]  /*1ab0*/  UIADD3 UR4, UPT, UPT, UR4, -UR5, URZ ;  /* 0x8000000504047290 */ /* 0x000fe4000fffe0ff */
[----:B------:R-:W-:Y:S02]  /*1ac0*/  UIMAD UR19, UR6, UR10, UR19 ;  /* 0x0000000a061372a4 */ /* 0x000fe4000f8e0213 */
[----:B------:R-:W-:-:S12]  /*1ad0*/  UIMAD UR21, UR4, UR12, UR21 ;  /* 0x0000000c041572a4 */ /* 0x000fd8000f8e0215 */
.L_x_19:
[----:B------:R-:W-:Y:S05]  /*1ae0*/  BRA.U !UP6, `(.L_x_20) ;  /* 0x000000010e0c7547 */ /* 0x000fea000b800000 */
[----:B------:R-:W-:Y:S01]  /*1af0*/  UCGABAR_WAIT ;  /* 0x0000000000007dc7 */ /* 0x000fe20008000000 */
[----:B------:R-:W-:Y:S01]  /*1b00*/  CCTL.IVALL ;  /* 0x00000000ff00798f */ /* 0x000fe20002000000 */
[----:B------:R-:W-:Y:S05]  /*1b10*/  BRA `(.L_x_21) ;  /* 0x0000000000047947 */ /* 0x000fea0003800000 */
.L_x_20:
[----:B------:R-:W-:Y:S06]  /*1b20*/  BAR.SYNC.DEFER_BLOCKING 0x0 ;  /* 0x0000000000007b1d */ /* 0x000fec0000010000 */
.L_x_21:
[----:B------:R-:W-:Y:S05]  /*1b30*/  BRA.U UP5, `(.L_x_22) ;  /* 0x0000003505f07547 */ /* 0x000fea000b800000 */
[----:B------:R-:W2:Y:S01]  /*1b40*/  LDCU UR8, c[0x0][0x390] ;  /* 0x00007200ff0877ac */ /* 0x000ea20008000800 */
[----:B------:R-:W-:Y:S01]  /*1b50*/  PLOP3.LUT P1, PT, PT, PT, UP3, 0x80, 0x8 ;  /* 0x000000000008781c */ /* 0x000fe20003f2f038 */
[----:B------:R-:W-:Y:S01]  /*1b60*/  IMAD.MOV.U32 R2, RZ, RZ, RZ ;  /* 0x000000ffff027224 */ /* 0x000fe200078e00ff */
[----:B------:R-:W-:Y:S01]  /*1b70*/  ISETP.EQ.OR P2, PT, R3, RZ, P3 ;  /* 0x000000ff0300720c */ /* 0x000fe20001f42670 */
[----:B------:R-:W3:Y:S01]  /*1b80*/  LDCU UR7, c[0x0][0x5c0] ;  /* 0x0000b800ff0777ac */ /* 0x000ee20008000800 */
[----:B------:R-:W-:Y:S01]  /*1b90*/  PLOP3.LUT P1, PT, P1, PT, PT, 0x8, 0x80 ;  /* 0x000000000080781c */ /* 0x000fe20000f2e170 */
[----:B------:R-:W-:Y:S02]  /*1ba0*/  UISETP.NE.AND UP0, UPT, UR18, URZ, UPT ;  /* 0x000000ff1200728c */ /* 0x000fe4000bf05270 */
[----:B------:R-:W-:Y:S02]  /*1bb0*/  USHF.L.U32 UR6, UR22, 0x6, URZ ;  /* 0x0000000616067899 */ /* 0x000fe400080006ff */
[----:B------:R-:W-:Y:S01]  /*1bc0*/  USEL UR38, UR53, 0x2, UP0 ;  /* 0x0000000235267887 */ /* 0x000fe20008000000 */
[----:B------:R-:W4:Y:S01]  /*1bd0*/  LDCU UR50, c[0x0][0x370] ;  /* 0x00006e00ff3277ac */ /* 0x000f220008000800 */
[----:B--2---:R-:W-:Y:S01]  /*1be0*/  UIADD3 UR5, UPT, UPT, UR8, 0x1f, URZ ;  /* 0x0000001f08057890 */ /* 0x004fe2000fffe0ff */
[----:B------:R-:W2:Y:S03]  /*1bf0*/  LDCU.64 UR42, c[0x0][0x348] ;  /* 0x00006900ff2a77ac */ /* 0x000ea60008000a00 */
[----:B------:R-:W-:-:S02]  /*1c00*/  USHF.R.S32.HI UR4, URZ, 0x1f, UR5 ;  /* 0x0000001fff047899 */ /* 0x000fc40008011405 */
[----:B---3--:R-:W-:Y:S02]  /*1c10*/  UIADD3 UR7, UPT, UPT, UR7, 0x7f, URZ ;  /* 0x0000007f07077890 */ /* 0x008fe4000fffe0ff */
[----:B------:R-:W-:Y:S02]  /*1c20*/  ULEA.HI UR4, UR4, UR5, URZ, 0x5 ;  /* 0x0000000504047291 */ /* 0x000fe4000f8f28ff */
[----:B------:R-:W-:Y:S02]  /*1c30*/  UIADD3 UR5, UPT, UPT, UR8, -0x1, URZ ;  /* 0xffffffff08057890 */ /* 0x000fe4000fffe0ff */
[----:B------:R-:W-:Y:S02]  /*1c40*/  USHF.R.S32.HI UR52, URZ, 0x5, UR4 ;  /* 0x00000005ff347899 */ /* 0x000fe40008011404 */
[----:B------:R-:W-:Y:S02]  /*1c50*/  UISETP.GE.U32.AND UP1, UPT, UR5, -0x3f, UPT ;  /* 0xffffffc10500788c */ /* 0x000fe4000bf26070 */
[----:B------:R-:W-:-:S02]  /*1c60*/  UISETP.LT.U32.AND UP0, UPT, UR52, 0x34, UPT ;  /* 0x000000343400788c */ /* 0x000fc4000bf01070 */
[----:B------:R-:W-:Y:S02]  /*1c70*/  USHF.R.S32.HI UR4, URZ, 0x1f, UR7 ;  /* 0x0000001fff047899 */ /* 0x000fe40008011407 */
[----:B-1----:R-:W-:Y:S02]  /*1c80*/  USEL UR51, UR52, 0x34, UP0 ;  /* 0x0000003434337887 */ /* 0x002fe40008000000 */
[----:B------:R-:W-:Y:S02]  /*1c90*/  ULEA.HI UR4, UR4, UR7, URZ, 0x7 ;  /* 0x0000000704047291 */ /* 0x000fe4000f8f38ff */
[----:B------:R-:W-:Y:S02]  /*1ca0*/  UIADD3 UR37, UPT, UPT, UR51, -0x1, URZ ;  /* 0xffffffff33257890 */ /* 0x000fe4000fffe0ff */
[----:B------:R-:W-:Y:S02]  /*1cb0*/  @UP1 UIADD3 UR37, UPT, UPT, UR51, URZ, URZ ;  /* 0x000000ff33251290 */ /* 0x000fe4000fffe0ff */
[----:B------:R-:W-:-:S02]  /*1cc0*/  ULOP3.LUT UR49, UR6, 0x40, URZ, 0xc0, !UPT ;  /* 0x0000004006317892 */ /* 0x000fc4000f8ec0ff */
[----:B------:R-:W-:Y:S01]  /*1cd0*/  UIADD3 UR54, UPT, UPT, UR8, 0x3e, URZ ;  /* 0x0000003e08367890 */ /* 0x000fe2000fffe0ff */
[----:B------:R-:W1:Y:S01]  /*1ce0*/  LDCU UR48, c[0x0][0x374] ;  /* 0x00006e80ff3077ac */ /* 0x000e620008000800 */
[----:B------:R-:W-:Y:S02]  /*1cf0*/  USHF.R.S32.HI UR47, URZ, 0x7, UR4 ;  /* 0x00000007ff2f7899 */ /* 0x000fe40008011404 */
[----:B------:R-:W-:Y:S02]  /*1d00*/  UIADD3 UR53, UPT, UPT, UR52, -UR51, URZ ;  /* 0x8000003334357290 */ /* 0x000fe4000fffe0ff */
[----:B------:R-:W-:Y:S01]  /*1d10*/  UIADD3 UR37, UPT, UPT, UR37, 0x1, URZ ;  /* 0x0000000125257890 */ /* 0x000fe2000fffe0ff */
[----:B------:R-:W-:Y:S01]  /*1d20*/  UMOV UR23, 0x1 ;  /* 0x0000000100177882 */ /* 0x000fe20000000000 */
[----:B--2-4-:R-:W-:-:S10]  /*1d30*/  UMOV UR28, URZ ;  /* 0x000000ff001c7c82 */ /* 0x014fd40008000000 */
.L_x_40:
[----:B------:R-:W-:Y:S01]  /*1d40*/  IMAD.U32 R4, RZ, RZ, UR47 ;  /* 0x0000002fff047e24 */ /* 0x000fe2000f8e00ff */
[----:B------:R-:W2:Y:S04]  /*1d50*/  LDCU UR46, c[0x0][0x5c4] ;  /* 0x0000b880ff2e77ac */ /* 0x000ea80008000800 */
[-C--:B------:R-:W-:Y:S01]  /*1d60*/  IABS R0, R4.reuse ;  /* 0x0000000400007213 */ /* 0x080fe20000000000 */
[----:B------:R-:W-:Y:S01]  /*1d70*/  UMOV UR29, 0x400 ;  /* 0x00000400001d7882 */ /* 0x000fe20000000000 */
[----:B------:R-:W-:Y:S01]  /*1d80*/  IABS R4, R4 ;  /* 0x0000000400047213 */ /* 0x000fe20000000000 */
[----:B------:R-:W-:Y:S01]  /*1d90*/  UMOV UR15, URZ ;  /* 0x000000ff000f7c82 */ /* 0x000fe20008000000 */
[----:B------:R-:W-:Y:S01]  /*1da0*/  R2UR UR6, R0 ;  /* 0x00000000000672ca */ /* 0x000fe200000e0000 */
[----:B--2---:R-:W-:-:S12]  /*1db0*/  IMAD.U32 R3, RZ, RZ, UR46 ;  /* 0x0000002eff037e24 */ /* 0x004fd8000f8e00ff */
[----:B------:R-:W2:Y:S08]  /*1dc0*/  I2F.RP R6, UR6 ;  /* 0x0000000600067d06 */ /* 0x000eb00008209400 */
[----:B--2---:R-:W2:Y:S02]  /*1dd0*/  MUFU.RCP R5, R6 ;  /* 0x0000000600057308 */ /* 0x004ea40000001000 */
[----:B--2---:R-:W-:-:S06]  /*1de0*/  VIADD R5, R5, 0xffffffe ;  /* 0x0ffffffe05057836 */ /* 0x004fcc0000000000 */
[----:B------:R-:W2:Y:S02]  /*1df0*/  F2I.FTZ.U32.TRUNC.NTZ R0, R5 ;  /* 0x0000000500007305 */ /* 0x000ea4000021f000 */
[----:B--2---:R-:W-:Y:S02]  /*1e00*/  R2UR UR5, R0 ;  /* 0x00000000000572ca */ /* 0x004fe400000e0000 */
[----:B------:R-:W-:Y:S01]  /*1e10*/  IABS R0, R3 ;  /* 0x0000000300007213 */ /* 0x000fe20000000000 */
[----:B------:R-:W-:-:S03]  /*1e20*/  IMAD.U32 R3, RZ, RZ, UR19 ;  /* 0x00000013ff037e24 */ /* 0x000fc6000f8e00ff */
[----:B------:R-:W-:Y:S01]  /*1e30*/  R2UR UR8, R0 ;  /* 0x00000000000872ca */ /* 0x000fe200000e0000 */
[----:B------:R-:W-:Y:S01]  /*1e40*/  IMAD.MOV R0, RZ, RZ, -R4 ;  /* 0x000000ffff007224 */ /* 0x000fe200078e0a04 */
[----:B------:R-:W-:-:S04]  /*1e50*/  IABS R3, R3 ;  /* 0x0000000300037213 */ /* 0x000fc80000000000 */
[----:B------:R-:W-:Y:S01]  /*1e60*/  R2UR UR9, R3 ;  /* 0x00000000030972ca */ /* 0x000fe200000e0000 */
[----:B------:R-:W-:-:S04]  /*1e70*/  UIADD3 UR4, UPT, UPT, URZ, -UR5, URZ ;  /* 0x80000005ff047290 */ /* 0x000fc8000fffe0ff */
[----:B------:R-:W-:Y:S02]  /*1e80*/  UIMAD UR7, UR4, UR6, URZ ;  /* 0x00000006040772a4 */ /* 0x000fe4000f8e02ff */
[----:B------:R-:W2:Y:S01]  /*1e90*/  I2F.RP R3, UR8 ;  /* 0x0000000800037d06 */ /* 0x000ea20008209400 */
[----:B------:R-:W-:Y:S02]  /*1ea0*/  UMOV UR4, URZ ;  /* 0x000000ff00047c82 */ /* 0x000fe40008000000 */
[----:B------:R-:W-:Y:S02]  /*1eb0*/  UIMAD.WIDE.U32 UR4, UR5, UR7, UR4 ;  /* 0x00000007050472a5 */ /* 0x000fe4000f8e0004 */
[----:B------:R-:W-:-:S05]  /*1ec0*/  R2UR UR7, R0 ;  /* 0x00000000000772ca */ /* 0x000fca00000e0000 */
[----:B------:R-:W-:Y:S02]  /*1ed0*/  UMOV UR4, UR5 ;  /* 0x0000000500047c82 */ /* 0x000fe40008000000 */
[----:B------:R-:W-:Y:S01]  /*1ee0*/  UIMAD.WIDE.U32 UR4, UR4, UR9, URZ ;  /* 0x00000009040472a5 */ /* 0x000fe2000f8e00ff */
[----:B--2---:R-:W2:Y:S06]  /*1ef0*/  MUFU.RCP R0, R3 ;  /* 0x0000000300007308 */ /* 0x004eac0000001000 */
[----:B------:R-:W-:Y:S02]  /*1f00*/  UMOV UR4, UR5 ;  /* 0x0000000500047c82 */ /* 0x000fe40008000000 */
[----:B------:R-:W-:-:S04]  /*1f10*/  UIMAD UR5, UR4, UR7, UR9 ;  /* 0x00000007040572a4 */ /* 0x000fc8000f8e0209 */
[----:B------:R-:W-:Y:S01]  /*1f20*/  UISETP.GT.U32.AND UP0, UPT, UR6, UR5, UPT ;  /* 0x000000050600728c */ /* 0x000fe2000bf04070 */
[----:B--2---:R-:W-:Y:S02]  /*1f30*/  VIADD R0, R0, 0xffffffe ;  /* 0x0ffffffe00007836 */ /* 0x004fe40000000000 */
[----:B------:R-:W-:-:S08]  /*1f40*/  IMAD.U32 R3, RZ, RZ, UR23 ;  /* 0x00000017ff037e24 */ /* 0x000fd0000f8e00ff */
[----:B------:R-:W-:Y:S01]  /*1f50*/  @!UP0 UIADD3 UR5, UPT, UPT, UR5, -UR6, URZ ;  /* 0x8000000605058290 */ /* 0x000fe2000fffe0ff */
[----:B------:R-:W2:Y:S01]  /*1f60*/  F2I.FTZ.U32.TRUNC.NTZ R0, R0 ;  /* 0x0000000000007305 */ /* 0x000ea2000021f000 */
[----:B------:R-:W-:Y:S01]  /*1f70*/  @!UP0 UIADD3 UR4, UPT, UPT, UR4, 0x1, URZ ;  /* 0x0000000104048890 */ /* 0x000fe2000fffe0ff */
[----:B------:R-:W-:Y:S01]  /*1f80*/  SHF.L.U32 R3, R3, 0x1f, RZ ;  /* 0x0000001f03037819 */ /* 0x000fe200000006ff */
[----:B------:R-:W-:Y:S01]  /*1f90*/  UISETP.GE.U32.AND UP1, UPT, UR5, UR6, UPT ;  /* 0x000000060500728c */ /* 0x000fe2000bf26070 */
[----:B------:R-:W3:Y:S01]  /*1fa0*/  S2UR UR6, SR_CgaCtaId ;  /* 0x00000000000679c3 */ /* 0x000ee20000008800 */
[----:B------:R-:W-:-:S04]  /*1fb0*/  ULOP3.LUT UR5, UR19, UR47, URZ, 0x3c, !UPT ;  /* 0x0000002f13057292 */ /* 0x000fc8000f8e3cff */
[----:B------:R-:W-:-:S05]  /*1fc0*/  UISETP.GE.AND UP0, UPT, UR5, URZ, UPT ;  /* 0x000000ff0500728c */ /* 0x000fca000bf06270 */
[----:B------:R-:W-:Y:S01]  /*1fd0*/  @UP1 UIADD3 UR4, UPT, UPT, UR4, 0x1, URZ ;  /* 0x0000000104041890 */ /* 0x000fe2000fffe0ff */
[----:B--2---:R-:W-:Y:S01]  /*1fe0*/  R2UR UR7, R0 ;  /* 0x00000000000772ca */ /* 0x004fe200000e0000 */
[----:B------:R-:W-:-:S05]  /*1ff0*/  UISETP.NE.AND UP1, UPT, UR47, URZ, UPT ;  /* 0x000000ff2f00728c */ /* 0x000fca000bf25270 */
[----:B------:R-:W-:Y:S02]  /*2000*/  UMOV UR5, UR4 ;  /* 0x0000000400057c82 */ /* 0x000fe40008000000 */
[----:B------:R-:W-:-:S04]  /*2010*/  @!UP0 UIADD3 UR5, UPT, UPT, -UR5, URZ, URZ ;  /* 0x000000ff05058290 */ /* 0x000fc8000fffe1ff */
[----:B------:R-:W-:Y:S02]  /*2020*/  @!UP1 ULOP3.LUT UR5, URZ, UR47, URZ, 0x33, !UPT ;  /* 0x0000002fff059292 */ /* 0x000fe4000f8e33ff */
[----:B---3--:R-:W-:Y:S02]  /*2030*/  ULEA UR29, UR6, UR29, 0x18 ;  /* 0x0000001d061d7291 */ /* 0x008fe4000f8ec0ff */
[----:B------:R-:W-:Y:S02]  /*2040*/  UIADD3 UR4, UPT, UPT, URZ, -UR7, URZ ;  /* 0x80000007ff047290 */ /* 0x000fe4000fffe0ff */
[----:B------:R-:W-:Y:S01]  /*2050*/  IMAD.U32 R0, RZ, RZ, UR5 ;  /* 0x00000005ff007e24 */ /* 0x000fe2000f8e00ff */
[----:B------:R-:W-:Y:S02]  /*2060*/  ULEA UR6, UR28, UR29, 0x3 ;  /* 0x0000001d1c067291 */ /* 0x000fe4000f8e18ff */
[----:B------:R-:W-:Y:S02]  /*2070*/  UIMAD UR4, UR4, UR8, URZ ;  /* 0x00000008040472a4 */ /* 0x000fe4000f8e02ff */
[----:B------:R-:W-:-:S04]  /*2080*/  IABS R0, R0 ;  /* 0x0000000000007213 */ /* 0x000fc80000000000 */
[----:B------:R-:W-:Y:S01]  /*2090*/  R2UR UR9, R0 ;  /* 0x00000000000972ca */ /* 0x000fe200000e0000 */
[----:B------:R2:W3:Y:S01]  /*20a0*/  SYNCS.PHASECHK.TRANS64.TRYWAIT P0, [UR6+0x1a0], R3 ;  /* 0x0001a003ff0075a7 */ /* 0x0004e20008001106 */
[----:B------:R-:W-:Y:S02]  /*20b0*/  UMOV UR6, URZ ;  /* 0x000000ff00067c82 */ /* 0x000fe40008000000 */
[----:B------:R-:W-:-:S07]  /*20c0*/  UIMAD.WIDE.U32 UR6, UR7, UR4, UR6 ;  /* 0x00000004070672a5 */ /* 0x000fce000f8e0006 */
[----:B------:R-:W-:Y:S02]  /*20d0*/  UMOV UR6, UR7 ;  /* 0x0000000700067c82 */ /* 0x000fe40008000000 */
[----:B------:R-:W-:-:S07]  /*20e0*/  UIMAD.WIDE.U32 UR6, UR6, UR9, URZ ;  /* 0x00000009060672a5 */ /* 0x000fce000f8e00ff */
[----:B------:R-:W-:Y:S02]  /*20f0*/  UMOV UR4, UR7 ;  /* 0x0000000700047c82 */ /* 0x000fe40008000000 */
[----:B------:R-:W-:-:S04]  /*2100*/  UIADD3 UR6, UPT, UPT, -UR4, URZ, URZ ;  /* 0x000000ff04067290 */ /* 0x000fc8000fffe1ff */
[----:B------:R-:W-:-:S04]  /*2110*/  UIMAD UR6, UR8, UR6, UR9 ;  /* 0x00000006080672a4 */ /* 0x000fc8000f8e0209 */
[----:B------:R-:W-:-:S11]  /*2120*/  UISETP.GT.U32.AND UP0, UPT, UR8, UR6, UPT ;  /* 0x000000060800728c */ /* 0x000fd6000bf04070 */
[----:B------:R-:W-:Y:S02]  /*2130*/  @!UP0 UIADD3 UR6, UPT, UPT, UR6, -UR8, URZ ;  /* 0x8000000806068290 */ /* 0x000fe4000fffe0ff */
[----:B------:R-:W-:Y:S02]  /*2140*/  @!UP0 UIADD3 UR4, UPT, UPT, UR4, 0x1, URZ ;  /* 0x0000000104048890 */ /* 0x000fe4000fffe0ff */
[----:B------:R-:W-:Y:S02]  /*2150*/  UISETP.GE.U32.AND UP1, UPT, UR6, UR8, UPT ;  /* 0x000000080600728c */ /* 0x000fe4000bf26070 */
[----:B------:R-:W-:-:S04]  /*2160*/  ULOP3.LUT UR6, UR5, UR46, URZ, 0x3c, !UPT ;  /* 0x0000002e05067292 */ /* 0x000fc8000f8e3cff */
[----:B------:R-:W-:Y:S02]  /*2170*/  UISETP.GE.AND UP0, UPT, UR6, URZ, UPT ;  /* 0x000000ff0600728c */ /* 0x000fe4000bf06270 */
[----:B------:R-:W-:-:S03]  /*2180*/  ULEA.HI UR6, UR21, UR21, URZ, 0x1 ;  /* 0x0000001515067291 */ /* 0x000fc6000f8f08ff */
[----:B------:R-:W-:Y:S02]  /*2190*/  @UP1 UIADD3 UR4, UPT, UPT, UR4, 0x1, URZ ;  /* 0x0000000104041890 */ /* 0x000fe4000fffe0ff */
[----:B------:R-:W-:Y:S02]  /*21a0*/  UISETP.NE.AND UP1, UPT, UR46, URZ, UPT ;  /* 0x000000ff2e00728c */ /* 0x000fe4000bf25270 */
[----:B------:R-:W-:-:S03]  /*21b0*/  USHF.L.U32 UR34, UR6, 0x6, URZ ;  /* 0x0000000606227899 */ /* 0x000fc600080006ff */
[----:B------:R-:W-:Y:S01]  /*21c0*/  UMOV UR36, UR4 ;  /* 0x0000000400247c82 */ /* 0x000fe20008000000 */
[----:B------:R-:W-:Y:S02]  /*21d0*/  UIADD3 UR4, UPT, UPT, -UR5, URZ, URZ ;  /* 0x000000ff05047290 */ /* 0x000fe4000fffe1ff */
[----:B------:R-:W-:Y:S02]  /*21e0*/  @!UP0 UIADD3 UR36, UPT, UPT, -UR36, URZ, URZ ;  /* 0x000000ff24248290 */ /* 0x000fe4000fffe1ff */
[----:B------:R-:W-:Y:S02]  /*21f0*/  UISETP.GE.U32.AND UP0, UPT, UR54, 0x3f, UPT ;  /* 0x0000003f3600788c */ /* 0x000fe4000bf06070 */
[----:B------:R-:W-:Y:S02]  /*2200*/  @!UP1 ULOP3.LUT UR36, URZ, UR46, URZ, 0x33, !UPT ;  /* 0x0000002eff249292 */ /* 0x000fe4000f8e33ff */
[----:B------:R-:W-:Y:S02]  /*2210*/  UIMAD UR4, UR47, UR4, UR19 ;  /* 0x000000042f0472a4 */ /* 0x000fe4000f8e0213 */
[----:B------:R-:W-:-:S02]  /*2220*/  UIADD3 UR6, UPT, UPT, -UR36, URZ, URZ ;  /* 0x000000ff24067290 */ /* 0x000fc4000fffe1ff */
[----:B------:R-:W-:Y:S02]  /*2230*/  ULOP3.LUT UR34, UR49, 0xffffff80, UR34, 0xf8, !UPT ;  /* 0xffffff8031227892 */ /* 0x000fe4000f8ef822 */
[----:B------:R-:W-:Y:S02]  /*2240*/  ULEA UR10, UR4, UR49, 0x7 ;  /* 0x00000031040a7291 */ /* 0x000fe4000f8e38ff */
[----:B------:R-:W-:Y:S01]  /*2250*/  UIMAD UR46, UR46, UR6, UR5 ;  /* 0x000000062e2e72a4 */ /* 0x000fe2000f8e0205 */
[----:B--2---:R-:W-:Y:S11]  /*2260*/  BRA.U !UP0, `(.L_x_23) ;  /* 0x0000000508247547 */ /* 0x004ff6000b800000 */
[----:B------:R-:W2:Y:S01]  /*2270*/  LDCU.64 UR12, c[0x0][0x5b0] ;  /* 0x0000b600ff0c77ac */ /* 0x000ea20008000a00 */
[----:B------:R-:W2:Y:S01]  /*2280*/  LDCU.64 UR8, c[0x0][0x5d8] ;  /* 0x0000bb00ff0877ac */ /* 0x000ea20008000a00 */
[----:B------:R-:W4:Y:S01]  /*2290*/  LDCU UR19, c[0x0][0x598] ;  /* 0x0000b300ff1377ac */ /* 0x000f220008000800 */
[----:B------:R-:W1:Y:S01]  /*22a0*/  LDCU UR18, c[0x0][0x58c] ;  /* 0x0000b180ff1277ac */ /* 0x000e620008000800 */
[----:B------:R-:W1:Y:S01]  /*22b0*/  LDCU UR21, c[0x0][0x59c] ;  /* 0x0000b380ff1577ac */ /* 0x000e620008000800 */
[----:B------:R-:W1:Y:S01]  /*22c0*/  LDCU UR20, c[0x0][0x5a0] ;  /* 0x0000b400ff1477ac */ /* 0x000e620008000800 */
[----:B------:R-:W1:Y:S01]  /*22d0*/  LDCU.64 UR16, c[0x0][0x590] ;  /* 0x0000b200ff1077ac */ /* 0x000e620008000a00 */
[----:B------:R-:W1:Y:S01]  /*22e0*/  LDCU.64 UR6, c[0x0][0x5b8] ;  /* 0x0000b700ff0677ac */ /* 0x000e620008000a00 */
[----:B------:R-:W1:Y:S01]  /*22f0*/  LDCU.64 UR4, c[0x0][0x5d0] ;  /* 0x0000ba00ff0477ac */ /* 0x000e620008000a00 */
[----:B--2---:R-:W-:Y:S02]  /*2300*/  UIMAD UR31, UR46, UR12, UR8 ;  /* 0x0000000c2e1f72a4 */ /* 0x004fe4000f8e0208 */
[----:B------:R-:W-:Y:S01]  /*2310*/  UIMAD UR30, UR36, UR13, UR9 ;  /* 0x0000000d241e72a4 */ /* 0x000fe2000f8e0209 */
[----:B------:R-:W-:Y:S01]  /*2320*/  UMOV UR14, URZ ;  /* 0x000000ff000e7c82 */ /* 0x000fe20008000000 */
[----:B----4-:R-:W-:-:S10]  /*2330*/  UMOV UR22, UR28 ;  /* 0x0000001c00167c82 */ /* 0x010fd40008000000 */
.L_x_29:
[----:B------:R-:W-:Y:S01]  /*2340*/  @!P3 MOV R3, 0x2000 ;  /* 0x000020000003b802 */ /* 0x000fe20000000f00 */
[----:B------:R-:W-:Y:S01]  /*2350*/  ULEA UR11, UR22, UR29, 0x3 ;  /* 0x0000001d160b7291 */ /* 0x000fe2000f8e18ff */
[----:B---34-:R-:W-:Y:S11]  /*2360*/  @P0 BRA `(.L_x_24) ;  /* 0x0000000000100947 */ /* 0x018ff60003800000 */
[----:B------:R-:W-:Y:S04]  /*2370*/  MOV R0, UR23 ;  /* 0x0000001700007c02 */ /* 0x000fe80008000f00 */
[----:B------:R-:W-:Y:S04]  /*2380*/  SHF.L.U32 R5, R0, 0x1f, RZ ;  /* 0x0000001f00057819 */ /* 0x000fe800000006ff */
[----:B------:R-:W2:Y:S02]  /*2390*/  SYNCS.PHASECHK.TRANS64.TRYWAIT P0, [UR11+0x1a0], R5 ;  /* 0x0001a005ff0075a7 */ /* 0x000ea4000800110b */
[----:B--2---:R-:W-:Y:S05]  /*23a0*/  @!P0 BRA `(.L_x_25) ;  /* 0x0000008800088947 */ /* 0x004fea0003800000 */
.L_x_24:
[----:B------:R3:W-:Y:S01]  /*23b0*/  @!P3 SYNCS.ARRIVE.TRANS64 RZ, [UR11], R3 ;  /* 0x00000003ffffb9a7 */ /* 0x0007e2000800000b */
[----:B------:R-:W-:Y:S04]  /*23c0*/  ULOP3.LUT UR8, UR38, 0x2, URZ, 0xfc, !UPT ;  /* 0x0000000226087892 */ /* 0x000fe8000f8efcff */
[----:B------:R-:W-:Y:S09]  /*23d0*/  UISETP.NE.AND UP0, UPT, UR8, 0x2, UPT ;  /* 0x000000020800788c */ /* 0x000ff2000bf05270 */
[----:B------:R-:W-:Y:S05]  /*23e0*/  BRA.U UP0, `(.L_x_26) ;  /* 0x0000000100047547 */ /* 0x000fea000b800000 */
[----:B-1----:R-:W-:Y:S05]  /*23f0*/  BPT.TRAP 0x1 ;  /* 0x000000040000795c */ /* 0x002fea0000300000 */
.L_x_26:
[----:B------:R-:W-:Y:S04]  /*2400*/  BSSY.RECONVERGENT B0, `(.L_x_27) ;  /* 0x0000003000007945 */ /* 0x000fe80003800200 */
[----:B------:R-:W-:Y:S05]  /*2410*/  @P2 BRA `(.L_x_28) ;  /* 0x0000000000042947 */ /* 0x000fea0003800000 */
[----:B-1----:R-:W-:Y:S05]  /*2420*/  BPT.TRAP 0x1 ;  /* 0x000000040000795c */ /* 0x002fea0000300000 */
.L_x_28:
[----:B-1----:R-:W-:Y:S05]  /*2430*/  BSYNC.RECONVERGENT B0 ;  /* 0x0000000000007941 */ /* 0x002fea0003800200 */
.L_x_27:
[----:B------:R-:W-:Y:S02]  /*2440*/  UIADD3 UR8, UPT, UPT, UR22, 0x1, URZ ;  /* 0x0000000116087890 */ /* 0x000fe4000fffe0ff */
[----:B------:R-:W-:Y:S02]  /*2450*/  USHF.L.U32 UR35, UR14, 0x5, URZ ;  /* 0x000000050e237899 */ /* 0x000fe400080006ff */
[----:B------:R-:W-:Y:S02]  /*2460*/  UISETP.NE.AND UP0, UPT, UR8, 0x34, UPT ;  /* 0x000000340800788c */ /* 0x000fe4000bf05270 */
[----:B------:R-:W-:Y:S02]  /*2470*/  UISETP.NE.AND UP2, UPT, UR19, 0x1, UPT ;  /* 0x000000011300788c */ /* 0x000fe4000bf45270 */
[----:B------:R-:W-:Y:S02]  /*2480*/  USEL UR9, URZ, 0x1, UP0 ;  /* 0x00000001ff097887 */ /* 0x000fe40008000000 */
[----:B------:R-:W-:Y:S02]  /*2490*/  USEL UR28, UR8, URZ, UP0 ;  /* 0x000000ff081c7287 */ /* 0x000fe40008000000 */
[----:B------:R-:W-:Y:S02]  /*24a0*/  ULOP3.LUT UR23, UR23, UR9, URZ, 0x3c, !UPT ;  /* 0x0000000917177292 */ /* 0x000fe4000f8e3cff */
[----:B------:R-:W-:Y:S02]  /*24b0*/  ULEA UR8, UR28, UR29, 0x3 ;  /* 0x0000001d1c087291 */ /* 0x000fe4000f8e18ff */
[----:B------:R-:W-:Y:S02]  /*24c0*/  UISETP.NE.AND UP0, UPT, UR18, 0x1, UPT ;  /* 0x000000011200788c */ /* 0x000fe4000bf05270 */
[----:B------:R-:W-:Y:S01]  /*24d0*/  UIADD3 UR26, UP1, UPT, UR42, 0x80, URZ ;  /* 0x000000802a1a7890 */ /* 0x000fe2000ff3e0ff */
[----:B--2---:R-:W-:Y:S01]  /*24e0*/  MOV R0, UR23 ;  /* 0x0000001700007c02 */ /* 0x004fe20008000f00 */
[----:B------:R-:W-:Y:S02]  /*24f0*/  ULEA UR15, UR22, UR29, 0xb ;  /* 0x0000001d160f7291 */ /* 0x000fe4000f8e58ff */
[----:B------:R-:W-:Y:S01]  /*2500*/  ULOP3.LUT UR33, UR11, 0xfefffff8, URZ, 0xc0, !UPT ;  /* 0xfefffff80b217892 */ /* 0x000fe2000f8ec0ff */
[----:B---3--:R-:W-:Y:S01]  /*2510*/  SHF.L.U32 R3, R0, 0x1f, RZ ;  /* 0x0000001f00037819 */ /* 0x008fe200000006ff */
[----:B------:R-:W-:Y:S02]  /*2520*/  UIADD3.X UR27, UPT, UPT, URZ, UR43, URZ, UP1, !UPT ;  /* 0x0000002bff1b7290 */ /* 0x000fe40008ffe4ff */
[----:B------:R-:W-:Y:S01]  /*2530*/  UIADD3 UR32, UPT, UPT, UR15, 0x4500, URZ ;  /* 0x000045000f207890 */ /* 0x000fe2000fffe0ff */
[----:B------:R2:W4:Y:S01]  /*2540*/  SYNCS.PHASECHK.TRANS64.TRYWAIT P0, [UR8+0x1a0], R3 ;  /* 0x0001a003ff0075a7 */ /* 0x0005220008001108 */
[----:B------:R-:W-:Y:S02]  /*2550*/  UIMAD.WIDE.U32 UR8, UR35, UR16, URZ ;  /* 0x00000010230872a5 */ /* 0x000fe4000f8e00ff */
[----:B------:R-:W-:Y:S02]  /*2560*/  UPRMT UR22, UR31, 0x40, UR30 ;  /* 0x000000401f167896 */ /* 0x000fe4000800001e */
[----:B------:R-:W-:Y:S02]  /*2570*/  USHF.R.U32.HI UR9, URZ, UR17, UR9 ;  /* 0x00000011ff097299 */ /* 0x000fe40008011609 */
[----:B------:R-:W-:Y:S02]  /*2580*/  UIADD3 UR14, UPT, UPT, UR14, 0x1, URZ ;  /* 0x000000010e0e7890 */ /* 0x000fe4000fffe0ff */
[----:B------:R-:W-:Y:S02]  /*2590*/  USEL UR9, UR35, UR9, !UP0 ;  /* 0x0000000923097287 */ /* 0x000fe4000c000000 */
[----:B------:R-:W-:Y:S02]  /*25a0*/  UIADD3 UR24, UP0, UPT, UR42, 0x180, URZ ;  /* 0x000001802a187890 */ /* 0x000fe4000ff1e0ff */
[----:B------:R-:W-:Y:S02]  /*25b0*/  UIMAD.WIDE.U32 UR12, UR9, UR21, URZ ;  /* 0x00000015090c72a5 */ /* 0x000fe4000f8e00ff */
[----:B------:R-:W-:Y:S02]  /*25c0*/  UIADD3 UR11, UPT, UPT, -UR9, URZ, URZ ;  /* 0x000000ff090b7290 */ /* 0x000fe4000fffe1ff */
[----:B------:R-:W-:Y:S02]  /*25d0*/  USHF.R.U32.HI UR13, URZ, UR20, UR13 ;  /* 0x00000014ff0d7299 */ /* 0x000fe4000801160d */
[----:B------:R-:W-:Y:S02]  /*25e0*/  UIMAD UR11, UR18, UR11, UR35 ;  /* 0x0000000b120b72a4 */ /* 0x000fe4000f8e0223 */
[----:B------:R-:W-:Y:S02]  /*25f0*/  USEL UR13, UR9, UR13, !UP2 ;  /* 0x0000000d090d7287 */ /* 0x000fe4000d000000 */
[----:B------:R-:W-:Y:S02]  /*2600*/  UIMAD UR11, UR11, UR6, UR4 ;  /* 0x000000060b0b72a4 */ /* 0x000fe4000f8e0204 */
[----:B------:R-:W-:Y:S02]  /*2610*/  UIADD3 UR8, UPT, UPT, -UR13, URZ, URZ ;  /* 0x000000ff0d087290 */ /* 0x000fe4000fffe1ff */
[----:B------:R-:W-:Y:S02]  /*2620*/  UIADD3.X UR25, UPT, UPT, URZ, UR43, URZ, UP0, !UPT ;  /* 0x0000002bff197290 */ /* 0x000fe400087fe4ff */
[----:B------:R-:W-:Y:S02]  /*2630*/  UIMAD UR9, UR19, UR8, UR9 ;  /* 0x00000008130972a4 */ /* 0x000fe4000f8e0209 */
[----:B------:R-:W-:Y:S01]  /*2640*/  UIADD3 UR8, UPT, UPT, UR15, 0x1e500, URZ ;  /* 0x0001e5000f087890 */ /* 0x000fe2000fffe0ff */
[----:B------:R-:W-:Y:S01]  /*2650*/  UMOV UR40, 0x0 ;  /* 0x0000000000287882 */ /* 0x000fe20000000000 */
[----:B------:R-:W-:Y:S01]  /*2660*/  UMOV UR41, 0x10000000 ;  /* 0x1000000000297882 */ /* 0x000fe20000000000 */
[----:B------:R-:W-:Y:S01]  /*2670*/  UIMAD UR12, UR9, UR7, UR5 ;  /* 0x00000007090c72a4 */ /* 0x000fe2000f8e0205 */
[----:B------:R-:W-:Y:S01]  /*2680*/  UTMALDG.2D.2CTA [UR32], [UR26], desc[UR40] ;  /* 0x000028201a0075b4 */ /* 0x000fe20008209000 */
[----:B------:R-:W-:Y:S01]  /*2690*/  UPRMT UR15, UR22, 0x5410, URZ ;  /* 0x00005410160f7896 */ /* 0x000fe200080000ff */
[----:B------:R-:W-:Y:S01]  /*26a0*/  UMOV UR9, UR33 ;  /* 0x0000002100097c82 */ /* 0x000fe20008000000 */
[----:B------:R-:W-:Y:S01]  /*26b0*/  UISETP.NE.AND UP0, UPT, UR14, UR37, UPT ;  /* 0x000000250e00728c */ /* 0x000fe2000bf05270 */
[----:B------:R-:W-:Y:S06]  /*26c0*/  UMOV UR22, UR28 ;  /* 0x0000001c00167c82 */ /* 0x000fec0008000000 */
[----:B------:R1:W-:Y:S02]  /*26d0*/  UTMALDG.4D.IM2COL.2CTA [UR8], [UR24], UR15, desc[UR40] ;  /* 0x00002808180073b4 */ /* 0x0003e4000825900f */
[----:B-1----:R-:W-:Y:S01]  /*26e0*/  UMOV UR15, UR37 ;  /* 0x00000025000f7c82 */ /* 0x002fe20008000000 */
[----:B--2---:R-:W-:Y:S05]  /*26f0*/  BRA.U UP0, `(.L_x_29) ;  /* 0xfffffffd00107547 */ /* 0x004fea000b83ffff */
.L_x_23:
[----:B------:R-:W-:Y:S01]  /*2700*/  ULEA UR4, UR28, UR29, 0x3 ;  /* 0x0000001d1c047291 */ /* 0x000fe2000f8e18ff */
[----:B------:R-:W-:Y:S01]  /*2710*/  MOV R0, UR23 ;  /* 0x0000001700007c02 */ /* 0x000fe20008000f00 */
[----:B------:R-:W-:Y:S01]  /*2720*/  @!P1 SYNCS.ARRIVE.TRANS64.A1T0 RZ, [UR29+0x368], RZ ;  /* 0x000368ffffff99a7 */ /* 0x000fe2000810001d */
[----:B------:R-:W-:Y:S02]  /*2730*/  UISETP.GT.AND UP0, UPT, UR52, UR51, UPT ;  /* 0x000000333400728c */ /* 0x000fe4000bf04270 */
[----:B------:R-:W-:-:S04]  /*2740*/  SHF.L.U32 R0, R0, 0x1f, RZ ;  /* 0x0000001f00007819 */ /* 0x000fc800000006ff */
[----:B---34-:R2:W3:Y:S03]  /*2750*/  SYNCS.PHASECHK.TRANS64.TRYWAIT P0, [UR4+0x1a0], R0 ;  /* 0x0001a000ff0075a7 */ /* 0x0184e60008001104 */
[----:B------:R-:W-:Y:S05]  /*2760*/  BRA.U !UP0, `(.L_x_30) ;  /* 0x0000000508207547 */ /* 0x000fea000b800000 */
[----:B------:R-:W4:Y:S01]  /*2770*/  LDCU.64 UR12, c[0x0][0x5b0] ;  /* 0x0000b600ff0c77ac */ /* 0x000f220008000a00 */
[----:B------:R-:W4:Y:S01]  /*2780*/  LDCU.64 UR8, c[0x0][0x5d8] ;  /* 0x0000bb00ff0877ac */ /* 0x000f220008000a00 */
[----:B------:R-:W1:Y:S01]  /*2790*/  LDCU UR18, c[0x0][0x598] ;  /* 0x0000b300ff1277ac */ /* 0x000e620008000800 */
[----:B------:R-:W1:Y:S01]  /*27a0*/  LDCU UR14, c[0x0][0x58c] ;  /* 0x0000b180ff0e77ac */ /* 0x000e620008000800 */
[----:B------:R-:W1:Y:S01]  /*27b0*/  LDCU UR20, c[0x0][0x59c] ;  /* 0x0000b380ff1477ac */ /* 0x000e620008000800 */
[----:B------:R-:W1:Y:S01]  /*27c0*/  LDCU UR19, c[0x0][0x5a0] ;  /* 0x0000b400ff1377ac */ /* 0x000e620008000800 */
[----:B----4-:R-:W-:Y:S01]  /*27d0*/  UIMAD UR30, UR36, UR13, UR9 ;  /* 0x0000000d241e72a4 */ /* 0x010fe2000f8e0209 */
[----:B------:R-:W4:Y:S01]  /*27e0*/  LDCU.64 UR16, c[0x0][0x590] ;  /* 0x0000b200ff1077ac */ /* 0x000f220008000a00 */
[----:B------:R-:W1:Y:S01]  /*27f0*/  LDCU.64 UR6, c[0x0][0x5b8] ;  /* 0x0000b700ff0677ac */ /* 0x000e620008000a00 */
[----:B------:R-:W1:Y:S01]  /*2800*/  LDCU.64 UR4, c[0x0][0x5d0] ;  /* 0x0000ba00ff0477ac */ /* 0x000e620008000a00 */
[----:B------:R-:W-:-:S02]  /*2810*/  UIMAD UR31, UR46, UR12, UR8 ;  /* 0x0000000c2e1f72a4 */ /* 0x000fc4000f8e0208 */
[----:B------:R-:W-:Y:S01]  /*2820*/  UIADD3 UR36, UPT, UPT, UR53, UR15, URZ ;  /* 0x0000000f35247290 */ /* 0x000fe2000fffe0ff */
[----:B------:R-:W-:-:S11]  /*2830*/  UMOV UR21, UR28 ;  /* 0x0000001c00157c82 */ /* 0x000fd60008000000 */
.L_x_36:
[----:B------:R-:W-:Y:S01]  /*2840*/  @!P3 MOV R3, 0x2000 ;  /* 0x000020000003b802 */ /* 0x000fe20000000f00 */
[----:B------:R-:W-:Y:S01]  /*2850*/  ULEA UR11, UR21, UR29, 0x3 ;  /* 0x0000001d150b7291 */ /* 0x000fe2000f8e18ff */
[----:B--23--:R-:W-:Y:S11]  /*2860*/  @P0 BRA `(.L_x_31) ;  /* 0x0000000000100947 */ /* 0x00cff60003800000 */
[----:B--2---:R-:W-:Y:S04]  /*2870*/  MOV R0, UR23 ;  /* 0x0000001700007c02 */ /* 0x004fe80008000f00 */
[----:B------:R-:W-:Y:S04]  /*2880*/  SHF.L.U32 R5, R0, 0x1f, RZ ;  /* 0x0000001f00057819 */ /* 0x000fe800000006ff */
[----:B------:R-:W2:Y:S02]  /*2890*/  SYNCS.PHASECHK.TRANS64.TRYWAIT P0, [UR11+0x1a0], R5 ;  /* 0x0001a005ff0075a7 */ /* 0x000ea4000800110b */
[----:B--2---:R-:W-:Y:S05]  /*28a0*/  @!P0 BRA `(.L_x_32) ;  /* 0x0000008000e08947 */ /* 0x004fea0003800000 */
.L_x_31:
[----:B------:R3:W-:Y:S01]  /*28b0*/  @!P3 SYNCS.ARRIVE.TRANS64 RZ, [UR11], R3 ;  /* 0x00000003ffffb9a7 */ /* 0x0007e2000800000b */
[----:B------:R-:W-:Y:S04]  /*28c0*/  ULOP3.LUT UR8, UR38, 0x2, URZ, 0xfc, !UPT ;  /* 0x0000000226087892 */ /* 0x000fe8000f8efcff */
[----:B------:R-:W-:Y:S09]  /*28d0*/  UISETP.NE.AND UP0, UPT, UR8, 0x2, UPT ;  /* 0x000000020800788c */ /* 0x000ff2000bf05270 */
[----:B------:R-:W-:Y:S05]  /*28e0*/  BRA.U UP0, `(.L_x_33) ;  /* 0x0000000100047547 */ /* 0x000fea000b800000 */
[----:B-1--4-:R-:W-:Y:S05]  /*28f0*/  BPT.TRAP 0x1 ;  /* 0x000000040000795c */ /* 0x012fea0000300000 */
.L_x_33:
[----:B------:R-:W-:Y:S04]  /*2900*/  BSSY.RECONVERGENT B0, `(.L_x_34) ;  /* 0x0000003000007945 */ /* 0x000fe80003800200 */
[----:B------:R-:W-:Y:S05]  /*2910*/  @P2 BRA `(.L_x_35) ;  /* 0x0000000000042947 */ /* 0x000fea0003800000 */
[----:B-1--4-:R-:W-:Y:S05]  /*2920*/  BPT.TRAP 0x1 ;  /* 0x000000040000795c */ /* 0x012fea0000300000 */
.L_x_35:
[----:B-1--4-:R-:W-:Y:S05]  /*2930*/  BSYNC.RECONVERGENT B0 ;  /* 0x0000000000007941 */ /* 0x012fea0003800200 */
.L_x_34:
        /* <DEDUP_REMOVED lines=16> */
[----:B------:R1:W2:Y:S01]  /*2a40*/  SYNCS.PHASECHK.TRANS64.TRYWAIT P0, [UR8+0x1a0], R3 ;  /* 0x0001a003ff0075a7 */ /* 0x0002a20008001108 */
        /* <DEDUP_REMOVED lines=14> */
[----:B------:R-:W-:Y:S01]  /*2b30*/  UIMAD UR9, UR18, UR8, UR9 ;  /* 0x00000008120972a4 */ /* 0x000fe2000f8e0209 */
[----:B------:R-:W-:Y:S01]  /*2b40*/  UMOV UR40, 0x0 ;  /* 0x0000000000287882 */ /* 0x000fe20000000000 */
[----:B------:R-:W-:Y:S01]  /*2b50*/  UMOV UR41, 0x10000000 ;  /* 0x1000000000297882 */ /* 0x000fe20000000000 */
[----:B------:R-:W-:Y:S01]  /*2b60*/  UIADD3 UR8, UPT, UPT, UR21, 0x1e500, URZ ;  /* 0x0001e50015087890 */ /* 0x000fe2000fffe0ff */
[----:B------:R-:W-:Y:S01]  /*2b70*/  UTMALDG.2D.2CTA [UR32], [UR26], desc[UR40] ;  /* 0x000028201a0075b4 */ /* 0x000fe20008209000 */
[----:B------:R-:W-:Y:S02]  /*2b80*/  UIMAD UR12, UR9, UR7, UR5 ;  /* 0x00000007090c72a4 */ /* 0x000fe4000f8e0205 */
[----:B------:R-:W-:Y:S01]  /*2b90*/  UPRMT UR21, UR22, 0x5410, URZ ;  /* 0x0000541016157896 */ /* 0x000fe200080000ff */
[----:B------:R-:W-:Y:S01]  /*2ba0*/  UMOV UR9, UR33 ;  /* 0x0000002100097c82 */ /* 0x000fe20008000000 */
[----:B------:R-:W-:Y:S07]  /*2bb0*/  UISETP.NE.AND UP0, UPT, UR15, UR36, UPT ;  /* 0x000000240f00728c */ /* 0x000fee000bf05270 */
[----:B------:R3:W-:Y:S02]  /*2bc0*/  UTMALDG.4D.IM2COL.2CTA [UR8], [UR24], UR21, desc[UR40] ;  /* 0x00002808180073b4 */ /* 0x0007e40008259015 */
[----:B---3--:R-:W-:Y:S01]  /*2bd0*/  UMOV UR21, UR28 ;  /* 0x0000001c00157c82 */ /* 0x008fe20008000000 */
[----:B-1----:R-:W-:Y:S05]  /*2be0*/  BRA.U UP0, `(.L_x_36) ;  /* 0xfffffffd00147547 */ /* 0x002fea000b83ffff */
.L_x_30:
[----:B------:R-:W-:Y:S01]  /*2bf0*/  SHF.L.U32 R3, R2, 0x1f, RZ ;  /* 0x0000001f02037819 */ /* 0x000fe200000006ff */
[----:B------:R-:W-:-:S03]  /*2c00*/  NOP ;  /* 0x0000000000007918 */ /* 0x000fc60000000000 */
[----:B--23--:R-:W2:Y:S02]  /*2c10*/  SYNCS.PHASECHK.TRANS64.TRYWAIT P0, [UR29+0x370], R3 ;  /* 0x00037003ff0075a7 */ /* 0x00cea4000800111d */
[----:B--2---:R-:W-:Y:S05]  /*2c20*/  @!P0 BRA `(.L_x_37) ;  /* 0x0000008000188947 */ /* 0x004fea0003800000 */
.L_x_169:
[----:B------:R-:W3:Y:S01]  /*2c30*/  LDS.128 R4, [UR29+0x3b0] ;  /* 0x0003b01dff047984 */ /* 0x000ee20008000c00 */
[----:B------:R-:W-:Y:S02]  /*2c40*/  UIADD3 UR4, UPT, UPT, UR29, 0x378, URZ ;  /* 0x000003781d047890 */ /* 0x000fe4000fffe0ff */
[----:B------:R-:W-:Y:S01]  /*2c50*/  UISETP.GE.AND UP0, UPT, UR39, 0x1, UPT ;  /* 0x000000012700788c */ /* 0x000fe2000bf06270 */
[----:B------:R-:W-:Y:S01]  /*2c60*/  @!PT LDS RZ, [RZ] ;  /* 0x00000000fffff984 */ /* 0x000fe20000000800 */
[----:B------:R-:W-:Y:S01]  /*2c70*/  @!PT LDS RZ, [RZ] ;  /* 0x00000000fffff984 */ /* 0x000fe20000000800 */
[----:B------:R-:W-:Y:S01]  /*2c80*/  @!PT LDS RZ, [RZ] ;  /* 0x00000000fffff984 */ /* 0x000fe20000000800 */
[----:B------:R-:W-:Y:S01]  /*2c90*/  @!PT LDS RZ, [RZ] ;  /* 0x00000000fffff984 */ /* 0x000fe20000000800 */
[----:B------:R4:W-:Y:S06]  /*2ca0*/  MEMBAR.ALL.CTA ;  /* 0x0000000000007992 */ /* 0x0009ec0000008000 */
[----:B----4-:R-:W4:Y:S01]  /*2cb0*/  FENCE.VIEW.ASYNC.S ;  /* 0x00000000000073c6 */ /* 0x010f220000000000 */
[----:B------:R-:W-:-:S09]  /*2cc0*/  UPRMT UR4, URZ, 0x654, UR4 ;  /* 0x00000654ff047896 */ /* 0x000fd20008000004 */
[----:B----4-:R-:W-:Y:S01]  /*2cd0*/  SYNCS.ARRIVE.TRANS64.RED.A1T0 RZ, [UR4], RZ ;  /* 0x000000ffffff79a7 */ /* 0x010fe20008100404 */
[----:B---3--:R-:W-:-:S13]  /*2ce0*/  LOP3.LUT P0, RZ, R6, 0x1, RZ, 0xc0, !PT ;  /* 0x0000000106ff7812 */ /* 0x008fda000780c0ff */
[----:B------:R-:W-:Y:S01]  /*2cf0*/  VOTEU.ANY UP1, P0 ;  /* 0x0000000000ff7886 */ /* 0x000fe20000020100 */
[----:B------:R-:W-:-:S13]  /*2d00*/  PLOP3.LUT P0, PT, PT, PT, UP1, 0x80, 0x8 ;  /* 0x000000000008781c */ /* 0x000fda0003f0f018 */
[----:B--2---:R-:W-:Y:S02]  /*2d10*/  @P0 MOV R0, R4 ;  /* 0x0000000400000202 */ /* 0x004fe40000000f00 */
[----:B------:R-:W-:Y:S02]  /*2d20*/  @P0 LOP3.LUT R4, R5, 0xffff, RZ, 0xc0, !PT ;  /* 0x0000ffff05040812 */ /* 0x000fe400078ec0ff */
[----:B------:R-:W-:Y:S02]  /*2d30*/  @P0 R2UR UR6, R0 ;  /* 0x00000000000602ca */ /* 0x000fe400000e0000 */
[----:B------:R-:W-:-:S11]  /*2d40*/  @P0 R2UR UR5, R4 ;  /* 0x00000000040502ca */ /* 0x000fd600000e0000 */
[----:B------:R-:W-:Y:S02]  /*2d50*/  @UP1 UMOV UR45, UR6 ;  /* 0x00000006002d1c82 */ /* 0x000fe40008000000 */
[----:B------:R-:W-:Y:S01]  /*2d60*/  @UP1 UMOV UR44, UR5 ;  /* 0x00000005002c1c82 */ /* 0x000fe20008000000 */
[----:B------:R-:W-:Y:S05]  /*2d70*/  BRA.U !UP0, `(.L_x_38) ;  /* 0x0000000108d47547 */ /* 0x000fea000b800000 */
[----:B------:R-:W1:Y:S01]  /*2d80*/  LDCU.128 UR16, c[0x0][0xb10] ;  /* 0x00016200ff1077ac */ /* 0x000e620008000c00 */
[----:B------:R-:W2:Y:S01]  /*2d90*/  LDCU UR21, c[0x0][0xb20] ;  /* 0x00016400ff1577ac */ /* 0x000ea20008000800 */
[----:B------:R-:W3:Y:S01]  /*2da0*/  LDCU UR20, c[0x0][0xb0c] ;  /* 0x00016180ff1477ac */ /* 0x000ee20008000800 */
[----:B------:R-:W4:Y:S01]  /*2db0*/  LDCU.64 UR8, c[0x0][0xb28] ;  /* 0x00016500ff0877ac */ /* 0x000f220008000a00 */
[----:B------:R-:W-:Y:S02]  /*2dc0*/  UISETP.NE.AND UP3, UPT, UR39, 0x1, UPT ;  /* 0x000000012700788c */ /* 0x000fe4000bf65270 */
[----:B-1----:R-:W-:Y:S02]  /*2dd0*/  UIMAD.WIDE.U32 UR4, UR48, UR19, URZ ;  /* 0x00000013300472a5 */ /* 0x002fe4000f8e00ff */
[----:B------:R-:W-:Y:S02]  /*2de0*/  UIMAD.WIDE.U32 UR6, UR50, UR16, URZ ;  /* 0x00000010320672a5 */ /* 0x000fe4000f8e00ff */
[----:B------:R-:W-:-:S02]  /*2df0*/  UISETP.NE.AND UP0, UPT, UR18, 0x1, UPT ;  /* 0x000000011200788c */ /* 0x000fc4000bf05270 */
[----:B------:R-:W-:Y:S01]  /*2e00*/  UIMAD.WIDE.U32 UR12, UR44, UR19, URZ ;  /* 0x000000132c0c72a5 */ /* 0x000fe2000f8e00ff */
[----:B------:R-:W-:Y:S01]  /*2e10*/  UMOV UR4, UR5 ;  /* 0x0000000500047c82 */ /* 0x000fe20008000000 */
[----:B---3--:R-:W-:Y:S02]  /*2e20*/  UISETP.NE.AND UP2, UPT, UR20, 0x1, UPT ;  /* 0x000000011400788c */ /* 0x008fe4000bf45270 */
[----:B--2---:R-:W-:Y:S02]  /*2e30*/  USHF.R.U32.HI UR5, URZ, UR21, UR4 ;  /* 0x00000015ff057299 */ /* 0x004fe40008011604 */
[----:B------:R-:W-:Y:S01]  /*2e40*/  UIMAD.WIDE.U32 UR14, UR45, UR16, URZ ;  /* 0x000000102d0e72a5 */ /* 0x000fe2000f8e00ff */
[----:B------:R-:W-:Y:S01]  /*2e50*/  UMOV UR4, UR7 ;  /* 0x0000000700047c82 */ /* 0x000fe20008000000 */
[----:B------:R-:W-:Y:S02]  /*2e60*/  USEL UR5, UR48, UR5, !UP0 ;  /* 0x0000000530057287 */ /* 0x000fe4000c000000 */
[----:B------:R-:W-:-:S02]  /*2e70*/  USHF.R.U32.HI UR4, URZ, UR17, UR4 ;  /* 0x00000011ff047299 */ /* 0x000fc40008011604 */
[----:B----4-:R-:W-:Y:S02]  /*2e80*/  UIMAD.WIDE.U32 UR10, UR5, UR8, URZ ;  /* 0x00000008050a72a5 */ /* 0x010fe4000f8e00ff */
[----:B------:R-:W-:Y:S01]  /*2e90*/  USEL UR6, UR50, UR4, !UP2 ;  /* 0x0000000432067287 */ /* 0x000fe2000d000000 */
[----:B------:R-:W-:Y:S02]  /*2ea0*/  UMOV UR14, UR15 ;  /* 0x0000000f000e7c82 */ /* 0x000fe40008000000 */
[----:B------:R-:W-:Y:S01]  /*2eb0*/  UMOV UR4, UR13 ;  /* 0x0000000d00047c82 */ /* 0x000fe20008000000 */
[----:B------:R-:W-:Y:S01]  /*2ec0*/  UIMAD.WIDE.U32 UR12, UR6, UR8, URZ ;  /* 0x00000008060c72a5 */ /* 0x000fe2000f8e00ff */
[----:B------:R-:W-:Y:S01]  /*2ed0*/  UMOV UR10, UR11 ;  /* 0x0000000b000a7c82 */ /* 0x000fe20008000000 */
[----:B------:R-:W-:Y:S02]  /*2ee0*/  USHF.R.U32.HI UR4, URZ, UR21, UR4 ;  /* 0x00000015ff047299 */ /* 0x000fe40008011604 */
[----:B------:R-:W-:-:S03]  /*2ef0*/  @UP3 USHF.R.U32.HI UR5, URZ, UR9, UR10 ;  /* 0x00000009ff053299 */ /* 0x000fc6000801160a */
[----:B------:R-:W-:Y:S01]  /*2f00*/  UMOV UR12, UR13 ;  /* 0x0000000d000c7c82 */ /* 0x000fe20008000000 */
[----:B------:R-:W-:Y:S02]  /*2f10*/  USHF.R.U32.HI UR17, URZ, UR17, UR14 ;  /* 0x00000011ff117299 */ /* 0x000fe4000801160e */
[----:B------:R-:W-:Y:S02]  /*2f20*/  USEL UR4, UR44, UR4, !UP0 ;  /* 0x000000042c047287 */ /* 0x000fe4000c000000 */
[----:B------:R-:W-:Y:S02]  /*2f30*/  @UP3 USHF.R.U32.HI UR6, URZ, UR9, UR12 ;  /* 0x00000009ff063299 */ /* 0x000fe4000801160c */
[----:B------:R-:W-:Y:S02]  /*2f40*/  UIMAD UR7, UR39, UR5, URZ ;  /* 0x00000005270772a4 */ /* 0x000fe4000f8e02ff */
[----:B------:R-:W-:Y:S02]  /*2f50*/  USEL UR5, UR45, UR17, !UP2 ;  /* 0x000000112d057287 */ /* 0x000fe4000d000000 */
[----:B------:R-:W-:-:S02]  /*2f60*/  UIMAD UR12, UR39, UR6, URZ ;  /* 0x00000006270c72a4 */ /* 0x000fc4000f8e02ff */
[----:B------:R-:W-:Y:S02]  /*2f70*/  UISETP.GE.AND UP0, UPT, UR4, UR7, UPT ;  /* 0x000000070400728c */ /* 0x000fe4000bf06270 */
[----:B------:R-:W-:Y:S02]  /*2f80*/  UIMAD.WIDE.U32 UR10, UR4, UR8, URZ ;  /* 0x00000008040a72a5 */ /* 0x000fe4000f8e00ff */
[----:B------:R-:W-:Y:S02]  /*2f90*/  UISETP.GE.OR UP0, UPT, UR5, UR12, UP0 ;  /* 0x0000000c0500728c */ /* 0x000fe40008706670 */
[----:B------:R-:W-:Y:S02]  /*2fa0*/  UIMAD.WIDE.U32 UR12, UR5, UR8, URZ ;  /* 0x00000008050c72a5 */ /* 0x000fe4000f8e00ff */
[----:B------:R-:W-:Y:S01]  /*2fb0*/  UIADD3 UR10, UPT, UPT, -UR4, URZ, URZ ;  /* 0x000000ff040a7290 */ /* 0x000fe2000fffe1ff */
[----:B------:R-:W-:Y:S01]  /*2fc0*/  UMOV UR8, UR11 ;  /* 0x0000000b00087c82 */ /* 0x000fe20008000000 */
[----:B------:R-:W-:-:S02]  /*2fd0*/  UIADD3 UR11, UPT, UPT, -UR5, URZ, URZ ;  /* 0x000000ff050b7290 */ /* 0x000fc4000fffe1ff */
[----:B------:R-:W-:-:S03]  /*2fe0*/  USHF.R.U32.HI UR8, URZ, UR9, UR8 ;  /* 0x00000009ff087299 */ /* 0x000fc60008011608 */
[----:B------:R-:W-:Y:S01]  /*2ff0*/  @!UP0 UMOV UR7, UR13 ;  /* 0x0000000d00078c82 */ /* 0x000fe20008000000 */
[----:B------:R-:W-:Y:S02]  /*3000*/  UIMAD UR10, UR18, UR10, UR44 ;  /* 0x0000000a120a72a4 */ /* 0x000fe4000f8e022c */
[----:B------:R-:W-:Y:S02]  /*3010*/  USEL UR8, UR4, UR8, !UP3 ;  /* 0x0000000804087287 */ /* 0x000fe4000d800000 */
[----:B------:R-:W-:Y:S02]  /*3020*/  @!UP0 USHF.R.U32.HI UR7, URZ, UR9, UR7 ;  /* 0x00000009ff078299 */ /* 0x000fe40008011607 */
[----:B------:R-:W-:Y:S02]  /*3030*/  UIADD3 UR9, UPT, UPT, -UR8, URZ, URZ ;  /* 0x000000ff08097290 */ /* 0x000fe4000fffe1ff */
[----:B------:R-:W-:Y:S02]  /*3040*/  @!UP0 USEL UR7, UR5, UR7, !UP3 ;  /* 0x0000000705078287 */ /* 0x000fe4000d800000 */
[----:B------:R-:W-:-:S02]  /*3050*/  UIMAD UR9, UR39, UR9, UR4 ;  /* 0x00000009270972a4 */ /* 0x000fc4000f8e0204 */
[----:B------:R-:W-:Y:S02]  /*3060*/  @!UP0 UIADD3 UR8, UPT, UPT, UR8, -UR7, URZ ;  /* 0x8000000708088290 */ /* 0x000fe4000fffe0ff */
[----:B------:R-:W-:Y:S02]  /*3070*/  @!UP0 UIMAD UR7, UR9, UR6, UR7 ;  /* 0x00000006090782a4 */ /* 0x000fe4000f8e0207 */
[----:B------:R-:W-:Y:S02]  /*3080*/  @!UP0 UIMAD UR4, UR39, UR8, UR5 ;  /* 0x00000008270482a4 */ /* 0x000fe4000f8e0205 */
[----:B------:R-:W-:Y:S02]  /*3090*/  UIMAD UR6, UR20, UR11, UR45 ;  /* 0x0000000b140672a4 */ /* 0x000fe4000f8e022d */
[----:B------:R-:W-:Y:S01]  /*30a0*/  UIMAD UR44, UR4, UR18, UR10 ;  /* 0x00000012042c72a4 */ /* 0x000fe2000f8e020a */
[----:B------:R-:W-:Y:S02]  /*30b0*/  @!UP0 UMOV UR5, UR7 ;  /* 0x0000000700058c82 */ /* 0x000fe40008000000 */
[----:B------:R-:W-:-:S12]  /*30c0*/  UIMAD UR45, UR5, UR20, UR6 ;  /* 0x00000014052d72a4 */ /* 0x000fd8000f8e0206 */
.L_x_38:
[----:B------:R-:W2:Y:S02]  /*30d0*/  LDCU UR4, c[0x0][0xb30] ;  /* 0x00016600ff0477ac */ /* 0x000ea40008000800 */
[----:B--2---:R-:W-:-:S09]  /*30e0*/  UISETP.NE.AND UP0, UPT, UR4, 0x1, UPT ;  /* 0x000000010400788c */ /* 0x004fd2000bf05270 */
[----:B------:R-:W-:Y:S05]  /*30f0*/  BRA.U UP0, `(.L_x_39) ;  /* 0x0000000100447547 */ /* 0x000fea000b800000 */
[----:B------:R-:W2:Y:S01]  /*3100*/  LDCU.128 UR8, c[0x0][0xb10] ;  /* 0x00016200ff0877ac */ /* 0x000ea20008000c00 */
[----:B------:R-:W3:Y:S01]  /*3110*/  LDCU UR12, c[0x0][0xb0c] ;  /* 0x00016180ff0c77ac */ /* 0x000ee20008000800 */
[----:B------:R-:W4:Y:S01]  /*3120*/  LDCU UR13, c[0x0][0xb20] ;  /* 0x00016400ff0d77ac */ /* 0x000f220008000800 */
[----:B--2---:R-:W-:Y:S02]  /*3130*/  UIMAD.WIDE.U32 UR6, UR45, UR8, URZ ;  /* 0x000000082d0672a5 */ /* 0x004fe4000f8e00ff */
[----:B------:R-:W-:Y:S02]  /*3140*/  UIMAD.WIDE.U32 UR4, UR44, UR11, URZ ;  /* 0x0000000b2c0472a5 */ /* 0x000fe4000f8e00ff */
[----:B---3--:R-:W-:Y:S02]  /*3150*/  UISETP.NE.AND UP2, UPT, UR12, 0x1, UPT ;  /* 0x000000010c00788c */ /* 0x008fe4000bf45270 */
[----:B------:R-:W-:Y:S01]  /*3160*/  UISETP.NE.AND UP0, UPT, UR10, 0x1, UPT ;  /* 0x000000010a00788c */ /* 0x000fe2000bf05270 */
[----:B------:R-:W-:-:S02]  /*3170*/  UMOV UR6, UR7 ;  /* 0x0000000700067c82 */ /* 0x000fc40008000000 */
[----:B------:R-:W-:Y:S01]  /*3180*/  UMOV UR4, UR5 ;  /* 0x0000000500047c82 */ /* 0x000fe20008000000 */
[----:B------:R-:W-:Y:S02]  /*3190*/  USHF.R.U32.HI UR6, URZ, UR9, UR6 ;  /* 0x00000009ff067299 */ /* 0x000fe40008011606 */
[----:B----4-:R-:W-:Y:S02]  /*31a0*/  USHF.R.U32.HI UR4, URZ, UR13, UR4 ;  /* 0x0000000dff047299 */ /* 0x010fe40008011604 */
[----:B------:R-:W-:Y:S02]  /*31b0*/  USEL UR5, UR45, UR6, !UP2 ;  /* 0x000000062d057287 */ /* 0x000fe4000d000000 */
[----:B------:R-:W-:-:S04]  /*31c0*/  USEL UR4, UR44, UR4, !UP0 ;  /* 0x000000042c047287 */ /* 0x000fc8000c000000 */
[----:B------:R-:W-:Y:S02]  /*31d0*/  UIADD3 UR6, UPT, UPT, UR5, -UR4, URZ ;  /* 0x8000000405067290 */ /* 0x000fe4000fffe0ff */
[----:B------:R-:W-:Y:S02]  /*31e0*/  UIADD3 UR4, UPT, UPT, -UR5, UR4, URZ ;  /* 0x0000000405047290 */ /* 0x000fe4000fffe1ff */
[----:B------:R-:W-:Y:S02]  /*31f0*/  UIMAD UR44, UR6, UR10, UR44 ;  /* 0x0000000a062c72a4 */ /* 0x000fe4000f8e022c */
[----:B------:R-:W-:-:S12]  /*3200*/  UIMAD UR45, UR4, UR12, UR45 ;  /* 0x0000000c042d72a4 */ /* 0x000fd8000f8e022d */
.L_x_39:
[----:B------:R-:W-:Y:S02]  /*3210*/  R2UR UR5, R91 ;  /* 0x000000005b0572ca */ /* 0x000fe400000e0000 */
[----:B------:R-:W-:Y:S02]  /*3220*/  R2UR UR4, R90 ;  /* 0x000000005a0472ca */ /* 0x000fe400000e0000 */
[----:B------:R-:W-:Y:S02]  /*3230*/  PLOP3.LUT P1, PT, PT, PT, PT, 0x80, 0x8 ;  /* 0x000000000008781c */ /* 0x000fe40003f2f070 */
[----:B------:R-:W-:-:S07]  /*3240*/  LOP3.LUT R2, R2, 0x1, RZ, 0x3c, !PT ;  /* 0x0000000102027812 */ /* 0x000fce00078e3cff */
[----:B------:R-:W-:Y:S02]  /*3250*/  UIADD3 UR21, UPT, UPT, UR45, UR5, URZ ;  /* 0x000000052d157290 */ /* 0x000fe4000fffe0ff */
[----:B------:R-:W-:Y:S01]  /*3260*/  UIADD3 UR19, UPT, UPT, UR44, UR4, URZ ;  /* 0x000000042c137290 */ /* 0x000fe2000fffe0ff */
[----:B------:R-:W-:Y:S11]  /*3270*/  BRA.U UP1, `(.L_x_40) ;  /* 0xffffffe901b07547 */ /* 0x000ff6000b83ffff */
[----:B------:R-:W-:Y:S01]  /*3280*/  UIADD3 UR29, UPT, UPT, UR29, 0x1a0, URZ ;  /* 0x000001a01d1d7890 */ /* 0x000fe2000fffe0ff */
[----:B------:R-:W-:-:S03]  /*3290*/  MOV R3, UR23 ;  /* 0x0000001700037c02 */ /* 0x000fc60008000f00 */
[----:B------:R-:W-:Y:S01]  /*32a0*/  ULEA UR4, UR28, UR29, 0x3 ;  /* 0x0000001d1c047291 */ /* 0x000fe2000f8e18ff */
[----:B------:R-:W-:-:S08]  /*32b0*/  SHF.L.U32 R3, R3, 0x1f, RZ ;  /* 0x0000001f03037819 */ /* 0x000fd000000006ff */
[----:B------:R-:W2:Y:S02]  /*32c0*/  SYNCS.PHASECHK.TRANS64.TRYWAIT P0, [UR4], R3 ;  /* 0x00000003ff0075a7 */ /* 0x000ea40008001104 */
[----:B--2---:R-:W-:Y:S05]  /*32d0*/  @!P0 BRA `(.L_x_41) ;  /* 0x0000007800848947 */ /* 0x004fea0003800000 */
.L_x_171:
[----:B------:R-:W-:-:S04]  /*32e0*/  UIADD3 UR4, UPT, UPT, UR28, 0x1, URZ ;  /* 0x000000011c047890 */ /* 0x000fc8000fffe0ff */
[----:B------:R-:W-:-:S04]  /*32f0*/  UISETP.NE.AND UP0, UPT, UR4, 0x34, UPT ;  /* 0x000000340400788c */ /* 0x000fc8000bf05270 */
[----:B------:R-:W-:Y:S02]  /*3300*/  USEL UR5, URZ, 0x1, UP0 ;  /* 0x00000001ff057887 */ /* 0x000fe40008000000 */
[----:B------:R-:W-:Y:S02]  /*3310*/  USEL UR4, UR4, URZ, UP0 ;  /* 0x000000ff04047287 */ /* 0x000fe40008000000 */
[----:B------:R-:W-:Y:S02]  /*3320*/  ULOP3.LUT UR6, UR23, UR5, URZ, 0x3c, !UPT ;  /* 0x0000000517067292 */ /* 0x000fe4000f8e3cff */
[----:B------:R-:W-:-:S04]  /*3330*/  ULEA UR5, UR4, UR29, 0x3 ;  /* 0x0000001d04057291 */ /* 0x000fc8000f8e18ff */
[----:B--2---:R-:W-:-:S04]  /*3340*/  MOV R3, UR6 ;  /* 0x0000000600037c02 */ /* 0x004fc80008000f00 */
[----:B------:R-:W-:-:S04]  /*3350*/  SHF.L.U32 R3, R3, 0x1f, RZ ;  /* 0x0000001f03037819 */ /* 0x000fc800000006ff */
[----:B------:R-:W2:Y:S02]  /*3360*/  SYNCS.PHASECHK.TRANS64.TRYWAIT P0, [UR5], R3 ;  /* 0x00000003ff0075a7 */ /* 0x000ea40008001105 */
[----:B--2---:R-:W-:Y:S05]  /*3370*/  @!P0 BRA `(.L_x_42) ;  /* 0x0000007800748947 */ /* 0x004fea0003800000 */
.L_x_173:
        /* <DEDUP_REMOVED lines=10> */
.L_x_175:
        /* <DEDUP_REMOVED lines=10> */
.L_x_177:
        /* <DEDUP_REMOVED lines=10> */
.L_x_179:
        /* <DEDUP_REMOVED lines=10> */
.L_x_181:
        /* <DEDUP_REMOVED lines=10> */
.L_x_183:
        /* <DEDUP_REMOVED lines=10> */
.L_x_185:
        /* <DEDUP_REMOVED lines=10> */
.L_x_187:
        /* <DEDUP_REMOVED lines=10> */
.L_x_189:
        /* <DEDUP_REMOVED lines=10> */
.L_x_191:
        /* <DEDUP_REMOVED lines=10> */
.L_x_193:
        /* <DEDUP_REMOVED lines=10> */
.L_x_195:
        /* <DEDUP_REMOVED lines=10> */
.L_x_197:
        /* <DEDUP_REMOVED lines=10> */
.L_x_199:
        /* <DEDUP_REMOVED lines=10> */
.L_x_201:
        /* <DEDUP_REMOVED lines=10> */
.L_x_203:
        /* <DEDUP_REMOVED lines=10> */
.L_x_205:
        /* <DEDUP_REMOVED lines=10> */
.L_x_207:
        /* <DEDUP_REMOVED lines=10> */
.L_x_209:
        /* <DEDUP_REMOVED lines=10> */
.L_x_211:
        /* <DEDUP_REMOVED lines=10> */
.L_x_213:
        /* <DEDUP_REMOVED lines=10> */
.L_x_215:
        /* <DEDUP_REMOVED lines=10> */
.L_x_217:
        /* <DEDUP_REMOVED lines=10> */
.L_x_219:
        /* <DEDUP_REMOVED lines=10> */
.L_x_221:
        /* <DEDUP_REMOVED lines=10> */
.L_x_223:
        /* <DEDUP_REMOVED lines=10> */
.L_x_225:
        /* <DEDUP_REMOVED lines=10> */
.L_x_227:
        /* <DEDUP_REMOVED lines=10> */
.L_x_229:
        /* <DEDUP_REMOVED lines=10> */
.L_x_231:
        /* <DEDUP_REMOVED lines=10> */
.L_x_233:
        /* <DEDUP_REMOVED lines=10> */
.L_x_235:
        /* <DEDUP_REMOVED lines=10> */
.L_x_237:
        /* <DEDUP_REMOVED lines=10> */
.L_x_239:
        /* <DEDUP_REMOVED lines=10> */
.L_x_241:
        /* <DEDUP_REMOVED lines=10> */
.L_x_243:
        /* <DEDUP_REMOVED lines=10> */
.L_x_245:
        /* <DEDUP_REMOVED lines=10> */
.L_x_247:
        /* <DEDUP_REMOVED lines=10> */
.L_x_249:
        /* <DEDUP_REMOVED lines=10> */
.L_x_251:
        /* <DEDUP_REMOVED lines=10> */
.L_x_253:
        /* <DEDUP_REMOVED lines=10> */
.L_x_255:
        /* <DEDUP_REMOVED lines=10> */
.L_x_257:
        /* <DEDUP_REMOVED lines=10> */
.L_x_259:
        /* <DEDUP_REMOVED lines=10> */
.L_x_261:
        /* <DEDUP_REMOVED lines=10> */
.L_x_263:
        /* <DEDUP_REMOVED lines=10> */
.L_x_265:
        /* <DEDUP_REMOVED lines=10> */
.L_x_267:
        /* <DEDUP_REMOVED lines=10> */
.L_x_269:
        /* <DEDUP_REMOVED lines=10> */
.L_x_271:
[----:B------:R-:W-:-:S04]  /*5220*/  UIADD3 UR4, UPT, UPT, UR4, 0x1, URZ ;  /* 0x0000000104047890 */ /* 0x000fc8000fffe0ff */
[----:B------:R-:W-:-:S04]  /*5230*/  UISETP.NE.AND UP0, UPT, UR4, 0x34, UPT ;  /* 0x000000340400788c */ /* 0x000fc8000bf05270 */
[----:B------:R-:W-:Y:S02]  /*5240*/  USEL UR5, URZ, 0x1, UP0 ;  /* 0x00000001ff057887 */ /* 0x000fe40008000000 */
[----:B------:R-:W-:Y:S02]  /*5250*/  USEL UR4, UR4, URZ, UP0 ;  /* 0x000000ff04047287 */ /* 0x000fe40008000000 */
[----:B------:R-:W-:Y:S02]  /*5260*/  ULOP3.LUT UR5, UR6, UR5, URZ, 0x3c, !UPT ;  /* 0x0000000506057292 */ /* 0x000fe4000f8e3cff */
[----:B------:R-:W-:-:S04]  /*5270*/  ULEA UR4, UR4, UR29, 0x3 ;  /* 0x0000001d04047291 */ /* 0x000fc8000f8e18ff */
[----:B------:R-:W-:Y:S02]  /*5280*/  IMAD.U32 R2, RZ, RZ, UR5 ;  /* 0x00000005ff027e24 */ /* 0x000fe4000f8e00ff */
[----:B--2---:R-:W-:-:S03]  /*5290*/  MOV R0, UR4 ;  /* 0x0000000400007c02 */ /* 0x004fc60008000f00 */
[----:B------:R-:W-:-:S07]  /*52a0*/  SHF.L.U32 R3, R2, 0x1f, RZ ;  /* 0x0000001f02037819 */ /* 0x000fce00000006ff */
.L_x_92:
[----:B--2---:R2:W3:Y:S02]  /*52b0*/  SYNCS.PHASECHK.TRANS64.TRYWAIT P0, [R0+URZ], R3 ;  /* 0x00000003000075a7 */ /* 0x0044e400080011ff */
[----:B---3--:R-:W-:Y:S05]  /*52c0*/  @!P0 NANOSLEEP.SYNCS 0x989680 ;  /* 0x009896800000895d */ /* 0x008fea0003900000 */
[----:B------:R-:W3:Y:S02]  /*52d0*/  @!P0 SYNCS.PHASECHK.TRANS64 P0, [R0+URZ], R3 ;  /* 0x00000003000085a7 */ /* 0x000ee400080010ff */
[----:B-1-3--:R-:W-:Y:S05]  /*52e0*/  @P0 EXIT ;  /* 0x000000000000094d */ /* 0x00afea0003800000 */
[----:B------:R-:W-:Y:S05]  /*52f0*/  BRA `(.L_x_92) ;  /* 0xfffffffc00ec7947 */ /* 0x000fea000383ffff */
.L_x_22:
[----:B------:R-:W-:-:S04]  /*5300*/  UISETP.NE.AND UP0, UPT, UR50, URZ, UPT ;  /* 0x000000ff3200728c */ /* 0x000fc8000bf05270 */
[----:B------:R-:W-:-:S09]  /*5310*/  UISETP.NE.OR UP0, UPT, UR18, 0x1, UP0 ;  /* 0x000000011200788c */ /* 0x000fd20008705670 */
[----:B------:R-:W-:Y:S05]  /*5320*/  BRA.U UP0, `(.L_x_93) ;  /* 0x0000000100b07547 */ /* 0x000fea000b800000 */
[----:B------:R-:W-:Y:S01]  /*5330*/  UMOV UR4, 0x400 ;  /* 0x0000040000047882 */ /* 0x000fe20000000000 */
[----:B------:R-:W-:Y:S01]  /*5340*/  HFMA2 R2, -RZ, RZ, 0, 5.9604644775390625e-08 ;  /* 0x00000001ff027431 */ /* 0x000fe200000001ff */
[----:B------:R-:W-:Y:S01]  /*5350*/  ULEA UR4, UR50, UR4, 0x18 ;  /* 0x0000000432047291 */ /* 0x000fe2000f8ec0ff */
[----:B------:R-:W-:Y:S01]  /*5360*/  ISETP.GE.U32.AND P0, PT, R3, 0x2, PT ;  /* 0x000000020300780c */ /* 0x000fe20003f06070 */
[----:B------:R-:W-:Y:S02]  /*5370*/  IMAD.MOV.U32 R8, RZ, RZ, RZ ;  /* 0x000000ffff087224 */ /* 0x000fe400078e00ff */
[----:B------:R-:W-:Y:S02]  /*5380*/  UIADD3 UR5, UPT, UPT, UR4, 0x378, URZ ;  /* 0x0000037804057890 */ /* 0x000fe4000fffe0ff */
[----:B------:R-:W-:Y:S02]  /*5390*/  UIADD3 UR8, UPT, UPT, UR4, 0x370, URZ ;  /* 0x0000037004087890 */ /* 0x000fe4000fffe0ff */
[----:B------:R-:W-:-:S12]  /*53a0*/  UPRMT UR5, URZ, 0x654, UR5 ;  /* 0x00000654ff057896 */ /* 0x000fd80008000005 */
.L_x_96:
[----:B------:R-:W-:Y:S01]  /*53b0*/  SHF.L.U32 R7, R2, 0x1f, RZ ;  /* 0x0000001f02077819 */ /* 0x000fe200000006ff */
[----:B------:R-:W-:Y:S02]  /*53c0*/  IMAD.U32 R4, RZ, RZ, UR8 ;  /* 0x00000008ff047e24 */ /* 0x000fe4000f8e00ff */
[----:B------:R-:W-:Y:S01]  /*53d0*/  @!P0 IMAD.MOV.U32 R5, RZ, RZ, 0x10 ;  /* 0x00000010ff058424 */ /* 0x000fe200078e00ff */
[----:B------:R-:W2:Y:S02]  /*53e0*/  SYNCS.PHASECHK.TRANS64.TRYWAIT P1, [UR4+0x378], R7 ;  /* 0x00037807ff0075a7 */ /* 0x000ea40008021104 */
[----:B------:R-:W-:-:S04]  /*53f0*/  PRMT R9, R3, 0x654, R4 ;  /* 0x0000065403097816 */ /* 0x000fc80000000004 */
[----:B------:R-:W-:Y:S01]  /*5400*/  SEL R0, R9, R0, !P0 ;  /* 0x0000000009007207 */ /* 0x000fe20004000000 */
[----:B--2---:R-:W-:Y:S06]  /*5410*/  @!P1 BRA `(.L_x_94) ;  /* 0x0000006800fc9947 */ /* 0x004fec0003800000 */
.L_x_273:
[----:B------:R-:W-:Y:S01]  /*5420*/  UIADD3 UR6, UPT, UPT, UR4, 0x3b0, URZ ;  /* 0x000003b004067890 */ /* 0x000fe2000fffe0ff */
[----:B------:R3:W-:Y:S01]  /*5430*/  @!P0 SYNCS.ARRIVE.TRANS64.RED RZ, [R0+URZ], R5 ;  /* 0x0000000500ff89a7 */ /* 0x0007e200080004ff */
[----:B------:R-:W-:Y:S01]  /*5440*/  UIADD3 UR7, UPT, UPT, UR4, 0x370, URZ ;  /* 0x0000037004077890 */ /* 0x000fe2000fffe0ff */
[----:B------:R-:W-:-:S08]  /*5450*/  LOP3.LUT R2, R2, 0x1, RZ, 0x3c, !PT ;  /* 0x0000000102027812 */ /* 0x000fd000078e3cff */
[----:B------:R-:W-:Y:S06]  /*5460*/  UGETNEXTWORKID.BROADCAST [UR6], [UR7] ;  /* 0x00000000060073ca */ /* 0x000fec0008000100 */
[----:B---3--:R-:W-:-:S04]  /*5470*/  SHF.L.U32 R5, R8, 0x1f, RZ ;  /* 0x0000001f08057819 */ /* 0x008fc800000006ff */
[----:B------:R-:W3:Y:S02]  /*5480*/  SYNCS.PHASECHK.TRANS64.TRYWAIT P1, [UR4+0x370], R5 ;  /* 0x00037005ff0075a7 */ /* 0x000ee40008021104 */
[----:B---3--:R-:W-:Y:S05]  /*5490*/  @!P1 BRA `(.L_x_95) ;  /* 0x0000006800f49947 */ /* 0x008fea0003800000 */
.L_x_275:
[----:B--2---:R-:W2:Y:S01]  /*54a0*/  LDS.128 R4, [UR4+0x3b0] ;  /* 0x0003b004ff047984 */ /* 0x004ea20008000c00 */
[----:B------:R-:W-:Y:S01]  /*54b0*/  LOP3.LUT R8, R8, 0x1, RZ, 0x3c, !PT ;  /* 0x0000000108087812 */ /* 0x000fe200078e3cff */
[----:B------:R-:W-:Y:S01]  /*54c0*/  @!PT LDS RZ, [RZ] ;  /* 0x00000000fffff984 */ /* 0x000fe20000000800 */
[----:B------:R-:W-:Y:S01]  /*54d0*/  @!PT LDS RZ, [RZ] ;  /* 0x00000000fffff984 */ /* 0x000fe20000000800 */
[----:B------:R-:W-:Y:S01]  /*54e0*/  @!PT LDS RZ, [RZ] ;  /* 0x00000000fffff984 */ /* 0x000fe20000000800 */
[----:B------:R-:W-:Y:S01]  /*54f0*/  @!PT LDS RZ, [RZ] ;  /* 0x00000000fffff984 */ /* 0x000fe20000000800 */
[----:B------:R3:W-:Y:S06]  /*5500*/  MEMBAR.ALL.CTA ;  /* 0x0000000000007992 */ /* 0x0007ec0000008000 */
[----:B---3--:R-:W3:Y:S02]  /*5510*/  FENCE.VIEW.ASYNC.S ;  /* 0x00000000000073c6 */ /* 0x008ee40000000000 */
[----:B---3--:R-:W-:Y:S01]  /*5520*/  SYNCS.ARRIVE.TRANS64.RED.A1T0 RZ, [UR5], RZ ;  /* 0x000000ffffff79a7 */ /* 0x008fe20008100405 */
[----:B--2---:R-:W-:-:S13]  /*5530*/  LOP3.LUT P1, RZ, R6, 0x1, RZ, 0xc0, !PT ;  /* 0x0000000106ff7812 */ /* 0x004fda000782c0ff */
[----:B------:R-:W-:Y:S05]  /*5540*/  @P1 BRA `(.L_x_96) ;  /* 0xfffffffc00981947 */ /* 0x000fea000383ffff */
[----:B------:R-:W-:-:S04]  /*5550*/  SHF.L.U32 R0, R2, 0x1f, RZ ;  /* 0x0000001f02007819 */ /* 0x000fc800000006ff */
[----:B------:R-:W2:Y:S02]  /*5560*/  SYNCS.PHASECHK.TRANS64 P0, [UR4+0x378], R0 ;  /* 0x00037800ff0075a7 */ /* 0x000ea40008001004 */
[----:B-12---:R-:W-:Y:S05]  /*5570*/  @P0 EXIT ;  /* 0x000000000000094d */ /* 0x006fea0003800000 */
[----:B------:R-:W-:-:S07]  /*5580*/  MOV R0, UR4 ;  /* 0x0000000400007c02 */ /* 0x000fce0008000f00 */
.L_x_97:
[----:B-1----:R-:W-:-:S04]  /*5590*/  SHF.L.U32 R3, R2, 0x1f, RZ ;  /* 0x0000001f02037819 */ /* 0x002fc800000006ff */
[----:B------:R1:W2:Y:S03]  /*55a0*/  SYNCS.PHASECHK.TRANS64.TRYWAIT P0, [R0+URZ+0x378], R3 ;  /* 0x00037803000075a7 */ /* 0x0002a600080011ff */
[----:B--2---:R-:W-:Y:S05]  /*55b0*/  @!P0 NANOSLEEP.SYNCS 0x989680 ;  /* 0x009896800000895d */ /* 0x004fea0003900000 */
[----:B------:R-:W2:Y:S02]  /*55c0*/  @!P0 SYNCS.PHASECHK.TRANS64 P0, [R0+URZ+0x378], R3 ;  /* 0x00037803000085a7 */ /* 0x000ea400080010ff */
[----:B--2---:R-:W-:Y:S05]  /*55d0*/  @P0 EXIT ;  /* 0x000000000000094d */ /* 0x004fea0003800000 */
[----:B------:R-:W-:Y:S05]  /*55e0*/  BRA `(.L_x_97) ;  /* 0xfffffffc00e87947 */ /* 0x000fea000383ffff */
.L_x_93:
[----:B------:R-:W-:Y:S05]  /*55f0*/  BRA.U UP4, `(.L_x_98) ;  /* 0x0000001104387547 */ /* 0x000fea000b800000 */
[----:B------:R-:W-:Y:S01]  /*5600*/  UMOV UR5, 0x40 ;  /* 0x0000004000057882 */ /* 0x000fe20000000000 */
[----:B------:R-:W-:Y:S01]  /*5610*/  NOP ;  /* 0x0000000000007918 */ /* 0x000fe20000000000 */
[----:B------:R-:W-:Y:S01]  /*5620*/  ULEA UR5, UR50, UR5, 0x18 ;  /* 0x0000000532057291 */ /* 0x000fe2000f8ec0ff */
[----:B------:R-:W-:Y:S02]  /*5630*/  UMOV UR6, 0x400 ;  /* 0x0000040000067882 */ /* 0x000fe40000000000 */
[----:B------:R-:W-:-:S06]  /*5640*/  ULEA UR6, UR50, UR6, 0x18 ;  /* 0x0000000632067291 */ /* 0x000fcc000f8ec0ff */
[----:B------:R-:W2:Y:S02]  /*5650*/  LDS.U8 R3, [UR5+0x1c] ;  /* 0x00001c05ff037984 */ /* 0x000ea40008000000 */
[----:B--2---:R-:W-:-:S13]  /*5660*/  ISETP.NE.AND P0, PT, R3, RZ, PT ;  /* 0x000000ff0300720c */ /* 0x004fda0003f05270 */
[----:B------:R-:W-:Y:S05]  /*5670*/  @P0 BRA `(.L_x_99) ;  /* 0x0000000400080947 */ /* 0x000fea0003800000 */
[----:B------:R-:W-:Y:S02]  /*5680*/  UISETP.NE.U32.AND UP1, UPT, UR28, 0x1, UPT ;  /* 0x000000011c00788c */ /* 0x000fe4000bf25070 */
[----:B------:R-:W-:-:S07]  /*5690*/  UIADD3 UR7, UPT, UPT, UR5, 0x8, URZ ;  /* 0x0000000805077890 */ /* 0x000fce000fffe0ff */
[----:B------:R-:W-:Y:S05]  /*56a0*/  BRA.U !UP1, `(.L_x_100) ;  /* 0x00000001099c7547 */ /* 0x000fea000b800000 */
[----:B------:R-:W-:Y:S01]  /*56b0*/  ELECT P0, URZ, PT ;  /* 0x0000000000ff782f */ /* 0x000fe20003800000 */
[----:B------:R-:W-:-:S12]  /*56c0*/  BSSY B0, `(.L_x_100) ;  /* 0x0000025000007945 */ /* 0x000fd80003800000 */
[----:B------:R-:W-:Y:S05]  /*56d0*/  @!P0 BRA `(.L_x_101) ;  /* 0x00000000008c8947 */ /* 0x000fea0003800000 */
[----:B------:R-:W-:-:S05]  /*56e0*/  UMOV UR4, 0x10 ;  /* 0x0000001000047882 */ /* 0x000fca0000000000 */
[----:B------:R-:W-:Y:S04]  /*56f0*/  DEPBAR.LE SB2, 0x36 ;  /* 0x0000ad800000791a */ /* 0x000fe80000000000 */
[----:B------:R-:W2:Y:S02]  /*5700*/  UTCATOMSWS.2CTA.FIND_AND_SET.ALIGN UP0, UR4, UR4 ;  /* 0x00000004000475e3 */ /* 0x000ea40008200800 */
[----:B--2---:R-:W-:Y:S01]  /*5710*/  MOV R10, UR4 ;  /* 0x00000004000a7c02 */ /* 0x004fe20008000f00 */
[----:B------:R-:W-:Y:S06]  /*5720*/  BRA.U UP0, `(.L_x_102) ;  /* 0x0000000100187547 */ /* 0x000fec000b800000 */
.L_x_103:
[----:B------:R-:W-:Y:S05]  /*5730*/  NANOSLEEP 0x64 ;  /* 0x000000640000795d */ /* 0x000fea0003800000 */
[----:B------:R-:W-:-:S05]  /*5740*/  UMOV UR4, 0x10 ;  /* 0x0000001000047882 */ /* 0x000fca0000000000 */
[----:B------:R-:W-:Y:S04]  /*5750*/  DEPBAR.LE SB2, 0x36 ;  /* 0x0000ad800000791a */ /* 0x000fe80000000000 */
[----:B------:R-:W2:Y:S02]  /*5760*/  UTCATOMSWS.2CTA.FIND_AND_SET.ALIGN UP0, UR4, UR4 ;  /* 0x00000004000475e3 */ /* 0x000ea40008200800 */
[----:B--2---:R-:W-:Y:S01]  /*5770*/  MOV R10, UR4 ;  /* 0x00000004000a7c02 */ /* 0x004fe20008000f00 */
[----:B------:R-:W-:Y:S05]  /*5780*/  BRA.U !UP0, `(.L_x_103) ;  /* 0xfffffffd08e87547 */ /* 0x000fea000b83ffff */
.L_x_102:
[----:B------:R-:W2:Y:S01]  /*5790*/  LDS R6, [UR5+0x10] ;  /* 0x00001005ff067984 */ /* 0x000ea20008000800 */
[----:B------:R-:W-:Y:S01]  /*57a0*/  IMAD.U32 R3, RZ, RZ, UR6 ;  /* 0x00000006ff037e24 */ /* 0x000fe2000f8e00ff */
[----:B------:R-:W-:-:S03]  /*57b0*/  MOV R4, UR27 ;  /* 0x0000001b00047c02 */ /* 0x000fc60008000f00 */
[----:B------:R-:W-:Y:S01]  /*57c0*/  VIADD R3, R3, 0x3c0 ;  /* 0x000003c003037836 */ /* 0x000fe20000000000 */
[----:B--2---:R-:W-:-:S04]  /*57d0*/  SHF.L.U32 R6, R6, 0x1f, RZ ;  /* 0x0000001f06067819 */ /* 0x004fc800000006ff */
[----:B------:R-:W2:Y:S02]  /*57e0*/  SYNCS.PHASECHK.TRANS64.TRYWAIT P0, [UR5+0x8], R6 ;  /* 0x00000806ff0075a7 */ /* 0x000ea40008001105 */
[----:B--2---:R-:W-:Y:S05]  /*57f0*/  @P0 BRA `(.L_x_104) ;  /* 0x0000000000080947 */ /* 0x004fea0003800000 */
[----:B------:R-:W2:Y:S02]  /*5800*/  SYNCS.PHASECHK.TRANS64.TRYWAIT P0, [UR5+0x8], R6 ;  /* 0x00000806ff0075a7 */ /* 0x000ea40008001105 */
[----:B--2---:R-:W-:Y:S05]  /*5810*/  @!P0 BRA `(.L_x_105) ;  /* 0x00000068002c8947 */ /* 0x004fea0003800000 */
.L_x_104:
[----:B------:R-:W-:Y:S01]  /*5820*/  PRMT R4, R4, 0x654, R3 ;  /* 0x0000065404047816 */ /* 0x000fe20000000003 */
[----:B------:R-:W-:Y:S01]  /*5830*/  HFMA2 R3, -RZ, RZ, 0, 5.9604644775390625e-08 ;  /* 0x00000001ff037431 */ /* 0x000fe200000001ff */
[----:B------:R-:W-:Y:S01]  /*5840*/  UPRMT UR4, UR27, 0x654, UR7 ;  /* 0x000006541b047896 */ /* 0x000fe20008000007 */
[----:B------:R-:W-:Y:S02]  /*5850*/  IMAD.MOV.U32 R7, RZ, RZ, 0xffff ;  /* 0x0000ffffff077424 */ /* 0x000fe400078e00ff */
[----:B--2---:R-:W-:Y:S02]  /*5860*/  IMAD.MOV.U32 R6, RZ, RZ, 0x4 ;  /* 0x00000004ff067424 */ /* 0x004fe400078e00ff */
[----:B------:R-:W-:Y:S01]  /*5870*/  IMAD.SHL.U32 R9, R10, 0x20, RZ ;  /* 0x000000200a097824 */ /* 0x000fe200078e00ff */
[----:B------:R-:W-:Y:S02]  /*5880*/  MOV R5, UR4 ;  /* 0x0000000400057c02 */ /* 0x000fe40008000f00 */
[-C--:B------:R-:W-:Y:S01]  /*5890*/  SHF.L.U32 R8, R7, R10.reuse, RZ ;  /* 0x0000000a07087219 */ /* 0x080fe200000006ff */
[----:B------:R2:W-:Y:S01]  /*58a0*/  SYNCS.ARRIVE.TRANS64.RED RZ, [UR4], R6 ;  /* 0x00000006ffff79a7 */ /* 0x0005e20008000404 */
[----:B------:R-:W-:Y:S01]  /*58b0*/  SHF.L.U32 R7, R3, R10, RZ ;  /* 0x0000000a03077219 */ /* 0x000fe200000006ff */
[----:B------:R2:W-:Y:S04]  /*58c0*/  STS [UR6+0x3c0], R9 ;  /* 0x0003c009ff007988 */ /* 0x0005e80008000806 */
[----:B------:R2:W-:Y:S04]  /*58d0*/  STAS [R4.64], R10 ;  /* 0x0000000a04007dbd */ /* 0x0005e8000c0008ff */
[----:B------:R2:W-:Y:S04]  /*58e0*/  ATOMS.OR RZ, [UR5+0x14], R8 ;  /* 0x00001408ffff798c */ /* 0x0005e8000b000005 */
[----:B------:R2:W-:Y:S04]  /*58f0*/  ATOMS.OR RZ, [UR5+0x18], R7 ;  /* 0x00001807ffff798c */ /* 0x0005e8000b000005 */
[----:B------:R2:W-:Y:S02]  /*5900*/  ATOMS.XOR RZ, [UR5+0x10], R3 ;  /* 0x00001003ffff798c */ /* 0x0005e4000b800005 */
.L_x_101:
[----:B-1----:R-:W-:Y:S05]  /*5910*/  BSYNC B0 ;  /* 0x0000000000007941 */ /* 0x002fea0003800000 */
.L_x_100:
[----:B------:R-:W-:Y:S05]  /*5920*/  BRA.U UP1, `(.L_x_106) ;  /* 0x00000001016c7547 */ /* 0x000fea000b800000 */
[----:B------:R-:W-:-:S03]  /*5930*/  UMOV UR4, 0xffffffff ;  /* 0xffffffff00047882 */ /* 0x000fc60000000000 */
[----:B------:R-:W-:Y:S05]  /*5940*/  BRA.DIV UR4, `(.L_x_107) ;  /* 0x0000006604f87947 */ /* 0x000fea000b800000 */
[----:B------:R-:W-:-:S13]  /*5950*/  ELECT P6, URZ, PT ;  /* 0x0000000000ff782f */ /* 0x000fda00038c0000 */
.L_x_278:
[----:B------:R-:W-:Y:S05]  /*5960*/  @!P6 BRA `(.L_x_106) ;  /* 0x00000000005ce947 */ /* 0x000fea0003800000 */
[----:B--2---:R-:W2:Y:S02]  /*5970*/  LDS R4, [UR5+0x10] ;  /* 0x00001005ff047984 */ /* 0x004ea40008000800 */
[----:B--2---:R-:W-:-:S04]  /*5980*/  SHF.L.U32 R4, R4, 0x1f, RZ ;  /* 0x0000001f04047819 */ /* 0x004fc800000006ff */
[----:B------:R-:W2:Y:S02]  /*5990*/  SYNCS.PHASECHK.TRANS64.TRYWAIT P0, [UR5+0x8], R4 ;  /* 0x00000804ff0075a7 */ /* 0x000ea40008001105 */
[----:B--2---:R-:W-:Y:S05]  /*59a0*/  @P0 BRA `(.L_x_108) ;  /* 0x0000000000080947 */ /* 0x004fea0003800000 */
[----:B------:R-:W2:Y:S02]  /*59b0*/  SYNCS.PHASECHK.TRANS64.TRYWAIT P0, [UR5+0x8], R4 ;  /* 0x00000804ff0075a7 */ /* 0x000ea40008001105 */
[----:B--2---:R-:W-:Y:S05]  /*59c0*/  @!P0 BRA `(.L_x_109) ;  /* 0x0000006400f88947 */ /* 0x004fea0003800000 */
.L_x_108:
[----:B------:R-:W3:Y:S01]  /*59d0*/  LDS R6, [UR6+0x3c0] ;  /* 0x0003c006ff067984 */ /* 0x000ee20008000800 */
[----:B--2---:R-:W-:Y:S02]  /*59e0*/  HFMA2 R3, -RZ, RZ, 0, 5.9604644775390625e-08 ;  /* 0x00000001ff037431 */ /* 0x004fe400000001ff */
[----:B------:R-:W-:Y:S01]  /*59f0*/  IMAD.MOV.U32 R4, RZ, RZ, 0xffff ;  /* 0x0000ffffff047424 */ /* 0x000fe200078e00ff */
[----:B------:R-:W-:Y:S01]  /*5a00*/  UPRMT UR4, UR27, 0x654, UR7 ;  /* 0x000006541b047896 */ /* 0x000fe20008000007 */
[----:B---3--:R-:W-:-:S03]  /*5a10*/  IMAD.SHL.U32 R5, R6, 0x20, RZ ;  /* 0x0000002006057824 */ /* 0x008fc600078e00ff */
[-C--:B------:R-:W-:Y:S02]  /*5a20*/  SHF.L.U32 R4, R4, R6.reuse, RZ ;  /* 0x0000000604047219 */ /* 0x080fe400000006ff */
[----:B------:R-:W-:Y:S01]  /*5a30*/  SHF.L.U32 R6, R3, R6, RZ ;  /* 0x0000000603067219 */ /* 0x000fe200000006ff */
[----:B------:R3:W-:Y:S04]  /*5a40*/  STS [UR6+0x3c0], R5 ;  /* 0x0003c005ff007988 */ /* 0x0007e80008000806 */
[----:B------:R3:W-:Y:S04]  /*5a50*/  ATOMS.OR RZ, [UR5+0x14], R4 ;  /* 0x00001404ffff798c */ /* 0x0007e8000b000005 */
[----:B------:R3:W-:Y:S01]  /*5a60*/  ATOMS.OR RZ, [UR5+0x18], R6 ;  /* 0x00001806ffff798c */ /* 0x0007e2000b000005 */
[----:B------:R-:W-:Y:S03]  /*5a70*/  SYNCS.ARRIVE.TRANS64.RED.A1T0 RZ, [UR4], RZ ;  /* 0x000000ffffff79a7 */ /* 0x000fe60008100404 */
[----:B------:R3:W-:Y:S01]  /*5a80*/  ATOMS.XOR RZ, [UR5+0x10], R3 ;  /* 0x00001003ffff798c */ /* 0x0007e2000b800005 */
[----:B------:R-:W-:Y:S05]  /*5a90*/  BRA `(.L_x_106) ;  /* 0x0000000000107947 */ /* 0x000fea0003800000 */
.L_x_99:
[----:B------:R-:W-:Y:S02]  /*5aa0*/  MOV R3, 0xffffffff ;  /* 0xffffffff00037802 */ /* 0x000fe40000000f00 */
[----:B------:R-:W-:-:S03]  /*5ab0*/  MOV R4, 0x5ae0 ;  /* 0x00005ae000047802 */ /* 0x000fc60000000f00 */
[----:B------:R2:W-:Y:S04]  /*5ac0*/  STS [UR6+0x3c0], R3 ;  /* 0x0003c003ff007988 */ /* 0x0005e80008000806 */
[----:B-12--5:R-:W-:Y:S05]  /*5ad0*/  CALL.REL.NOINC `($__internal_1_$__cuda_sm10x_tcgen05_guardrail_trap_phase_invalid_during_alloc) ;  /* 0x0000006c001c7944 */ /* 0x026fea0003c00000 */
.L_x_106:
[----:B------:R-:W-:Y:S05]  /*5ae0*/  WARPSYNC.ALL ;  /* 0x0000000000007948 */ /* 0x000fea0003800000 */
[----:B------:R-:W4:Y:S01]  /*5af0*/  S2UR UR15, SR_CgaCtaId ;  /* 0x00000000000f79c3 */ /* 0x000f220000008800 */
[----:B------:R-:W-:Y:S01]  /*5b00*/  UMOV UR4, 0x400 ;  /* 0x0000040000047882 */ /* 0x000fe20000000000 */
[----:B------:R-:W-:-:S06]  /*5b10*/  NOP ;  /* 0x0000000000007918 */ /* 0x000fcc0000000000 */
[----:B------:R-:W-:Y:S06]  /*5b20*/  BAR.ARV 0x6, 0xa0 ;  /* 0x0182800000007b1d */ /* 0x000fec0000002000 */
[----:B------:R-:W1:Y:S01]  /*5b30*/  LDCU UR5, c[0x0][0x390] ;  /* 0x00007200ff0577ac */ /* 0x000e620008000800 */
[----:B------:R-:W-:Y:S01]  /*5b40*/  LOP3.LUT R2, R2, 0xffff, RZ, 0xc0, !PT ;  /* 0x0000ffff02027812 */ /* 0x000fe200078ec0ff */
[----:B--2---:R-:W-:Y:S01]  /*5b50*/  IMAD.MOV.U32 R8, RZ, RZ, 0x1 ;  /* 0x00000001ff087424 */ /* 0x004fe200078e00ff */
[----:B------:R-:W-:Y:S01]  /*5b60*/  LOP3.LUT R0, R0, 0xffff, RZ, 0xc0, !PT ;  /* 0x0000ffff00007812 */ /* 0x000fe200078ec0ff */
[----:B------:R-:W-:Y:S01]  /*5b70*/  UISETP.NE.AND UP4, UPT, UR28, URZ, UPT ;  /* 0x000000ff1c00728c */ /* 0x000fe2000bf85270 */
[----:B------:R-:W-:Y:S01]  /*5b80*/  R2UR UR16, R2 ;  /* 0x00000000021072ca */ /* 0x000fe200000e0000 */
[----:B------:R-:W-:Y:S01]  /*5b90*/  IMAD.MOV.U32 R2, RZ, RZ, RZ ;  /* 0x000000ffff027224 */ /* 0x000fe200078e00ff */
[----:B------:R-:W-:Y:S01]  /*5ba0*/  R2UR UR25, R0 ;  /* 0x00000000001972ca */ /* 0x000fe200000e0000 */
[----:B------:R-:W-:Y:S01]  /*5bb0*/  IMAD.MOV.U32 R0, RZ, RZ, RZ ;  /* 0x000000ffff007224 */ /* 0x000fe200078e00ff */
[----:B------:R-:W-:Y:S01]  /*5bc0*/  UMOV UR19, URZ ;  /* 0x000000ff00137c82 */ /* 0x000fe20008000000 */
[----:B----4-:R-:W-:Y:S01]  /*5bd0*/  ULEA UR15, UR15, UR4, 0x18 ;  /* 0x000000040f0f7291 */ /* 0x010fe2000f8ec0ff */
[----:B------:R-:W-:Y:S01]  /*5be0*/  UMOV UR12, URZ ;  /* 0x000000ff000c7c82 */ /* 0x000fe20008000000 */
[----:B------:R-:W-:-:S02]  /*5bf0*/  UMOV UR22, 0x0 ;  /* 0x0000000000167882 */ /* 0x000fc40000000000 */
[----:B------:R-:W-:Y:S02]  /*5c00*/  UIADD3 UR6, UPT, UPT, UR15, 0x4500, URZ ;  /* 0x000045000f067890 */ /* 0x000fe4000fffe0ff */
[----:B------:R-:W-:Y:S02]  /*5c10*/  UIADD3 UR7, UPT, UPT, UR15, 0x1e500, URZ ;  /* 0x0001e5000f077890 */ /* 0x000fe4000fffe0ff */
[----:B-1----:R-:W-:Y:S01]  /*5c20*/  UIADD3 UR5, UPT, UPT, UR5, 0x1f, URZ ;  /* 0x0000001f05057890 */ /* 0x002fe2000fffe0ff */
[----:B---3--:R-:W1:Y:S01]  /*5c30*/  LDS R3, [UR15+0x3c0] ;  /* 0x0003c00fff037984 */ /* 0x008e620008000800 */
[----:B------:R-:W-:Y:S02]  /*5c40*/  UIADD3 UR24, UPT, UPT, UR15, 0x378, URZ ;  /* 0x000003780f187890 */ /* 0x000fe4000fffe0ff */
[----:B------:R-:W-:Y:S02]  /*5c50*/  USHF.R.S32.HI UR4, URZ, 0x1f, UR5 ;  /* 0x0000001fff047899 */ /* 0x000fe40008011405 */
[----:B------:R-:W-:-:S02]  /*5c60*/  USHF.R.U32.HI UR6, URZ, 0x4, UR6 ;  /* 0x00000004ff067899 */ /* 0x000fc40008011606 */
[----:B------:R-:W-:Y:S02]  /*5c70*/  ULEA.HI UR4, UR4, UR5, URZ, 0x5 ;  /* 0x0000000504047291 */ /* 0x000fe4000f8f28ff */
[----:B------:R-:W-:Y:S02]  /*5c80*/  USHF.R.U32.HI UR7, URZ, 0x4, UR7 ;  /* 0x00000004ff077899 */ /* 0x000fe40008011607 */
[----:B------:R-:W-:Y:S02]  /*5c90*/  USHF.R.S32.HI UR21, URZ, 0x5, UR4 ;  /* 0x00000005ff157899 */ /* 0x000fe40008011404 */
[----:B------:R-:W-:Y:S02]  /*5ca0*/  UPRMT UR24, URZ, 0x654, UR24 ;  /* 0x00000654ff187896 */ /* 0x000fe40008000018 */
[----:B------:R-:W-:Y:S02]  /*5cb0*/  UISETP.LT.AND UP0, UPT, UR21, 0x1, UPT ;  /* 0x000000011500788c */ /* 0x000fe4000bf01270 */
[----:B------:R-:W-:-:S02]  /*5cc0*/  ULOP3.LUT UR18, UR6, 0x3fff, URZ, 0xc0, !UPT ;  /* 0x00003fff06127892 */ /* 0x000fc4000f8ec0ff */
[----:B------:R-:W-:Y:S02]  /*5cd0*/  USEL UR26, UR21, 0x1, !UP0 ;  /* 0x00000001151a7887 */ /* 0x000fe4000c000000 */
[----:B------:R-:W-:Y:S02]  /*5ce0*/  ULOP3.LUT UR17, UR7, 0x3fff, URZ, 0xc0, !UPT ;  /* 0x00003fff07117892 */ /* 0x000fe4000f8ec0ff */
[----:B------:R-:W-:Y:S01]  /*5cf0*/  UIADD3 UR26, UPT, UPT, -UR26, URZ, URZ ;  /* 0x000000ff1a1a7290 */ /* 0x000fe2000fffe1ff */
[----:B------:R-:W-:Y:S01]  /*5d00*/  UMOV UR23, 0x8218010 ;  /* 0x0821801000177882 */ /* 0x000fe20000000000 */
[C---:B-1----:R-:W-:Y:S01]  /*5d10*/  VIADD R5, R3.reuse, 0x40 ;  /* 0x0000004003057836 */ /* 0x042fe20000000000 */
[----:B------:R-:W-:-:S04]  /*5d20*/  LOP3.LUT R4, R3, 0xffff, RZ, 0xc0, !PT ;  /* 0x0000ffff03047812 */ /* 0x000fc800078ec0ff */
[----:B------:R-:W-:-:S05]  /*5d30*/  LOP3.LUT R5, R5, 0xffff, RZ, 0xc0, !PT ;  /* 0x0000ffff05057812 */ /* 0x000fca00078ec0ff */
[----:B------:R1:W-:Y:S02]  /*5d40*/  STL.64 [R1], R4 ;  /* 0x0000000401007387 */ /* 0x0003e40000100a00 */
.L_x_118:
[----:B-1----:R-:W-:-:S04]  /*5d50*/  SHF.L.U32 R5, R2, 0x1f, RZ ;  /* 0x0000001f02057819 */ /* 0x002fc800000006ff */
[----:B------:R-:W1:Y:S02]  /*5d60*/  SYNCS.PHASECHK.TRANS64.TRYWAIT P0, [UR15+0x370], R5 ;  /* 0x00037005ff0075a7 */ /* 0x000e64000800110f */
[----:B-1--4-:R-:W-:Y:S05]  /*5d70*/  @!P0 BRA `(.L_x_110) ;  /* 0x0000006400248947 */ /* 0x012fea0003800000 */
.L_x_280:
[----:B-1----:R-:W1:Y:S01]  /*5d80*/  LDS.128 R4, [UR15+0x3b0] ;  /* 0x0003b00fff047984 */ /* 0x002e620008000c00 */
[----:B------:R-:W-:Y:S01]  /*5d90*/  ULEA UR20, UR19, UR15, 0x3 ;  /* 0x0000000f13147291 */ /* 0x000fe2000f8e18ff */
[----:B------:R-:W-:Y:S01]  /*5da0*/  @!PT LDS RZ, [RZ] ;  /* 0x00000000fffff984 */ /* 0x000fe20000000800 */
[----:B------:R-:W-:Y:S01]  /*5db0*/  @!PT LDS RZ, [RZ] ;  /* 0x00000000fffff984 */ /* 0x000fe20000000800 */
[----:B------:R-:W-:Y:S01]  /*5dc0*/  @!PT LDS RZ, [RZ] ;  /* 0x00000000fffff984 */ /* 0x000fe20000000800 */
[----:B------:R-:W-:Y:S01]  /*5dd0*/  @!PT LDS RZ, [RZ] ;  /* 0x00000000fffff984 */ /* 0x000fe20000000800 */
[----:B------:R2:W-:Y:S06]  /*5de0*/  MEMBAR.ALL.CTA ;  /* 0x0000000000007992 */ /* 0x0005ec0000008000 */
[----:B--2---:R-:W2:Y:S02]  /*5df0*/  FENCE.VIEW.ASYNC.S ;  /* 0x00000000000073c6 */ /* 0x004ea40000000000 */
[----:B--2---:R-:W-:Y:S01]  /*5e00*/  SYNCS.ARRIVE.TRANS64.RED.A1T0 RZ, [UR24], RZ ;  /* 0x000000ffffff79a7 */ /* 0x004fe20008100418 */
[----:B-1----:R-:W-:Y:S01]  /*5e10*/  LOP3.LUT P2, RZ, R6, 0x1, RZ, 0xc0, !PT ;  /* 0x0000000106ff7812 */ /* 0x002fe2000784c0ff */
[----:B------:R-:W-:-:S12]  /*5e20*/  BRA.U UP4, `(.L_x_111) ;  /* 0x00000001040c7547 */ /* 0x000fd8000b800000 */
[----:B------:R-:W-:-:S04]  /*5e30*/  SHF.L.U32 R5, R8, 0x1f, RZ ;  /* 0x0000001f08057819 */ /* 0x000fc800000006ff */
[----:B------:R-:W1:Y:S02]  /*5e40*/  SYNCS.PHASECHK.TRANS64.TRYWAIT P0, [UR20+0x390], R5 ;  /* 0x00039005ff0075a7 */ /* 0x000e640008001114 */
[----:B-1----:R-:W-:Y:S05]  /*5e50*/  @!P0 BRA `(.L_x_112) ;  /* 0x0000006400048947 */ /* 0x002fea0003800000 */
.L_x_111:
[----:B------:R-:W-:Y:S05]  /*5e60*/  BRA.U UP4, `(.L_x_113) ;  /* 0x0000000104c47547 */ /* 0x000fea000b800000 */
[----:B------:R-:W2:Y:S02]  /*5e70*/  LDCU UR4, c[0x0][0x390] ;  /* 0x00007200ff0477ac */ /* 0x000ea40008000800 */
[----:B--2---:R-:W-:-:S09]  /*5e80*/  UISETP.GE.AND UP0, UPT, UR4, 0x1, UPT ;  /* 0x000000010400788c */ /* 0x004fd2000bf06270 */
[----:B------:R-:W-:Y:S05]  /*5e90*/  BRA.U !UP0, `(.L_x_114) ;  /* 0x0000000108ac7547 */ /* 0x000fea000b800000 */
[----:B------:R-:W-:Y:S01]  /*5ea0*/  ULEA UR4, UR19, UR48, 0x2 ;  /* 0x0000003013047291 */ /* 0x000fe2000f8e10ff */
[----:B-1----:R-:W-:-:S08]  /*5eb0*/  SHF.L.U32 R4, R0, 0x1f, RZ ;  /* 0x0000001f00047819 */ /* 0x002fd000000006ff */
[----:B------:R-:W5:Y:S01]  /*5ec0*/  LDL R5, [UR4] ;  /* 0x00000004ff057983 */ /* 0x000f620008100800 */
[----:B------:R-:W-:Y:S02]  /*5ed0*/  ULEA UR4, UR12, UR15, 0x3 ;  /* 0x0000000f0c047291 */ /* 0x000fe4000f8e18ff */
[----:B------:R-:W-:Y:S01]  /*5ee0*/  UPLOP3.LUT UP2, UPT, UPT, UPT, UPT, 0x40, 0x4 ;  /* 0x000000000004789c */ /* 0x000fe20003f4e870 */
[----:B------:R-:W-:Y:S01]  /*5ef0*/  UMOV UR14, UR26 ;  /* 0x0000001a000e7c82 */ /* 0x000fe20008000000 */
[----:B------:R-:W-:-:S05]  /*5f00*/  UMOV UR13, UR21 ;  /* 0x00000015000d7c82 */ /* 0x000fca0008000000 */
[----:B------:R1:W2:Y:S01]  /*5f10*/  SYNCS.PHASECHK.TRANS64.TRYWAIT P1, [UR4], R4 ;  /* 0x00000004ff0075a7 */ /* 0x0002a20008021104 */
[----:B------:R-:W-:-:S05]  /*5f20*/  UMOV UR4, UR12 ;  /* 0x0000000c00047c82 */ /* 0x000fca0008000000 */
.L_x_117:
[----:B------:R-:W-:Y:S02]  /*5f30*/  UIADD3 UR14, UPT, UPT, UR14, 0x1, URZ ;  /* 0x000000010e0e7890 */ /* 0x000fe4000fffe0ff */
[----:B------:R-:W-:Y:S02]  /*5f40*/  ULEA UR10, UR4, UR15, 0x3 ;  /* 0x0000000f040a7291 */ /* 0x000fe4000f8e18ff */
[----:B------:R-:W-:Y:S01]  /*5f50*/  UISETP.NE.AND UP3, UPT, UR14, URZ, UPT ;  /* 0x000000ff0e00728c */ /* 0x000fe2000bf65270 */
[----:B--234-:R-:W-:Y:S10]  /*5f60*/  @P1 BRA `(.L_x_115) ;  /* 0x00000000000c1947 */ /* 0x01cff40003800000 */
[----:B------:R-:W-:Y:S04]  /*5f70*/  SHF.L.U32 R7, R0, 0x1f, RZ ;  /* 0x0000001f00077819 */ /* 0x000fe800000006ff */
[----:B------:R-:W2:Y:S02]  /*5f80*/  SYNCS.PHASECHK.TRANS64.TRYWAIT P0, [UR10], R7 ;  /* 0x00000007ff0075a7 */ /* 0x000ea4000800110a */
[----:B--2---:R-:W-:Y:S05]  /*5f90*/  @!P0 BRA `(.L_x_116) ;  /* 0x0000006000cc8947 */ /* 0x004fea0003800000 */
.L_x_115:
[----:B------:R-:W-:Y:S01]  /*5fa0*/  UISETP.NE.AND UP0, UPT, UR13, 0x1, UPT ;  /* 0x000000010d00788c */ /* 0x000fe2000bf05270 */
[----:B------:R-:W-:Y:S01]  /*5fb0*/  PLOP3.LUT P1, PT, PT, PT, PT, 0x80, 0x8 ;  /* 0x000000000008781c */ /* 0x000fe20003f2f070 */
[----:B------:R-:W-:Y:S02]  /*5fc0*/  UIADD3 UR5, UPT, UPT, UR4, 0x1, URZ ;  /* 0x0000000104057890 */ /* 0x000fe4000fffe0ff */
[----:B------:R-:W-:Y:S02]  /*5fd0*/  USHF.L.U32 UR4, UR4, 0x7, URZ ;  /* 0x0000000704047899 */ /* 0x000fe400080006ff */
[----:B------:R-:W-:Y:S01]  /*5fe0*/  UISETP.NE.AND UP1, UPT, UR5, 0x34, UPT ;  /* 0x000000340500788c */ /* 0x000fe2000bf25270 */
[----:B------:R-:W-:Y:S01]  /*5ff0*/  PLOP3.LUT P0, PT, PT, PT, UP0, 0x80, 0x8 ;  /* 0x000000000008781c */ /* 0x000fe20003f0f008 */
[----:B------:R-:W-:Y:S02]  /*6000*/  UIADD3 UR8, UPT, UPT, UR18, UR4, URZ ;  /* 0x0000000412087290 */ /* 0x000fe4000fffe0ff */
[----:B------:R-:W-:Y:S02]  /*6010*/  USEL UR6, URZ, 0x1, UP1 ;  /* 0x00000001ff067887 */ /* 0x000fe40008800000 */
[----:B------:R-:W-:Y:S01]  /*6020*/  USEL UR12, UR5, URZ, UP1 ;  /* 0x000000ff050c7287 */ /* 0x000fe20008800000 */
[----:B------:R-:W-:Y:S01]  /*6030*/  UMOV UR9, 0x80004020 ;  /* 0x8000402000097882 */ /* 0x000fe20000000000 */
[----:B------:R-:W-:Y:S02]  /*6040*/  UMOV UR7, 0x80004020 ;  /* 0x8000402000077882 */ /* 0x000fe40000000000 */
[----:B------:R-:W-:Y:S01]  /*6050*/  @UP0 ULEA UR5, UR12, UR15, 0x3 ;  /* 0x0000000f0c050291 */ /* 0x000fe2000f8e18ff */
[----:B------:R-:W-:Y:S01]  /*6060*/  LOP3.LUT R0, R0, UR6, RZ, 0x3c, !PT ;  /* 0x0000000600007c12 */ /* 0x000fe2000f8e3cff */
[----:B------:R-:W-:Y:S02]  /*6070*/  UIADD3 UR6, UPT, UPT, UR17, UR4, URZ ;  /* 0x0000000411067290 */ /* 0x000fe4000fffe0ff */
[----:B------:R-:W-:Y:S01]  /*6080*/  UIADD3 UR13, UPT, UPT, UR13, -0x1, URZ ;  /* 0xffffffff0d0d7890 */ /* 0x000fe2000fffe0ff */
[----:B-1----:R-:W-:Y:S01]  /*6090*/  @P0 SHF.L.U32 R4, R0, 0x1f, RZ ;  /* 0x0000001f00040819 */ /* 0x002fe200000006ff */
[----:B------:R-:W-:Y:S03]  /*60a0*/  UMOV UR4, UR12 ;  /* 0x0000000c00047c82 */ /* 0x000fe60008000000 */
[----:B------:R3:W4:Y:S01]  /*60b0*/  @P0 SYNCS.PHASECHK.TRANS64.TRYWAIT P1, [UR5], R4 ;  /* 0x00000004ff0005a7 */ /* 0x0007220008021105 */
[----:B------:R-:W-:Y:S11]  /*60c0*/  ELECT P0, URZ, PT ;  /* 0x0000000000ff782f */ /* 0x000ff60003800000 */
[----:B------:R-:W-:Y:S02]  /*60d0*/  @!UPT UIADD3 URZ, UPT, UPT, URZ, URZ, URZ ;  /* 0x000000fffffff290 */ /* 0x000fe4000fffe0ff */
[----:B-----5:R-:W-:Y:S01]  /*60e0*/  @P0 R2UR.BROADCAST UR11, R5 ;  /* 0x00000000050b02ca */ /* 0x020fe200008e0000 */
[----:B------:R-:W-:Y:S11]  /*60f0*/  UIADD3 UR5, UPT, UPT, UR10, 0x1a0, URZ ;  /* 0x000001a00a057890 */ /* 0x000ff6000fffe0ff */
[----:B------:R-:W-:Y:S01]  /*6100*/  @!UPT UIADD3 URZ, UPT, UPT, URZ, URZ, URZ ;  /* 0x000000fffffff290 */ /* 0x000fe2000fffe0ff */
[----:B------:R3:W-:Y:S01]  /*6110*/  UTCQMMA.2CTA gdesc[UR8], gdesc[UR6], tmem[UR11], tmem[UR22], idesc[UR23], UP2 ;  /* 0x00ff1606080075ea */ /* 0x0007e2000920030b */
[----:B------:R-:W-:Y:S01]  /*6120*/  UPLOP3.LUT UP2, UPT, UPT, UPT, UPT, 0x80, 0x8 ;  /* 0x000000000008789c */ /* 0x000fe20003f4f070 */
[----:B------:R3:W-:Y:S01]  /*6130*/  UTCBAR.2CTA.MULTICAST [UR5], URZ, UR16 ;  /* 0x000000ff050073e9 */ /* 0x0007e20008200810 */
[----:B------:R-:W-:Y:S09]  /*6140*/  BRA.U UP3, `(.L_x_117) ;  /* 0xfffffffd03787547 */ /* 0x000ff2000b83ffff */
.L_x_114:
[----:B------:R-:W-:-:S09]  /*6150*/  UIADD3 UR4, UPT, UPT, UR20, 0x380, URZ ;  /* 0x0000038014047890 */ /* 0x000fd2000fffe0ff */
[----:B------:R2:W-:Y:S01]  /*6160*/  UTCBAR.2CTA.MULTICAST [UR4], URZ, UR25 ;  /* 0x000000ff040073e9 */ /* 0x0005e20008200819 */
[----:B------:R-:W-:Y:S02]  /*6170*/  NOP ;  /* 0x0000000000007918 */ /* 0x000fe40000000000 */
.L_x_113:
[----:B--2---:R-:W-:Y:S01]  /*6180*/  UIADD3 UR4, UPT, UPT, UR19, 0x1, URZ ;  /* 0x0000000113047890 */ /* 0x004fe2000fffe0ff */
[----:B------:R-:W-:-:S03]  /*6190*/  LOP3.LUT R2, R2, 0x1, RZ, 0x3c, !PT ;  /* 0x0000000102027812 */ /* 0x000fc600078e3cff */
[----:B------:R-:W-:-:S04]  /*61a0*/  UISETP.NE.AND UP0, UPT, UR4, 0x2, UPT ;  /* 0x000000020400788c */ /* 0x000fc8000bf05270 */
[----:B---3--:R-:W-:Y:S02]  /*61b0*/  USEL UR5, URZ, 0x1, UP0 ;  /* 0x00000001ff057887 */ /* 0x008fe40008000000 */
[----:B------:R-:W-:-:S04]  /*61c0*/  USEL UR19, UR4, URZ, UP0 ;  /* 0x000000ff04137287 */ /* 0x000fc80008000000 */
[----:B------:R-:W-:Y:S01]  /*61d0*/  LOP3.LUT R8, R8, UR5, RZ, 0x3c, !PT ;  /* 0x0000000508087c12 */ /* 0x000fe2000f8e3cff */
[----:B------:R-:W-:Y:S07]  /*61e0*/  @P2 BRA `(.L_x_118) ;  /* 0xfffffff800d82947 */ /* 0x000fee000383ffff */
[----:B------:R-:W2:Y:S01]  /*61f0*/  S2UR UR8, SR_CgaCtaId ;  /* 0x00000000000879c3 */ /* 0x000ea20000008800 */
[----:B------:R-:W-:Y:S01]  /*6200*/  ELECT P0, URZ, PT ;  /* 0x0000000000ff782f */ /* 0x000fe20003800000 */
[----:B------:R-:W-:Y:S01]  /*6210*/  HFMA2 R0, -RZ, RZ, 0, 5.9604644775390625e-08 ;  /* 0x00000001ff007431 */ /* 0x000fe200000001ff */
[----:B------:R-:W-:-:S05]  /*6220*/  UMOV UR4, 0x40 ;  /* 0x0000004000047882 */ /* 0x000fca0000000000 */
[----:B------:R-:W-:Y:S01]  /*6230*/  UVIRTCOUNT.DEALLOC.SMPOOL 0x80 ;  /* 0x000000800000784c */ /* 0x000fe20000000000 */
[----:B------:R-:W-:Y:S02]  /*6240*/  UISETP.NE.AND UP0, UPT, UR28, URZ, UPT ;  /* 0x000000ff1c00728c */ /* 0x000fe4000bf05270 */
[----:B--2---:R-:W-:-:S09]  /*6250*/  ULEA UR8, UR8, UR4, 0x18 ;  /* 0x0000000408087291 */ /* 0x004fd2000f8ec0ff */
[----:B------:R2:W-:Y:S01]  /*6260*/  @P0 STS.U8 [UR8+0x1c], R0 ;  /* 0x00001c00ff000988 */ /* 0x0005e20008000008 */
[----:B------:R-:W-:Y:S05]  /*6270*/  BRA.U UP0, `(.L_x_119) ;  /* 0x0000000100587547 */ /* 0x000fea000b800000 */
[----:B------:R-:W-:Y:S01]  /*6280*/  UIADD3 UR5, UPT, UPT, UR15, 0x390, URZ ;  /* 0x000003900f057890 */ /* 0x000fe2000fffe0ff */
[----:B-1----:R-:W-:-:S03]  /*6290*/  SHF.L.U32 R5, R8, 0x1f, RZ ;  /* 0x0000001f08057819 */ /* 0x002fc600000006ff */
[----:B------:R-:W-:-:S09]  /*62a0*/  ULEA UR4, UR19, UR5, 0x3 ;  /* 0x0000000513047291 */ /* 0x000fd2000f8e18ff */
[----:B------:R-:W1:Y:S02]  /*62b0*/  SYNCS.PHASECHK.TRANS64.TRYWAIT P0, [UR4], R5 ;  /* 0x00000005ff0075a7 */ /* 0x000e640008001104 */
[----:B-1----:R-:W-:Y:S05]  /*62c0*/  @!P0 BRA `(.L_x_120) ;  /* 0x0000006000188947 */ /* 0x002fea0003800000 */
.L_x_284:
[----:B------:R-:W-:-:S04]  /*62d0*/  UIADD3 UR19, UPT, UPT, UR19, 0x1, URZ ;  /* 0x0000000113137890 */ /* 0x000fc8000fffe0ff */
[----:B------:R-:W-:-:S04]  /*62e0*/  UISETP.NE.AND UP1, UPT, UR19, 0x2, UPT ;  /* 0x000000021300788c */ /* 0x000fc8000bf25270 */
[----:B------:R-:W-:Y:S02]  /*62f0*/  USEL UR6, URZ, 0x1, UP1 ;  /* 0x00000001ff067887 */ /* 0x000fe40008800000 */
[----:B------:R-:W-:-:S04]  /*6300*/  USEL UR4, UR19, URZ, UP1 ;  /* 0x000000ff13047287 */ /* 0x000fc80008800000 */
[----:B------:R-:W-:Y:S01]  /*6310*/  ULEA UR4, UR4, UR5, 0x3 ;  /* 0x0000000504047291 */ /* 0x000fe2000f8e18ff */
[----:B-1----:R-:W-:-:S04]  /*6320*/  LOP3.LUT R5, R8, UR6, RZ, 0x3c, !PT ;  /* 0x0000000608057c12 */ /* 0x002fc8000f8e3cff */
[----:B------:R-:W-:Y:S01]  /*6330*/  SHF.L.U32 R5, R5, 0x1f, RZ ;  /* 0x0000001f05057819 */ /* 0x000fe200000006ff */
[----:B--2---:R-:W-:-:S04]  /*6340*/  IMAD.U32 R0, RZ, RZ, UR4 ;  /* 0x00000004ff007e24 */ /* 0x004fc8000f8e00ff */
[----:B------:R1:W2:Y:S03]  /*6350*/  SYNCS.PHASECHK.TRANS64.TRYWAIT P0, [R0+URZ], R5 ;  /* 0x00000005000075a7 */ /* 0x0002a600080011ff */
[----:B--2---:R-:W-:Y:S05]  /*6360*/  @!P0 NANOSLEEP.SYNCS 0x989680 ;  /* 0x009896800000895d */ /* 0x004fea0003900000 */
[----:B------:R-:W2:Y:S02]  /*6370*/  @!P0 SYNCS.PHASECHK.TRANS64 P0, [R0+URZ], R5 ;  /* 0x00000005000085a7 */ /* 0x000ea400080010ff */
[----:B--2---:R-:W-:Y:S05]  /*6380*/  @P0 BRA `(.L_x_121) ;  /* 0x0000000000200947 */ /* 0x004fea0003800000 */
.L_x_122:
[----:B--2---:R2:W3:Y:S02]  /*6390*/  SYNCS.PHASECHK.TRANS64.TRYWAIT P0, [R0+URZ], R5 ;  /* 0x00000005000075a7 */ /* 0x0044e400080011ff */
[----:B---3--:R-:W-:Y:S05]  /*63a0*/  @!P0 NANOSLEEP.SYNCS 0x989680 ;  /* 0x009896800000895d */ /* 0x008fea0003900000 */
[----:B------:R-:W3:Y:S02]  /*63b0*/  @!P0 SYNCS.PHASECHK.TRANS64 P0, [R0+URZ], R5 ;  /* 0x00000005000085a7 */ /* 0x000ee400080010ff */
[----:B---3--:R-:W-:Y:S05]  /*63c0*/  @!P0 BRA `(.L_x_122) ;  /* 0xfffffffc00f08947 */ /* 0x008fea000383ffff */
[----:B------:R-:W-:Y:S05]  /*63d0*/  BRA `(.L_x_121) ;  /* 0x00000000000c7947 */ /* 0x000fea0003800000 */
.L_x_119:
[----:B------:R-:W-:-:S04]  /*63e0*/  UIADD3 UR4, UPT, UPT, UR15, 0x3a0, URZ ;  /* 0x000003a00f047890 */ /* 0x000fc8000fffe0ff */
[----:B------:R-:W-:-:S09]  /*63f0*/  UPRMT UR4, UR27, 0x654, UR4 ;  /* 0x000006541b047896 */ /* 0x000fd20008000004 */
[----:B------:R-:W-:Y:S03]  /*6400*/  SYNCS.ARRIVE.TRANS64.RED.A1T0 RZ, [UR4], RZ ;  /* 0x000000ffffff79a7 */ /* 0x000fe60008100404 */
.L_x_121:
[----:B-12---:R-:W-:Y:S01]  /*6410*/  SHF.L.U32 R5, RZ, 0x1f, RZ ;  /* 0x0000001fff057819 */ /* 0x006fe200000006ff */
[----:B------:R-:W-:Y:S01]  /*6420*/  UIADD3 UR4, UPT, UPT, UR15, 0x3a0, URZ ;  /* 0x000003a00f047890 */ /* 0x000fe2000fffe0ff */
[----:B------:R-:W-:Y:S02]  /*6430*/  PLOP3.LUT P0, PT, PT, PT, UP0, 0x80, 0x8 ;  /* 0x000000000008781c */ /* 0x000fe40003f0f008 */
[----:B----4-:R-:W1:Y:S02]  /*6440*/  SYNCS.PHASECHK.TRANS64.TRYWAIT P1, [UR15+0x3a0], R5 ;  /* 0x0003a005ff0075a7 */ /* 0x010e64000802110f */
[----:B-1----:R-:W-:Y:S09]  /*6450*/  @!P1 BRA `(.L_x_123) ;  /* 0x0000005c00cc9947 */ /* 0x002ff20003800000 */
.L_x_286:
[----:B------:R-:W-:Y:S01]  /*6460*/  @!UP0 UPRMT UR4, UR27, 0x654, UR4 ;  /* 0x000006541b048896 */ /* 0x000fe20008000004 */
[----:B------:R-:W-:Y:S01]  /*6470*/  LOP3.LUT R2, R3, 0xffff, RZ, 0xc0, !PT ;  /* 0x0000ffff03027812 */ /* 0x000fe200078ec0ff */
[----:B------:R-:W-:Y:S02]  /*6480*/  IMAD.MOV.U32 R3, RZ, RZ, 0xffff ;  /* 0x0000ffffff037424 */ /* 0x000fe400078e00ff */
[----:B-1----:R-:W-:Y:S01]  /*6490*/  IMAD.MOV.U32 R5, RZ, RZ, 0x1 ;  /* 0x00000001ff057424 */ /* 0x002fe200078e00ff */
[----:B------:R-:W-:-:S04]  /*64a0*/  SHF.R.U32.HI R2, RZ, 0x5, R2 ;  /* 0x00000005ff027819 */ /* 0x000fc80000011602 */
[----:B------:R-:W-:Y:S01]  /*64b0*/  @!P0 SYNCS.ARRIVE.TRANS64.RED.A1T0 RZ, [UR4], RZ ;  /* 0x000000ffffff89a7 */ /* 0x000fe20008100404 */
[----:B------:R-:W-:Y:S01]  /*64c0*/  NOP ;  /* 0x0000000000007918 */ /* 0x000fe20000000000 */
[----:B------:R-:W1:Y:S01]  /*64d0*/  LDS R0, [UR8+0x14] ;  /* 0x00001408ff007984 */ /* 0x000e620008000800 */
[-C--:B------:R-:W-:Y:S02]  /*64e0*/  SHF.L.U32 R3, R3, R2.reuse, RZ ;  /* 0x0000000203037219 */ /* 0x080fe400000006ff */
[----:B------:R-:W-:Y:S02]  /*64f0*/  SHF.L.U32 R5, R5, R2, RZ ;  /* 0x0000000205057219 */ /* 0x000fe400000006ff */
[----:B-1----:R-:W-:-:S04]  /*6500*/  LOP3.LUT R0, R0, R3, RZ, 0xc0, !PT ;  /* 0x0000000300007212 */ /* 0x002fc800078ec0ff */
[----:B------:R-:W-:-:S13]  /*6510*/  ISETP.NE.AND P0, PT, R0, R3, PT ;  /* 0x000000030000720c */ /* 0x000fda0003f05270 */
[----:B------:R-:W-:Y:S05]  /*6520*/  @P0 BRA `(.L_x_124) ;  /* 0x00000000005c0947 */ /* 0x000fea0003800000 */
[----:B------:R-:W1:Y:S02]  /*6530*/  LDS R0, [UR8+0x18] ;  /* 0x00001808ff007984 */ /* 0x000e640008000800 */
[----:B-1----:R-:W-:-:S04]  /*6540*/  LOP3.LUT R0, R0, R5, RZ, 0xc0, !PT ;  /* 0x0000000500007212 */ /* 0x002fc800078ec0ff */
[----:B------:R-:W-:-:S13]  /*6550*/  ISETP.NE.AND P0, PT, R0, R5, PT ;  /* 0x000000050000720c */ /* 0x000fda0003f05270 */
[----:B------:R-:W-:Y:S05]  /*6560*/  @P0 BRA `(.L_x_125) ;  /* 0x0000000000400947 */ /* 0x000fea0003800000 */
[----:B------:R-:W-:Y:S01]  /*6570*/  R2UR UR4, R3 ;  /* 0x00000000030472ca */ /* 0x000fe200000e0000 */
[----:B------:R-:W1:Y:S01]  /*6580*/  S2R R2, SR_LANEID ;  /* 0x0000000000027919 */ /* 0x000e620000000000 */
[----:B------:R-:W-:-:S04]  /*6590*/  LOP3.LUT R5, RZ, R5, RZ, 0x33, !PT ;  /* 0x00000005ff057212 */ /* 0x000fc800078e33ff */
[----:B------:R-:W2:Y:S07]  /*65a0*/  REDUX UR6, R5 ;  /* 0x00000000050673c4 */ /* 0x000eae0000000000 */
[----:B------:R-:W-:-:S03]  /*65b0*/  ULOP3.LUT UR5, URZ, UR4, URZ, 0x33, !UPT ;  /* 0x00000004ff057292 */ /* 0x000fc6000f8e33ff */
[----:B------:R-:W-:Y:S02]  /*65c0*/  VOTEU.ANY UR4, UPT, PT ;  /* 0x0000000000047886 */ /* 0x000fe400038e0100 */
[----:B------:R-:W-:Y:S01]  /*65d0*/  UFLO.U32 UR4, UR4 ;  /* 0x00000004000472bd */ /* 0x000fe200080e0000 */
[----:B------:R-:W-:-:S04]  /*65e0*/  IMAD.U32 R0, RZ, RZ, UR5 ;  /* 0x00000005ff007e24 */ /* 0x000fc8000f8e00ff */
[----:B------:R-:W3:Y:S02]  /*65f0*/  REDUX UR7, R0 ;  /* 0x00000000000773c4 */ /* 0x000ee40000000000 */
[----:B------:R4:W-:Y:S01]  /*6600*/  UTCATOMSWS.AND URZ, UR5 ;  /* 0x0000000500ff79e3 */ /* 0x0009e20008000000 */
[----:B-1----:R-:W-:Y:S01]  /*6610*/  ISETP.EQ.U32.AND P0, PT, R2, UR4, PT ;  /* 0x0000000402007c0c */ /* 0x002fe2000bf02070 */
[----:B--2---:R-:W-:Y:S02]  /*6620*/  IMAD.U32 R2, RZ, RZ, UR6 ;  /* 0x00000006ff027e24 */ /* 0x004fe4000f8e00ff */
[----:B---3--:R-:W-:-:S10]  /*6630*/  IMAD.U32 R3, RZ, RZ, UR7 ;  /* 0x00000007ff037e24 */ /* 0x008fd4000f8e00ff */
[----:B------:R4:W-:Y:S04]  /*6640*/  @P0 ATOMS.AND RZ, [UR8+0x14], R3 ;  /* 0x00001403ffff098c */ /* 0x0009e8000a800008 */
[----:B------:R4:W-:Y:S01]  /*6650*/  @P0 ATOMS.AND RZ, [UR8+0x18], R2 ;  /* 0x00001802ffff098c */ /* 0x0009e2000a800008 */
[----:B------:R-:W-:Y:S05]  /*6660*/  BRA `(.L_x_126) ;  /* 0x0000000000147947 */ /* 0x000fea0003800000 */
.L_x_125:
[----:B------:R-:W-:Y:S02]  /*6670*/  MOV R2, 0x6690 ;  /* 0x0000669000027802 */ /* 0x000fe40000000f00 */
[----:B-----5:R-:W-:Y:S05]  /*6680*/  CALL.REL.NOINC `($__internal_0_$__cuda_sm10x_tcgen05_guardrail_trap_col_being_dealloced_not_returned_by_alloc) ;  /* 0x0000006000247944 */ /* 0x020fea0003c00000 */
[----:B------:R-:W-:Y:S05]  /*6690*/  BRA `(.L_x_126) ;  /* 0x0000000000087947 */ /* 0x000fea0003800000 */
.L_x_124:
[----:B------:R-:W-:Y:S02]  /*66a0*/  MOV R2, 0x66c0 ;  /* 0x000066c000027802 */ /* 0x000fe40000000f00 */
[----:B-----5:R-:W-:Y:S05]  /*66b0*/  CALL.REL.NOINC `($__internal_2_$__cuda_sm10x_tcgen05_guardrail_trap_unallocated_columns_being_dealloced) ;  /* 0x0000006000307944 */ /* 0x020fea0003c00000 */
.L_x_126:
[----:B------:R-:W-:Y:S01]  /*66c0*/  NOP ;  /* 0x0000000000007918 */ /* 0x000fe20000000000 */
[----:B----4-:R-:W-:Y:S05]  /*66d0*/  EXIT ;  /* 0x000000000000794d */ /* 0x010fea0003800000 */
.L_x_98:
[----:B------:R-:W2:Y:S01]  /*66e0*/  LDCU UR5, c[0x0][0x384] ;  /* 0x00007080ff0577ac */ /* 0x000ea20008000800 */
[----:B------:R-:W-:Y:S02]  /*66f0*/  UISETP.NE.OR UP0, UPT, UR18, 0x3, !UP3 ;  /* 0x000000031200788c */ /* 0x000fe4000df05670 */
[----:B--2---:R-:W-:-:S07]  /*6700*/  UIADD3 UR5, UPT, UPT, UR5, 0x7f, URZ ;  /* 0x0000007f05057890 */ /* 0x004fce000fffe0ff */
[----:B------:R-:W-:Y:S05]  /*6710*/  BRA.U UP0, `(.L_x_127) ;  /* 0x0000001100e07547 */ /* 0x000fea000b800000 */
[----:B------:R-:W-:Y:S01]  /*6720*/  USHF.R.S32.HI UR4, URZ, 0x1f, UR5 ;  /* 0x0000001fff047899 */ /* 0x000fe20008011405 */
[----:B------:R-:W2:Y:S01]  /*6730*/  LDC.64 R14, c[0x0][0x348] ;  /* 0x0000d200ff0e7b82 */ /* 0x000ea20000000a00 */
[----:B------:R-:W3:Y:S01]  /*6740*/  LDCU UR38, c[0x0][0x370] ;  /* 0x00006e00ff2677ac */ /* 0x000ee20008000800 */
[----:B------:R-:W-:Y:S02]  /*6750*/  HFMA2 R10, -RZ, RZ, 0, 5.9604644775390625e-08 ;  /* 0x00000001ff0a7431 */ /* 0x000fe400000001ff */
[----:B------:R-:W-:Y:S01]  /*6760*/  IMAD.MOV.U32 R8, RZ, RZ, RZ ;  /* 0x000000ffff087224 */ /* 0x000fe200078e00ff */
[----:B------:R-:W-:Y:S01]  /*6770*/  ULEA.HI UR4, UR4, UR5, URZ, 0x7 ;  /* 0x0000000504047291 */ /* 0x000fe2000f8f38ff */
[----:B------:R-:W3:Y:S03]  /*6780*/  LDCU.128 UR40, c[0x0][0xb10] ;  /* 0x00016200ff2877ac */ /* 0x000ee60008000c00 */
[----:B------:R-:W-:Y:S01]  /*6790*/  USHF.R.S32.HI UR32, URZ, 0x7, UR4 ;  /* 0x00000007ff207899 */ /* 0x000fe20008011404 */
[----:B------:R-:W4:Y:S05]  /*67a0*/  LDCU UR37, c[0x0][0x374] ;  /* 0x00006e80ff2577ac */ /* 0x000f2a0008000800 */
[----:B------:R-:W-:Y:S01]  /*67b0*/  IMAD.U32 R2, RZ, RZ, UR32 ;  /* 0x00000020ff027e24 */ /* 0x000fe2000f8e00ff */
[----:B------:R-:W1:Y:S04]  /*67c0*/  LDCU.64 UR4, c[0x0][0x888] ;  /* 0x00011100ff0477ac */ /* 0x000e680008000a00 */
[----:B------:R-:W-:Y:S01]  /*67d0*/  IABS R0, R2 ;  /* 0x0000000200007213 */ /* 0x000fe20000000000 */
[----:B------:R-:W4:Y:S03]  /*67e0*/  LDCU.64 UR34, c[0x0][0x890] ;  /* 0x00011200ff2277ac */ /* 0x000f260008000a00 */
[----:B------:R-:W-:Y:S01]  /*67f0*/  R2UR UR33, R0 ;  /* 0x00000000002172ca */ /* 0x000fe200000e0000 */
[----:B------:R-:W2:Y:S01]  /*6800*/  LDCU UR30, c[0x0][0xb0c] ;  /* 0x00016180ff1e77ac */ /* 0x000ea20008000800 */
[----:B------:R-:W2:Y:S01]  /*6810*/  LDCU UR52, c[0x0][0xb20] ;  /* 0x00016400ff3477ac */ /* 0x000ea20008000800 */
[----:B------:R-:W2:Y:S10]  /*6820*/  LDCU UR36, c[0x0][0x388] ;  /* 0x00007100ff2477ac */ /* 0x000eb40008000800 */
[----:B------:R-:W2:Y:S01]  /*6830*/  I2F.RP R3, UR33 ;  /* 0x0000002100037d06 */ /* 0x000ea20008209400 */
[----:B-1----:R-:W-:Y:S01]  /*6840*/  UISETP.NE.U32.AND UP0, UPT, UR4, URZ, UPT ;  /* 0x000000ff0400728c */ /* 0x002fe2000bf05070 */
[----:B------:R-:W1:Y:S03]  /*6850*/  LDCU UR4, c[0x0][0xb30] ;  /* 0x00016600ff0477ac */ /* 0x000e660008000800 */
[----:B------:R-:W-:Y:S01]  /*6860*/  UISETP.NE.AND.EX UP5, UPT, UR5, URZ, UPT, UP0 ;  /* 0x000000ff0500728c */ /* 0x000fe2000bfa5300 */
[----:B------:R-:W-:Y:S01]  /*6870*/  UMOV UR31, 0x400 ;  /* 0x00000400001f7882 */ /* 0x000fe20000000000 */
[----:B---3--:R-:W-:-:S02]  /*6880*/  UIMAD.WIDE.U32 UR8, UR38, UR40, URZ ;  /* 0x00000028260872a5 */ /* 0x008fc4000f8e00ff */
[----:B------:R-:W-:Y:S02]  /*6890*/  ULEA UR31, UR50, UR31, 0x18 ;  /* 0x0000001f321f7291 */ /* 0x000fe4000f8ec0ff */
[----:B----4-:R-:W-:Y:S01]  /*68a0*/  UIMAD.WIDE.U32 UR10, UR37, UR43, URZ ;  /* 0x0000002b250a72a5 */ /* 0x010fe2000f8e00ff */
[----:B--2---:R-:W2:Y:S01]  /*68b0*/  MUFU.RCP R0, R3 ;  /* 0x0000000300007308 */ /* 0x004ea20000001000 */
[----:B------:R-:W-:Y:S01]  /*68c0*/  UMOV UR6, URZ ;  /* 0x000000ff00067c82 */ /* 0x000fe20008000000 */
[----:B------:R-:W-:Y:S02]  /*68d0*/  UIADD3 UR49, UPT, UPT, UR31, 0x348, URZ ;  /* 0x000003481f317890 */ /* 0x000fe4000fffe0ff */
[----:B------:R-:W-:Y:S02]  /*68e0*/  UISETP.NE.U32.AND UP6, UPT, UR34, URZ, UPT ;  /* 0x000000ff2200728c */ /* 0x000fe4000bfc5070 */
[----:B------:R-:W-:Y:S02]  /*68f0*/  UIADD3 UR47, UPT, UPT, UR31, 0x378, URZ ;  /* 0x000003781f2f7890 */ /* 0x000fe4000fffe0ff */
[----:B------:R-:W-:-:S02]  /*6900*/  UIADD3 UR25, UPT, UPT, UR31, 0x340, URZ ;  /* 0x000003401f197890 */ /* 0x000fc4000fffe0ff */
[----:B------:R-:W-:Y:S02]  /*6910*/  UISETP.NE.AND UP0, UPT, UR39, 0x1, UPT ;  /* 0x000000012700788c */ /* 0x000fe4000bf05270 */
[----:B------:R-:W-:Y:S01]  /*6920*/  UISETP.NE.AND UP0, UPT, UR30, 0x1, UPT ;  /* 0x000000011e00788c */ /* 0x000fe2000bf05270 */
[----:B------:R-:W-:Y:S01]  /*6930*/  UMOV UR46, UR9 ;  /* 0x00000009002e7c82 */ /* 0x000fe20008000000 */
[----:B------:R-:W-:Y:S01]  /*6940*/  UMOV UR45, UR11 ;  /* 0x0000000b002d7c82 */ /* 0x000fe20008000000 */
[----:B------:R-:W-:Y:S01]  /*6950*/  UISETP.GE.AND UP2, UPT, UR39, 0x1, UPT ;  /* 0x000000012700788c */ /* 0x000fe2000bf46270 */
[----:B--2---:R-:W-:Y:S01]  /*6960*/  VIADD R0, R0, 0xffffffe ;  /* 0x0ffffffe00007836 */ /* 0x004fe20000000000 */
[----:B------:R-:W-:Y:S02]  /*6970*/  UPRMT UR49, UR50, 0x654, UR49 ;  /* 0x0000065432317896 */ /* 0x000fe40008000031 */
[----:B------:R-:W-:Y:S02]  /*6980*/  UISETP.NE.AND UP0, UPT, UR42, 0x1, UPT ;  /* 0x000000012a00788c */ /* 0x000fe4000bf05270 */
[----:B------:R-:W-:Y:S01]  /*6990*/  UPLOP3.LUT UP4, UPT, UPT, UPT, UPT, 0x40, 0x4 ;  /* 0x000000000004789c */ /* 0x000fe20003f8e870 */
[----:B------:R-:W2:Y:S01]  /*69a0*/  F2I.FTZ.U32.TRUNC.NTZ R0, R0 ;  /* 0x0000000000007305 */ /* 0x000ea2000021f000 */
[----:B------:R-:W3:Y:S01]  /*69b0*/  LDCU.64 UR22, c[0x0][0xb28] ;  /* 0x00016500ff1677ac */ /* 0x000ee20008000a00 */
[----:B------:R-:W-:-:S02]  /*69c0*/  UISETP.NE.AND.EX UP6, UPT, UR35, URZ, UPT, UP6 ;  /* 0x000000ff2300728c */ /* 0x000fc4000bfc5360 */
[----:B------:R-:W-:Y:S02]  /*69d0*/  UPRMT UR47, URZ, 0x654, UR47 ;  /* 0x00000654ff2f7896 */ /* 0x000fe4000800002f */
[----:B------:R-:W-:Y:S02]  /*69e0*/  UPRMT UR50, UR50, 0x654, UR25 ;  /* 0x0000065432327896 */ /* 0x000fe40008000019 */
[----:B------:R-:W-:Y:S02]  /*69f0*/  USHF.R.U32.HI UR46, URZ, UR41, UR46 ;  /* 0x00000029ff2e7299 */ /* 0x000fe4000801162e */
[----:B------:R-:W-:Y:S01]  /*6a00*/  USHF.R.U32.HI UR45, URZ, UR52, UR45 ;  /* 0x00000034ff2d7299 */ /* 0x000fe2000801162d */
[----:B--2---:R-:W-:Y:S01]  /*6a10*/  R2UR UR7, R0 ;  /* 0x00000000000772ca */ /* 0x004fe200000e0000 */
[----:B-1----:R-:W-:Y:S01]  /*6a20*/  UISETP.NE.AND UP3, UPT, UR4, 0x1, UPT ;  /* 0x000000010400788c */ /* 0x002fe2000bf65270 */
[----:B------:R-:W-:Y:S01]  /*6a30*/  IABS R0, R2 ;  /* 0x0000000200007213 */ /* 0x000fe20000000000 */
[----:B------:R-:W-:Y:S01]  /*6a40*/  UISETP.NE.AND UP2, UPT, UR36, URZ, UPT ;  /* 0x000000ff2400728c */ /* 0x000fe2000bf45270 */
[----:B------:R-:W-:Y:S01]  /*6a50*/  MOV R2, 0x1000 ;  /* 0x0000100000027802 */ /* 0x000fe20000000f00 */
[----:B------:R-:W-:-:S02]  /*6a60*/  UISETP.NE.AND UP0, UPT, UR32, URZ, UPT ;  /* 0x000000ff2000728c */ /* 0x000fc4000bf05270 */
[----:B------:R-:W-:-:S05]  /*6a70*/  IMAD.MOV R0, RZ, RZ, -R0 ;  /* 0x000000ffff007224 */ /* 0x000fca00078e0a00 */
[----:B------:R-:W-:Y:S01]  /*6a80*/  R2UR UR48, R0 ;  /* 0x00000000003072ca */ /* 0x000fe200000e0000 */
[----:B------:R-:W-:-:S04]  /*6a90*/  UIADD3 UR5, UPT, UPT, URZ, -UR7, URZ ;  /* 0x80000007ff057290 */ /* 0x000fc8000fffe0ff */
[----:B------:R-:W-:-:S04]  /*6aa0*/  UIMAD UR5, UR5, UR33, URZ ;  /* 0x00000021050572a4 */ /* 0x000fc8000f8e02ff */
[----:B------:R-:W-:-:S07]  /*6ab0*/  UIMAD.WIDE.U32 UR6, UR7, UR5, UR6 ;  /* 0x00000005070672a5 */ /* 0x000fce000f8e0006 */
[----:B---3--:R-:W-:-:S05]  /*6ac0*/  UMOV UR44, UR7 ;  /* 0x00000007002c7c82 */ /* 0x008fca0008000000 */
.L_x_136:
[----:B------:R-:W-:Y:S04]  /*6ad0*/  SHF.L.U32 R3, R8, 0x1f, RZ ;  /* 0x0000001f08037819 */ /* 0x000fe800000006ff */
[----:B------:R-:W1:Y:S02]  /*6ae0*/  SYNCS.PHASECHK.TRANS64.TRYWAIT P0, [UR31+0x370], R3 ;  /* 0x00037003ff0075a7 */ /* 0x000e64000800111f */
[----:B-12---:R-:W-:Y:S05]  /*6af0*/  @!P0 BRA `(.L_x_128) ;  /* 0x00000058003c8947 */ /* 0x006fea0003800000 */
.L_x_288:
[----:B------:R-:W2:Y:S01]  /*6b00*/  LDS.128 R4, [UR31+0x3b0] ;  /* 0x0003b01fff047984 */ /* 0x000ea20008000c00 */
[----:B------:R-:W-:Y:S01]  /*6b10*/  UISETP.GE.AND UP0, UPT, UR39, 0x1, UPT ;  /* 0x000000012700788c */ /* 0x000fe2000bf06270 */
[----:B------:R-:W-:Y:S01]  /*6b20*/  @!PT LDS RZ, [RZ] ;  /* 0x00000000fffff984 */ /* 0x000fe20000000800 */
[----:B------:R-:W-:Y:S01]  /*6b30*/  @!PT LDS RZ, [RZ] ;  /* 0x00000000fffff984 */ /* 0x000fe20000000800 */
[----:B------:R-:W-:Y:S01]  /*6b40*/  @!PT LDS RZ, [RZ] ;  /* 0x00000000fffff984 */ /* 0x000fe20000000800 */
[----:B------:R-:W-:Y:S01]  /*6b50*/  @!PT LDS RZ, [RZ] ;  /* 0x00000000fffff984 */ /* 0x000fe20000000800 */
[----:B------:R3:W-:Y:S06]  /*6b60*/  MEMBAR.ALL.CTA ;  /* 0x0000000000007992 */ /* 0x0007ec0000008000 */
[----:B---3--:R-:W3:Y:S02]  /*6b70*/  FENCE.VIEW.ASYNC.S ;  /* 0x00000000000073c6 */ /* 0x008ee40000000000 */
[----:B---3--:R-:W-:Y:S01]  /*6b80*/  SYNCS.ARRIVE.TRANS64.RED.A1T0 RZ, [UR47], RZ ;  /* 0x000000ffffff79a7 */ /* 0x008fe2000810042f */
[----:B--2---:R-:W-:Y:S11]  /*6b90*/  LOP3.LUT P0, RZ, R6, 0x1, RZ, 0xc0, !PT ;  /* 0x0000000106ff7812 */ /* 0x004ff6000780c0ff */
[----:B------:R-:W-:Y:S02]  /*6ba0*/  @!UPT UIADD3 URZ, UPT, UPT, URZ, URZ, URZ ;  /* 0x000000fffffff290 */ /* 0x000fe4000fffe0ff */
[----:B------:R-:W-:Y:S01]  /*6bb0*/  VOTEU.ANY UP2, P0 ;  /* 0x0000000000ff7886 */ /* 0x000fe20000040100 */
[----:B------:R-:W-:Y:S11]  /*6bc0*/  PLOP3.LUT P0, PT, PT, PT, UP2, 0x80, 0x8 ;  /* 0x000000000008781c */ /* 0x000ff60003f0f028 */
[----:B------:R-:W-:Y:S02]  /*6bd0*/  @!UPT UIADD3 URZ, UPT, UPT, URZ, URZ, URZ ;  /* 0x000000fffffff290 */ /* 0x000fe4000fffe0ff */
[----:B-1----:R-:W-:Y:S02]  /*6be0*/  @P0 MOV R3, R4 ;  /* 0x0000000400030202 */ /* 0x002fe40000000f00 */
[----:B------:R-:W-:Y:S02]  /*6bf0*/  @P0 LOP3.LUT R0, R5, 0xffff, RZ, 0xc0, !PT ;  /* 0x0000ffff05000812 */ /* 0x000fe400078ec0ff */
[----:B------:R-:W-:Y:S02]  /*6c00*/  @P0 R2UR UR5, R3 ;  /* 0x00000000030502ca */ /* 0x000fe400000e0000 */
[----:B------:R-:W-:Y:S11]  /*6c10*/  @P0 R2UR UR4, R0 ;  /* 0x00000000000402ca */ /* 0x000ff600000e0000 */
[----:B------:R-:W-:Y:S02]  /*6c20*/  @UP2 UMOV UR15, UR5 ;  /* 0x00000005000f2c82 */ /* 0x000fe40008000000 */
[----:B------:R-:W-:Y:S01]  /*6c30*/  @UP2 UMOV UR14, UR4 ;  /* 0x00000004000e2c82 */ /* 0x000fe20008000000 */
[----:B------:R-:W-:Y:S05]  /*6c40*/  BRA.U !UP0, `(.L_x_129) ;  /* 0x0000000108c07547 */ /* 0x000fea000b800000 */
[----:B------:R-:W-:Y:S02]  /*6c50*/  UIMAD.WIDE.U32 UR8, UR14, UR43, URZ ;  /* 0x0000002b0e0872a5 */ /* 0x000fe4000f8e00ff */
[----:B------:R-:W-:Y:S02]  /*6c60*/  UP2UR UR18, UPR, URZ, 0x4 ;  /* 0x00000004ff127883 */ /* 0x000fe40008000000 */
[----:B------:R-:W-:Y:S02]  /*6c70*/  UISETP.NE.AND UP2, UPT, UR42, 0x1, UPT ;  /* 0x000000012a00788c */ /* 0x000fe4000bf45270 */
[----:B------:R-:W-:Y:S02]  /*6c80*/  UIMAD.WIDE.U32 UR10, UR15, UR40, URZ ;  /* 0x000000280f0a72a5 */ /* 0x000fe4000f8e00ff */
[----:B------:R-:W-:Y:S02]  /*6c90*/  USEL UR4, UR37, UR45, !UP2 ;  /* 0x0000002d25047287 */ /* 0x000fe4000d000000 */
[----:B------:R-:W-:Y:S02]  /*6ca0*/  UISETP.NE.AND UP0, UPT, UR30, 0x1, UPT ;  /* 0x000000011e00788c */ /* 0x000fe4000bf05270 */
[----:B------:R-:W-:Y:S02]  /*6cb0*/  UP2UR UR20, UPR, URZ, 0x2 ;  /* 0x00000002ff147883 */ /* 0x000fe40008000000 */
[----:B------:R-:W-:Y:S02]  /*6cc0*/  UISETP.NE.AND UP1, UPT, UR39, 0x1, UPT ;  /* 0x000000012700788c */ /* 0x000fe4000bf25270 */
[----:B------:R-:W-:Y:S02]  /*6cd0*/  UIMAD.WIDE.U32 UR12, UR4, UR22, URZ ;  /* 0x00000016040c72a5 */ /* 0x000fe4000f8e00ff */
[----:B------:R-:W-:Y:S01]  /*6ce0*/  USEL UR7, UR38, UR46, !UP0 ;  /* 0x0000002e26077287 */ /* 0x000fe2000c000000 */
[----:B------:R-:W-:Y:S02]  /*6cf0*/  UMOV UR5, UR9 ;  /* 0x0000000900057c82 */ /* 0x000fe40008000000 */
[----:B------:R-:W-:Y:S02]  /*6d00*/  USHF.R.U32.HI UR6, URZ, UR52, UR5 ;  /* 0x00000034ff067299 */ /* 0x000fe40008011605 */
[----:B------:R-:W-:Y:S02]  /*6d10*/  UIMAD.WIDE.U32 UR16, UR7, UR22, URZ ;  /* 0x00000016071072a5 */ /* 0x000fe4000f8e00ff */
[----:B------:R-:W-:Y:S02]  /*6d20*/  USEL UR6, UR14, UR6, !UP2 ;  /* 0x000000060e067287 */ /* 0x000fe4000d000000 */
[----:B------:R-:W-:Y:S01]  /*6d30*/  UISETP.NE.AND UP2, UPT, UR18, URZ, UPT ;  /* 0x000000ff1200728c */ /* 0x000fe2000bf45270 */
[----:B------:R-:W-:Y:S01]  /*6d40*/  UMOV UR5, UR11 ;  /* 0x0000000b00057c82 */ /* 0x000fe20008000000 */
[----:B------:R-:W-:Y:S02]  /*6d50*/  UIMAD.WIDE.U32 UR10, UR6, UR22, URZ ;  /* 0x00000016060a72a5 */ /* 0x000fe4000f8e00ff */
[----:B------:R-:W-:Y:S03]  /*6d60*/  USHF.R.U32.HI UR8, URZ, UR41, UR5 ;  /* 0x00000029ff087299 */ /* 0x000fe60008011605 */
[----:B------:R-:W-:Y:S02]  /*6d70*/  UMOV UR5, UR13 ;  /* 0x0000000d00057c82 */ /* 0x000fe40008000000 */
[----:B------:R-:W-:Y:S03]  /*6d80*/  @UP1 USHF.R.U32.HI UR4, URZ, UR23, UR5 ;  /* 0x00000017ff041299 */ /* 0x000fe60008011605 */
[----:B------:R-:W-:Y:S01]  /*6d90*/  UMOV UR5, UR17 ;  /* 0x0000001100057c82 */ /* 0x000fe20008000000 */
[----:B------:R-:W-:Y:S02]  /*6da0*/  UIMAD UR4, UR39, UR4, URZ ;  /* 0x00000004270472a4 */ /* 0x000fe4000f8e02ff */
[----:B------:R-:W-:Y:S02]  /*6db0*/  @UP1 USHF.R.U32.HI UR7, URZ, UR23, UR5 ;  /* 0x00000017ff071299 */ /* 0x000fe40008011605 */
[----:B------:R-:W-:Y:S02]  /*6dc0*/  USEL UR5, UR15, UR8, !UP0 ;  /* 0x000000080f057287 */ /* 0x000fe4000c000000 */
[----:B------:R-:W-:Y:S02]  /*6dd0*/  UIMAD UR8, UR39, UR7, URZ ;  /* 0x00000007270872a4 */ /* 0x000fe4000f8e02ff */
[----:B------:R-:W-:Y:S03]  /*6de0*/  UISETP.GE.AND UP0, UPT, UR6, UR4, UPT ;  /* 0x000000040600728c */ /* 0x000fe6000bf06270 */
[----:B------:R-:W-:Y:S01]  /*6df0*/  UMOV UR4, UR11 ;  /* 0x0000000b00047c82 */ /* 0x000fe20008000000 */
[----:B------:R-:W-:Y:S02]  /*6e00*/  UISETP.GE.OR UP0, UPT, UR5, UR8, UP0 ;  /* 0x000000080500728c */ /* 0x000fe40008706670 */
[----:B------:R-:W-:Y:S02]  /*6e10*/  USHF.R.U32.HI UR4, URZ, UR23, UR4 ;  /* 0x00000017ff047299 */ /* 0x000fe40008011604 */
[----:B------:R-:W-:Y:S02]  /*6e20*/  UIMAD.WIDE.U32 UR8, UR5, UR22, URZ ;  /* 0x00000016050872a5 */ /* 0x000fe4000f8e00ff */
[----:B------:R-:W-:Y:S04]  /*6e30*/  USEL UR10, UR6, UR4, !UP1 ;  /* 0x00000004060a7287 */ /* 0x000fe8000c800000 */
[----:B------:R-:W-:Y:S01]  /*6e40*/  UIADD3 UR11, UPT, UPT, -UR10, URZ, URZ ;  /* 0x000000ff0a0b7290 */ /* 0x000fe2000fffe1ff */
[----:B------:R-:W-:Y:S02]  /*6e50*/  @!UP0 UMOV UR4, UR9 ;  /* 0x0000000900048c82 */ /* 0x000fe40008000000 */
[----:B------:R-:W-:Y:S02]  /*6e60*/  @!UP0 USHF.R.U32.HI UR4, URZ, UR23, UR4 ;  /* 0x00000017ff048299 */ /* 0x000fe40008011604 */
[----:B------:R-:W-:Y:S02]  /*6e70*/  UIMAD UR8, UR39, UR11, UR6 ;  /* 0x0000000b270872a4 */ /* 0x000fe4000f8e0206 */
[----:B------:R-:W-:Y:S02]  /*6e80*/  @!UP0 USEL UR4, UR5, UR4, !UP1 ;  /* 0x0000000405048287 */ /* 0x000fe4000c800000 */
[----:B------:R-:W-:Y:S02]  /*6e90*/  UISETP.NE.AND UP1, UPT, UR20, URZ, UPT ;  /* 0x000000ff1400728c */ /* 0x000fe4000bf25270 */
[----:B------:R-:W-:Y:S02]  /*6ea0*/  @!UP0 UIMAD UR7, UR7, UR8, UR4 ;  /* 0x00000008070782a4 */ /* 0x000fe4000f8e0204 */
[----:B------:R-:W-:Y:S02]  /*6eb0*/  @!UP0 UIADD3 UR9, UPT, UPT, UR10, -UR4, URZ ;  /* 0x800000040a098290 */ /* 0x000fe4000fffe0ff */
[----:B------:R-:W-:Y:S02]  /*6ec0*/  UIADD3 UR8, UPT, UPT, -UR6, URZ, URZ ;  /* 0x000000ff06087290 */ /* 0x000fe4000fffe1ff */
[----:B------:R-:W-:Y:S02]  /*6ed0*/  UIADD3 UR4, UPT, UPT, -UR5, URZ, URZ ;  /* 0x000000ff05047290 */ /* 0x000fe4000fffe1ff */
[----:B------:R-:W-:Y:S03]  /*6ee0*/  @!UP0 UIMAD UR6, UR9, UR39, UR5 ;  /* 0x00000027090682a4 */ /* 0x000fe6000f8e0205 */
[----:B------:R-:W-:Y:S01]  /*6ef0*/  @!UP0 UMOV UR5, UR7 ;  /* 0x0000000700058c82 */ /* 0x000fe20008000000 */
[----:B------:R-:W-:Y:S02]  /*6f00*/  UIMAD UR7, UR30, UR4, UR15 ;  /* 0x000000041e0772a4 */ /* 0x000fe4000f8e020f */
[----:B------:R-:W-:Y:S02]  /*6f10*/  UIMAD UR4, UR42, UR8, UR14 ;  /* 0x000000082a0472a4 */ /* 0x000fe4000f8e020e */
[----:B------:R-:W-:Y:S02]  /*6f20*/  UIMAD UR15, UR5, UR30, UR7 ;  /* 0x0000001e050f72a4 */ /* 0x000fe4000f8e0207 */
[----:B------:R-:W-:Y:S11]  /*6f30*/  UIMAD UR14, UR6, UR42, UR4 ;  /* 0x0000002a060e72a4 */ /* 0x000ff6000f8e0204 */
[----:B------:R-:W-:Y:S01]  /*6f40*/  @!UPT UIADD3 URZ, UPT, UPT, URZ, URZ, URZ ;  /* 0x000000fffffff290 */ /* 0x000fe2000fffe0ff */
.L_x_129:
[----:B------:R-:W1:Y:S01]  /*6f50*/  @!UP3 LDCU.128 UR8, c[0x0][0xb10] ;  /* 0x00016200ff08b7ac */ /* 0x000e620008000c00 */
[----:B------:R-:W-:Y:S04]  /*6f60*/  MOV R0, UR19 ;  /* 0x0000001300007c02 */ /* 0x000fe80008000f00 */
[----:B------:R-:W-:Y:S01]  /*6f70*/  IABS R0, R0 ;  /* 0x0000000000007213 */ /* 0x000fe20000000000 */
[----:B------:R-:W2:Y:S01]  /*6f80*/  @!UP3 LDCU UR5, c[0x0][0xb0c] ;  /* 0x00016180ff05b7ac */ /* 0x000ea20008000800 */
[----:B-1----:R-:W-:Y:S07]  /*6f90*/  UIMAD.WIDE.U32 UR6, UR15, UR8, URZ ;  /* 0x000000080f0672a5 */ /* 0x002fee000f8e00ff */
[----:B------:R-:W-:Y:S01]  /*6fa0*/  @!UP3 UMOV UR4, UR7 ;  /* 0x000000070004bc82 */ /* 0x000fe20008000000 */
[----:B--2---:R-:W-:Y:S02]  /*6fb0*/  @!UP3 UISETP.NE.AND UP0, UPT, UR5, 0x1, UPT ;  /* 0x000000010500b88c */ /* 0x004fe4000bf05270 */
[----:B------:R-:W-:Y:S02]  /*6fc0*/  @!UP3 USHF.R.U32.HI UR4, URZ, UR9, UR4 ;  /* 0x00000009ff04b299 */ /* 0x000fe40008011604 */
[----:B------:R-:W-:Y:S02]  /*6fd0*/  UIMAD.WIDE.U32 UR6, UR14, UR11, URZ ;  /* 0x0000000b0e0672a5 */ /* 0x000fe4000f8e00ff */
[----:B------:R-:W-:Y:S02]  /*6fe0*/  @!UP3 USEL UR8, UR15, UR4, !UP0 ;  /* 0x000000040f08b287 */ /* 0x000fe4000c000000 */
[----:B------:R-:W-:Y:S03]  /*6ff0*/  @!UP3 UISETP.NE.AND UP0, UPT, UR10, 0x1, UPT ;  /* 0x000000010a00b88c */ /* 0x000fe6000bf05270 */
[----:B------:R-:W-:Y:S02]  /*7000*/  @!UP3 UMOV UR6, UR7 ;  /* 0x000000070006bc82 */ /* 0x000fe40008000000 */
[----:B------:R-:W1:Y:S02]  /*7010*/  @!UP3 LDCU UR4, c[0x0][0xb20] ;  /* 0x00016400ff04b7ac */ /* 0x000e640008000800 */
[----:B-1----:R-:W-:Y:S04]  /*7020*/  @!UP3 USHF.R.U32.HI UR6, URZ, UR4, UR6 ;  /* 0x00000004ff06b299 */ /* 0x002fe80008011606 */
[----:B------:R-:W-:Y:S04]  /*7030*/  @!UP3 USEL UR6, UR14, UR6, !UP0 ;  /* 0x000000060e06b287 */ /* 0x000fe8000c000000 */
[----:B------:R-:W-:Y:S02]  /*7040*/  @!UP3 UIADD3 UR4, UPT, UPT, -UR8, UR6, URZ ;  /* 0x000000060804b290 */ /* 0x000fe4000fffe1ff */
[----:B------:R-:W-:Y:S02]  /*7050*/  @!UP3 UIADD3 UR6, UPT, UPT, UR8, -UR6, URZ ;  /* 0x800000060806b290 */ /* 0x000fe4000fffe0ff */
[----:B------:R-:W-:Y:S02]  /*7060*/  @!UP3 UIMAD UR15, UR4, UR5, UR15 ;  /* 0x00000005040fb2a4 */ /* 0x000fe4000f8e020f */
[----:B------:R-:W-:Y:S01]  /*7070*/  @!UP3 UIMAD UR14, UR6, UR10, UR14 ;  /* 0x0000000a060eb2a4 */ /* 0x000fe2000f8e020e */
[----:B------:R-:W-:Y:S11]  /*7080*/  BRA.U UP4, `(.L_x_130) ;  /* 0x0000000104107547 */ /* 0x000ff6000b800000 */
[----:B------:R-:W-:Y:S04]  /*7090*/  MOV R3, UR53 ;  /* 0x0000003500037c02 */ /* 0x000fe80008000f00 */
[----:B------:R-:W-:Y:S04]  /*70a0*/  SHF.L.U32 R12, R3, 0x1f, RZ ;  /* 0x0000001f030c7819 */ /* 0x000fe800000006ff */
[----:B------:R-:W1:Y:S02]  /*70b0*/  SYNCS.PHASECHK.TRANS64.TRYWAIT P1, [UR31+0x368], R12 ;  /* 0x0003680cff0075a7 */ /* 0x000e64000802111f */
[----:B-1----:R-:W-:Y:S05]  /*70c0*/  @!P1 BRA `(.L_x_131) ;  /* 0x0000005000e09947 */ /* 0x002fea0003800000 */
.L_x_130:
[----:B------:R-:W-:Y:S01]  /*70d0*/  UISETP.NE.AND UP4, UPT, UR32, URZ, UPT ;  /* 0x000000ff2000728c */ /* 0x000fe2000bf85270 */
[----:B------:R-:W-:Y:S01]  /*70e0*/  R2UR UR4, R0 ;  /* 0x00000000000472ca */ /* 0x000fe200000e0000 */
[----:B------:R-:W-:Y:S01]  /*70f0*/  USHF.L.U32 UR27, UR21, 0x6, URZ ;  /* 0x00000006151b7899 */ /* 0x000fe200080006ff */
[----:B------:R-:W-:Y:S05]  /*7100*/  IMAD.U32 R0, RZ, RZ, UR36 ;  /* 0x00000024ff007e24 */ /* 0x000fea000f8e00ff */
[----:B------:R-:W-:Y:S04]  /*7110*/  IABS R9, R0 ;  /* 0x0000000000097213 */ /* 0x000fe80000000000 */
[----:B------:R-:W2:Y:S02]  /*7120*/  I2F.RP R16, R9 ;  /* 0x0000000900107306 */ /* 0x000ea40000209400 */
[----:B------:R-:W-:Y:S07]  /*7130*/  UIMAD.WIDE.U32 UR6, UR44, UR4, URZ ;  /* 0x000000042c0672a5 */ /* 0x000fee000f8e00ff */
[----:B------:R-:W-:Y:S02]  /*7140*/  UMOV UR28, UR7 ;  /* 0x00000007001c7c82 */ /* 0x000fe40008000000 */
[----:B------:R-:W-:Y:S04]  /*7150*/  UIMAD UR4, UR28, UR48, UR4 ;  /* 0x000000301c0472a4 */ /* 0x000fe8000f8e0204 */
[----:B------:R-:W-:Y:S01]  /*7160*/  UISETP.GT.U32.AND UP0, UPT, UR33, UR4, UPT ;  /* 0x000000042100728c */ /* 0x000fe2000bf04070 */
[----:B--2---:R-:W2:Y:S10]  /*7170*/  MUFU.RCP R0, R16 ;  /* 0x0000001000007308 */ /* 0x004eb40000001000 */
[----:B------:R-:W-:Y:S02]  /*7180*/  @!UP0 UIADD3 UR4, UPT, UPT, UR4, -UR33, URZ ;  /* 0x8000002104048290 */ /* 0x000fe4000fffe0ff */
[----:B------:R-:W-:Y:S02]  /*7190*/  @!UP0 UIADD3 UR28, UPT, UPT, UR28, 0x1, URZ ;  /* 0x000000011c1c8890 */ /* 0x000fe4000fffe0ff */
[----:B------:R-:W-:Y:S02]  /*71a0*/  UISETP.GE.U32.AND UP0, UPT, UR4, UR33, UPT ;  /* 0x000000210400728c */ /* 0x000fe4000bf06070 */
[----:B------:R-:W-:Y:S01]  /*71b0*/  ULOP3.LUT UR4, UR19, UR32, URZ, 0x3c, !UPT ;  /* 0x0000002013047292 */ /* 0x000fe2000f8e3cff */
[----:B--2---:R-:W-:Y:S04]  /*71c0*/  VIADD R11, R0, 0xffffffe ;  /* 0x0ffffffe000b7836 */ /* 0x004fe80000000000 */
[----:B------:R-:W1:Y:S04]  /*71d0*/  F2I.FTZ.U32.TRUNC.NTZ R13, R11 ;  /* 0x0000000b000d7305 */ /* 0x000e68000021f000 */
[----:B------:R-:W-:Y:S02]  /*71e0*/  @UP0 UIADD3 UR28, UPT, UPT, UR28, 0x1, URZ ;  /* 0x000000011c1c0890 */ /* 0x000fe4000fffe0ff */
[----:B------:R-:W-:Y:S01]  /*71f0*/  UISETP.GE.AND UP0, UPT, UR4, URZ, UPT ;  /* 0x000000ff0400728c */ /* 0x000fe2000bf06270 */
[--C-:B-1----:R-:W-:Y:S10]  /*7200*/  IMAD.MOV R12, RZ, RZ, -R13.reuse ;  /* 0x000000ffff0c7224 */ /* 0x102ff400078e0a0d */
[----:B------:R-:W-:Y:S02]  /*7210*/  @!UP0 UIADD3 UR28, UPT, UPT, -UR28, URZ, URZ ;  /* 0x000000ff1c1c8290 */ /* 0x000fe4000fffe1ff */
[----:B------:R-:W-:Y:S01]  /*7220*/  @!UP4 ULOP3.LUT UR28, URZ, UR32, URZ, 0x33, !UPT ;  /* 0x00000020ff1cc292 */ /* 0x000fe2000f8e33ff */
[----:B------:R-:W-:Y:S01]  /*7230*/  IMAD R3, R12, R9, RZ ;  /* 0x000000090c037224 */ /* 0x000fe200078e02ff */
[----:B------:R-:W-:Y:S01]  /*7240*/  UISETP.NE.AND UP4, UPT, UR36, URZ, UPT ;  /* 0x000000ff2400728c */ /* 0x000fe2000bf85270 */
[----:B------:R-:W-:Y:S01]  /*7250*/  IMAD.MOV.U32 R12, RZ, RZ, RZ ;  /* 0x000000ffff0c7224 */ /* 0x000fe200078e00ff */
[----:B------:R-:W-:Y:S02]  /*7260*/  ULOP3.LUT UR4, UR28, UR36, URZ, 0x3c, !UPT ;  /* 0x000000241c047292 */ /* 0x000fe4000f8e3cff */
[----:B------:R-:W-:Y:S01]  /*7270*/  MOV R0, UR28 ;  /* 0x0000001c00007c02 */ /* 0x000fe20008000f00 */
[----:B------:R-:W-:Y:S01]  /*7280*/  IMAD.HI.U32 R13, R13, R3, R12 ;  /* 0x000000030d0d7227 */ /* 0x000fe200078e000c */
[----:B------:R-:W-:Y:S02]  /*7290*/  UISETP.GE.AND UP0, UPT, UR4, URZ, UPT ;  /* 0x000000ff0400728c */ /* 0x000fe4000bf06270 */
[----:B------:R-:W-:Y:S01]  /*72a0*/  IABS R0, R0 ;  /* 0x0000000000007213 */ /* 0x000fe20000000000 */
[----:B------:R-:W-:Y:S04]  /*72b0*/  UIADD3 UR4, UPT, UPT, -UR28, URZ, URZ ;  /* 0x000000ff1c047290 */ /* 0x000fe8000fffe1ff */
[----:B------:R-:W-:Y:S01]  /*72c0*/  IMAD.HI.U32 R13, R13, R0, RZ ;  /* 0x000000000d0d7227 */ /* 0x000fe200078e00ff */
[----:B------:R-:W-:Y:S03]  /*72d0*/  UIMAD UR4, UR32, UR4, UR19 ;  /* 0x00000004200472a4 */ /* 0x000fe6000f8e0213 */
[----:B------:R-:W-:Y:S01]  /*72e0*/  IMAD.MOV R3, RZ, RZ, -R13 ;  /* 0x000000ffff037224 */ /* 0x000fe200078e0a0d */
[----:B------:R-:W-:Y:S03]  /*72f0*/  USHF.L.U32 UR26, UR4, 0x7, URZ ;  /* 0x00000007041a7899 */ /* 0x000fe600080006ff */
[C---:B------:R-:W-:Y:S05]  /*7300*/  IMAD R0, R9.reuse, R3, R0 ;  /* 0x0000000309007224 */ /* 0x040fea00078e0200 */
[----:B------:R-:W-:Y:S11]  /*7310*/  ISETP.GT.U32.AND P1, PT, R9, R0, PT ;  /* 0x000000000900720c */ /* 0x000ff60003f24070 */
[----:B------:R-:W-:Y:S02]  /*7320*/  @!UPT UIADD3 URZ, UPT, UPT, URZ, URZ, URZ ;  /* 0x000000fffffff290 */ /* 0x000fe4000fffe0ff */
[-C--:B------:R-:W-:Y:S01]  /*7330*/  @!P1 IADD3 R0, PT, PT, R0, -R9.reuse, RZ ;  /* 0x8000000900009210 */ /* 0x080fe20007ffe0ff */
[----:B------:R-:W-:Y:S01]  /*7340*/  @!P1 VIADD R13, R13, 0x1 ;  /* 0x000000010d0d9836 */ /* 0x000fe20000000000 */
[----:B------:R-:W-:Y:S02]  /*7350*/  ISETP.NE.U32.AND P1, PT, RZ, UR34, PT ;  /* 0x00000022ff007c0c */ /* 0x000fe4000bf25070 */
[----:B------:R-:W-:Y:S02]  /*7360*/  ISETP.GE.U32.AND P2, PT, R0, R9, PT ;  /* 0x000000090000720c */ /* 0x000fe40003f46070 */
[----:B------:R-:W-:Y:S02]  /*7370*/  ISETP.NE.AND.EX P1, PT, RZ, UR35, PT, P1 ;  /* 0x00000023ff007c0c */ /* 0x000fe4000bf25310 */
[----:B------:R-:W-:Y:S09]  /*7380*/  SHF.L.U32 R9, R10, 0x1f, RZ ;  /* 0x0000001f0a097819 */ /* 0x000ff200000006ff */
[----:B------:R-:W-:Y:S04]  /*7390*/  @P2 IADD3 R13, PT, PT, R13, 0x1, RZ ;  /* 0x000000010d0d2810 */ /* 0x000fe80007ffe0ff */
[----:B------:R-:W-:Y:S11]  /*73a0*/  R2UR UR29, R13 ;  /* 0x000000000d1d72ca */ /* 0x000ff600000e0000 */
[----:B------:R-:W-:Y:S02]  /*73b0*/  @!UPT UIADD3 URZ, UPT, UPT, URZ, URZ, URZ ;  /* 0x000000fffffff290 */ /* 0x000fe4000fffe0ff */
[----:B------:R-:W-:Y:S02]  /*73c0*/  @!UP0 UIADD3 UR29, UPT, UPT, -UR29, URZ, URZ ;  /* 0x000000ff1d1d8290 */ /* 0x000fe4000fffe1ff */
[----:B------:R-:W-:Y:S04]  /*73d0*/  @!UP4 ULOP3.LUT UR29, URZ, UR36, URZ, 0x33, !UPT ;  /* 0x00000024ff1dc292 */ /* 0x000fe8000f8e33ff */
[----:B------:R-:W-:Y:S04]  /*73e0*/  UIADD3 UR5, UPT, UPT, -UR29, URZ, URZ ;  /* 0x000000ff1d057290 */ /* 0x000fe8000fffe1ff */
[----:B------:R-:W-:Y:S01]  /*73f0*/  UIMAD UR28, UR36, UR5, UR28 ;  /* 0x00000005241c72a4 */ /* 0x000fe2000f8e021c */
[----:B------:R-:W-:Y:S11]  /*7400*/  BRA.U !UP6, `(.L_x_132) ;  /* 0x000000010e387547 */ /* 0x000ff6000b800000 */
[----:B------:R-:W-:Y:S01]  /*7410*/  UPLOP3.LUT UP1, UPT, UPT, UPT, UP5, 0x80, 0x8 ;  /* 0x000000000008789c */ /* 0x000fe20003f2f050 */
[----:B------:R-:W-:Y:S01]  /*7420*/  HFMA2 R0, -RZ, RZ, 0, 5.9604644775390625e-08 ;  /* 0x00000001ff007431 */ /* 0x000fe200000001ff */
[----:B------:R-:W1:Y:S01]  /*7430*/  LDCU.64 UR8, c[0x0][0x358] ;  /* 0x00006b00ff0877ac */ /* 0x000e620008000a00 */
[----:B------:R-:W-:Y:S03]  /*7440*/  IMAD.MOV.U32 R86, RZ, RZ, 0x1 ;  /* 0x00000001ff567424 */ /* 0x000fe600078e00ff */
[----:B------:R-:W-:Y:S05]  /*7450*/  PLOP3.LUT P2, PT, PT, PT, UP1, 0x80, 0x8 ;  /* 0x000000000008781c */ /* 0x000fea0003f4f018 */
[----:B------:R-:W2:Y:S01]  /*7460*/  @UP1 LDCU.64 UR4, c[0x0][0x888] ;  /* 0x00011100ff0417ac */ /* 0x000ea20008000a00 */
[----:B------:R-:W-:Y:S07]  /*7470*/  @UP1 UIMAD UR6, UR51, UR34, URZ ;  /* 0x00000022330612a4 */ /* 0x000fee000f8e02ff */
[----:B------:R-:W-:Y:S01]  /*7480*/  @!P2 PRMT R86, R0, 0x7610, R86 ;  /* 0x000076100056a816 */ /* 0x000fe20000000056 */
[----:B--2---:R-:W-:Y:S06]  /*7490*/  @UP1 UIMAD.WIDE UR4, UR6, 0x4, UR4 ;  /* 0x00000004060418a5 */ /* 0x004fec000f8e0204 */
[----:B------:R-:W-:Y:S01]  /*74a0*/  IMAD.U32 R12, RZ, RZ, UR4 ;  /* 0x00000004ff0c7e24 */ /* 0x000fe2000f8e00ff */
[----:B------:R-:W-:Y:S04]  /*74b0*/  MOV R13, UR5 ;  /* 0x00000005000d7c02 */ /* 0x000fe80008000f00 */
[----:B------:R-:W2:Y:S01]  /*74c0*/  @!UP1 LDCU UR4, c[0x0][0x880] ;  /* 0x00011000ff0497ac */ /* 0x000ea20008000800 */
[----:B-1---5:R1:W5:Y:S02]  /*74d0*/  @P2 LDG.E R41, desc[UR8][R12.64] ;  /* 0x000000080c292981 */ /* 0x022364000c1e1900 */
[----:B-12---:R-:W-:Y:S07]  /*74e0*/  @!P2 IMAD.U32 R41, RZ, RZ, UR4 ;  /* 0x00000004ff29ae24 */ /* 0x006fee000f8e00ff */
.L_x_132:
[----:B-----5:R-:W-:Y:S01]  /*74f0*/  @!P1 FSETP.EQ.AND P3, PT, R41, RZ, PT ;  /* 0x000000ff2900920b */ /* 0x020fe20003f62000 */
[----:B------:R-:W-:Y:S01]  /*7500*/  @!UPT UIADD3 URZ, UPT, UPT, URZ, URZ, URZ ;  /* 0x000000fffffff290 */ /* 0x000fe2000fffe0ff */
[----:B------:R-:W-:Y:S11]  /*7510*/  @!P1 BRA `(.L_x_133) ;  /* 0x0000000000149947 */ /* 0x000ff60003800000 */
[----:B------:R-:W-:Y:S02]  /*7520*/  LOP3.LUT P1, RZ, R86, 0xff, RZ, 0xc0, !PT ;  /* 0x000000ff56ff7812 */ /* 0x000fe4000782c0ff */
[----:B------:R-:W-:Y:S04]  /*7530*/  PLOP3.LUT P3, PT, PT, PT, UP1, 0x80, 0x8 ;  /* 0x000000000008781c */ /* 0x000fe80003f6f018 */
[----:B------:R-:W-:Y:S07]  /*7540*/  PLOP3.LUT P3, PT, P3, PT, PT, 0x8, 0x80 ;  /* 0x000000000080781c */ /* 0x000fee0001f6e170 */
[----:B------:R-:W-:Y:S11]  /*7550*/  @P1 FSETP.EQ.AND P3, PT, R41, RZ, PT ;  /* 0x000000ff2900120b */ /* 0x000ff60003f62000 */
[----:B------:R-:W-:Y:S02]  /*7560*/  @!UPT UIADD3 URZ, UPT, UPT, URZ, URZ, URZ ;  /* 0x000000fffffff290 */ /* 0x000fe4000fffe0ff */
.L_x_133:
[----:B------:R-:W1:Y:S01]  /*7570*/  SYNCS.PHASECHK.TRANS64.TRYWAIT P1, [UR31+0x350], R9 ;  /* 0x00035009ff0075a7 */ /* 0x000e62000802111f */
[----:B------:R-:W-:Y:S04]  /*7580*/  ELECT P2, URZ, PT ;  /* 0x0000000000ff782f */ /* 0x000fe80003840000 */
[----:B------:R-:W-:Y:S01]  /*7590*/  PLOP3.LUT P2, PT, P3, P2, PT, 0xf2, 0x2f ;  /* 0x00000000002f781c */ /* 0x000fe20001f45e72 */
[----:B------:R-:W-:Y:S01]  /*75a0*/  @!UPT UIADD3 URZ, UPT, UPT, URZ, URZ, URZ ;  /* 0x000000fffffff290 */ /* 0x000fe2000fffe0ff */
[----:B-1----:R-:W-:Y:S11]  /*75b0*/  @!P1 BRA `(.L_x_134) ;  /* 0x0000004c00bc9947 */ /* 0x002ff60003800000 */
.L_x_291:
[----:B------:R-:W-:Y:S01]  /*75c0*/  @!P2 IADD3 R3, P1, PT, R14, 0x580, RZ ;  /* 0x000005800e03a810 */ /* 0x000fe20007f3e0ff */
[----:B------:R-:W-:Y:S01]  /*75d0*/  VOTEU.ALL UP0, P2 ;  /* 0x0000000000ff7886 */ /* 0x000fe20001000000 */
[----:B------:R-:W-:Y:S01]  /*75e0*/  UMOV UR6, 0x0 ;  /* 0x0000000000067882 */ /* 0x000fe20000000000 */
[----:B------:R-:W-:Y:S01]  /*75f0*/  UMOV UR7, 0x10000000 ;  /* 0x1000000000077882 */ /* 0x000fe20000000000 */
[----:B------:R-:W-:Y:S01]  /*7600*/  @!P2 R2UR UR5, R3 ;  /* 0x000000000305a2ca */ /* 0x000fe200000e0000 */
[----:B-1----:R-:W-:Y:S01]  /*7610*/  @!P2 IMAD.X R0, RZ, RZ, R15, P1 ;  /* 0x000000ffff00a224 */ /* 0x002fe200008e060f */
[----:B------:R-:W-:Y:S01]  /*7620*/  @!UP0 UIADD3 UR24, UPT, UPT, UR31, 0x400, URZ ;  /* 0x000004001f188890 */ /* 0x000fe2000fffe0ff */
[----:B------:R-:W-:Y:S01]  /*7630*/  @P0 SHF.R.U32.HI R4, RZ, 0x10, R5 ;  /* 0x00000010ff040819 */ /* 0x000fe20000011605 */
[----:B------:R-:W-:Y:S02]  /*7640*/  @!UP0 UIADD3 UR10, UPT, UPT, UR26, 0x40, URZ ;  /* 0x000000401a0a8890 */ /* 0x000fe4000fffe0ff */
[----:B------:R-:W-:Y:S01]  /*7650*/  @!P2 R2UR UR4, R0 ;  /* 0x000000000004a2ca */ /* 0x000fe200000e0000 */
[----:B------:R-:W-:Y:S01]  /*7660*/  @!UP0 UIADD3 UR8, UPT, UPT, UR31, 0xc00, URZ ;  /* 0x00000c001f088890 */ /* 0x000fe2000fffe0ff */
[----:B------:R-:W-:Y:S01]  /*7670*/  @!P2 IMAD.MOV.U32 R0, RZ, RZ, 0x1000 ;  /* 0x00001000ff00a424 */ /* 0x000fe200078e00ff */
[----:B------:R-:W-:Y:S01]  /*7680*/  VOTEU.ALL UP0, P2 ;  /* 0x0000000000ff7886 */ /* 0x000fe20001000000 */
[----:B------:R-:W-:Y:S01]  /*7690*/  UMOV UR9, UR25 ;  /* 0x0000001900097c82 */ /* 0x000fe20008000000 */
[----:B------:R-:W-:Y:S01]  /*76a0*/  UMOV UR11, UR27 ;  /* 0x0000001b000b7c82 */ /* 0x000fe20008000000 */
[----:B------:R-:W-:Y:S01]  /*76b0*/  UMOV UR12, UR28 ;  /* 0x0000001c000c7c82 */ /* 0x000fe20008000000 */
[----:B------:R-:W-:Y:S01]  /*76c0*/  IMAD.U32 R12, RZ, RZ, UR5 ;  /* 0x00000005ff0c7e24 */ /* 0x000fe2000f8e00ff */
[----:B------:R-:W-:Y:S01]  /*76d0*/  UMOV UR13, UR29 ;  /* 0x0000001d000d7c82 */ /* 0x000fe20008000000 */
[----:B------:R-:W-:Y:S04]  /*76e0*/  @P0 R2UR UR51, R4 ;  /* 0x00000000043302ca */ /* 0x000fe800000e0000 */
[----:B------:R-:W-:Y:S01]  /*76f0*/  IMAD.U32 R13, RZ, RZ, UR4 ;  /* 0x00000004ff0d7e24 */ /* 0x000fe2000f8e00ff */
[----:B------:R-:W-:Y:S04]  /*7700*/  @!P2 R2UR UR4, R12 ;  /* 0x000000000c04a2ca */ /* 0x000fe800000e0000 */
[----:B------:R-:W-:Y:S11]  /*7710*/  @!P2 R2UR UR5, R13 ;  /* 0x000000000d05a2ca */ /* 0x000ff600000e0000 */
[----:B------:R-:W-:Y:S02]  /*7720*/  @!UPT UIADD3 URZ, UPT, UPT, URZ, URZ, URZ ;  /* 0x000000fffffff290 */ /* 0x000fe4000fffe0ff */
[----:B------:R1:W-:Y:S01]  /*7730*/  @!UP0 UTMALDG.4D [UR24], [UR4], desc[UR6] ;  /* 0x00000618040085b4 */ /* 0x0003e20008019000 */
[----:B------:R-:W-:Y:S05]  /*7740*/  VOTEU.ALL UP0, P2 ;  /* 0x0000000000ff7886 */ /* 0x000fea0001000000 */
[----:B------:R1:W-:Y:S01]  /*7750*/  @!UP0 UTMALDG.4D [UR8], [UR4], desc[UR6] ;  /* 0x00000608040085b4 */ /* 0x0003e20008019000 */
[----:B------:R1:W-:Y:S01]  /*7760*/  @!P2 SYNCS.ARRIVE.TRANS64.RED.A0TR RZ, [UR31+0x340], R0 ;  /* 0x00034000ffffa9a7 */ /* 0x0003e2000830041f */
[----:B------:R-:W-:Y:S01]  /*7770*/  SYNCS.ARRIVE.TRANS64.RED.A1T0 RZ, [UR50], RZ ;  /* 0x000000ffffff79a7 */ /* 0x000fe20008100432 */
[----:B------:R-:W2:Y:S02]  /*7780*/  SYNCS.PHASECHK.TRANS64.TRYWAIT P1, [UR31+0x358], R9 ;  /* 0x00035809ff0075a7 */ /* 0x000ea4000802111f */
[----:B-12---:R-:W-:Y:S05]  /*7790*/  @!P1 BRA `(.L_x_135) ;  /* 0x0000004c005c9947 */ /* 0x006fea0003800000 */
.L_x_293:
[----:B------:R-:W-:Y:S01]  /*77a0*/  UPLOP3.LUT UP4, UPT, UPT, UPT, UPT, 0x80, 0x8 ;  /* 0x000000000008789c */ /* 0x000fe20003f8f070 */
[----:B------:R-:W-:Y:S01]  /*77b0*/  @!P2 IADD3 R3, P0, PT, R14, 0x580, RZ ;  /* 0x000005800e03a810 */ /* 0x000fe20007f1e0ff */
[----:B------:R-:W-:Y:S01]  /*77c0*/  UMOV UR6, 0x0 ;  /* 0x0000000000067882 */ /* 0x000fe20000000000 */
[----:B------:R-:W-:Y:S01]  /*77d0*/  UMOV UR7, 0x10000000 ;  /* 0x1000000000077882 */ /* 0x000fe20000000000 */
[----:B------:R-:W-:Y:S01]  /*77e0*/  UMOV UR19, UR27 ;  /* 0x0000001b00137c82 */ /* 0x000fe20008000000 */
[----:B------:R-:W-:Y:S01]  /*77f0*/  @!P2 R2UR UR5, R3 ;  /* 0x000000000305a2ca */ /* 0x000fe200000e0000 */
[----:B-1----:R-:W-:Y:S01]  /*7800*/  @!P2 IMAD.X R0, RZ, RZ, R15, P0 ;  /* 0x000000ffff00a224 */ /* 0x002fe200000e060f */
[----:B------:R-:W-:Y:S01]  /*7810*/  VOTEU.ALL UP0, P2 ;  /* 0x0000000000ff7886 */ /* 0x000fe20001000000 */
[----:B------:R-:W-:Y:S01]  /*7820*/  UMOV UR20, UR28 ;  /* 0x0000001c00147c82 */ /* 0x000fe20008000000 */
[----:B------:R-:W-:Y:S01]  /*7830*/  UMOV UR21, UR29 ;  /* 0x0000001d00157c82 */ /* 0x000fe20008000000 */
[----:B------:R-:W-:Y:S01]  /*7840*/  UMOV UR11, UR27 ;  /* 0x0000001b000b7c82 */ /* 0x000fe20008000000 */
[----:B------:R-:W-:Y:S01]  /*7850*/  @!P2 R2UR UR4, R0 ;  /* 0x000000000004a2ca */ /* 0x000fe200000e0000 */
[----:B------:R-:W-:Y:S01]  /*7860*/  @!UP0 UIADD3 UR18, UPT, UPT, UR26, 0x20, URZ ;  /* 0x000000201a128890 */ /* 0x000fe2000fffe0ff */
[----:B------:R-:W-:Y:S01]  /*7870*/  R2UR UR54, R90 ;  /* 0x000000005a3672ca */ /* 0x000fe200000e0000 */
[----:B------:R-:W-:Y:S01]  /*7880*/  @!UP0 UIADD3 UR16, UPT, UPT, UR31, 0x1400, URZ ;  /* 0x000014001f108890 */ /* 0x000fe2000fffe0ff */
[----:B------:R-:W-:Y:S01]  /*7890*/  R2UR UR24, R91 ;  /* 0x000000005b1872ca */ /* 0x000fe200000e0000 */
[----:B------:R-:W-:Y:S01]  /*78a0*/  @!UP0 UIADD3 UR17, UPT, UPT, UR31, 0x348, URZ ;  /* 0x000003481f118890 */ /* 0x000fe2000fffe0ff */
[----:B------:R-:W-:Y:S01]  /*78b0*/  LOP3.LUT R10, R10, 0x1, RZ, 0x3c, !PT ;  /* 0x000000010a0a7812 */ /* 0x000fe200078e3cff */
[----:B------:R-:W-:Y:S01]  /*78c0*/  IMAD.U32 R4, RZ, RZ, UR5 ;  /* 0x00000005ff047e24 */ /* 0x000fe2000f8e00ff */
[----:B------:R-:W-:Y:S01]  /*78d0*/  @!UP0 UIADD3 UR10, UPT, UPT, UR26, 0x60, URZ ;  /* 0x000000601a0a8890 */ /* 0x000fe2000fffe0ff */
[----:B------:R-:W-:Y:S01]  /*78e0*/  LOP3.LUT R8, R8, 0x1, RZ, 0x3c, !PT ;  /* 0x0000000108087812 */ /* 0x000fe200078e3cff */
[----:B------:R-:W-:Y:S01]  /*78f0*/  @!UP0 UIADD3 UR8, UPT, UPT, UR31, 0x1c00, URZ ;  /* 0x00001c001f088890 */ /* 0x000fe2000fffe0ff */
[----:B------:R-:W-:Y:S02]  /*7900*/  VOTEU.ALL UP0, P2 ;  /* 0x0000000000ff7886 */ /* 0x000fe40001000000 */
[----:B------:R-:W-:Y:S01]  /*7910*/  IMAD.U32 R5, RZ, RZ, UR4 ;  /* 0x00000004ff057e24 */ /* 0x000fe2000f8e00ff */
[----:B------:R-:W-:Y:S01]  /*7920*/  @!P2 R2UR UR4, R4 ;  /* 0x000000000404a2ca */ /* 0x000fe200000e0000 */
[----:B------:R-:W-:Y:S01]  /*7930*/  UMOV UR12, UR28 ;  /* 0x0000001c000c7c82 */ /* 0x000fe20008000000 */
[----:B------:R-:W-:Y:S01]  /*7940*/  UMOV UR13, UR29 ;  /* 0x0000001d000d7c82 */ /* 0x000fe20008000000 */
[----:B------:R-:W-:Y:S01]  /*7950*/  UMOV UR9, UR17 ;  /* 0x0000001100097c82 */ /* 0x000fe20008000000 */
[----:B------:R-:W-:Y:S11]  /*7960*/  @!P2 R2UR UR5, R5 ;  /* 0x000000000505a2ca */ /* 0x000ff600000e0000 */
[----:B------:R-:W-:Y:S02]  /*7970*/  @!UPT UIADD3 URZ, UPT, UPT, URZ, URZ, URZ ;  /* 0x000000fffffff290 */ /* 0x000fe4000fffe0ff */
[----:B------:R1:W-:Y:S01]  /*7980*/  @!UP0 UTMALDG.4D [UR16], [UR4], desc[UR6] ;  /* 0x00000610040085b4 */ /* 0x0003e20008019000 */
[----:B------:R-:W-:Y:S05]  /*7990*/  VOTEU.ALL UP0, P2 ;  /* 0x0000000000ff7886 */ /* 0x000fea0001000000 */
[----:B------:R2:W-:Y:S01]  /*79a0*/  @!UP0 UTMALDG.4D [UR8], [UR4], desc[UR6] ;  /* 0x00000608040085b4 */ /* 0x0005e20008019000 */
[----:B------:R2:W-:Y:S01]  /*79b0*/  @!P2 SYNCS.ARRIVE.TRANS64.RED.A0TR RZ, [UR31+0x348], R2 ;  /* 0x00034802ffffa9a7 */ /* 0x0005e2000830041f */
[----:B------:R-:W-:Y:S01]  /*79c0*/  SYNCS.ARRIVE.TRANS64.RED.A1T0 RZ, [UR49], RZ ;  /* 0x000000ffffff79a7 */ /* 0x000fe20008100431 */
[----:B-1----:R-:W-:Y:S02]  /*79d0*/  UIADD3 UR19, UPT, UPT, UR14, UR54, URZ ;  /* 0x000000360e137290 */ /* 0x002fe4000fffe0ff */
[----:B------:R-:W-:Y:S01]  /*79e0*/  UIADD3 UR21, UPT, UPT, UR15, UR24, URZ ;  /* 0x000000180f157290 */ /* 0x000fe2000fffe0ff */
[----:B------:R-:W-:Y:S11]  /*79f0*/  BRA.U UP2, `(.L_x_136) ;  /* 0xfffffff102347547 */ /* 0x000ff6000b83ffff */
[----:B------:R-:W-:-:S04]  /*7a00*/  SHF.L.U32 R3, R10, 0x1f, RZ ;  /* 0x0000001f0a037819 */ /* 0x000fc800000006ff */
[----:B------:R-:W1:Y:S02]  /*7a10*/  SYNCS.PHASECHK.TRANS64.TRYWAIT P0, [UR31+0x350], R3 ;  /* 0x00035003ff0075a7 */ /* 0x000e64000800111f */
[----:B-1----:R-:W-:Y:S05]  /*7a20*/  @!P0 BRA `(.L_x_137) ;  /* 0x0000004800d08947 */ /* 0x002fea0003800000 */
.L_x_295:
[----:B-1----:R-:W-:-:S07]  /*7a30*/  MOV R0, UR31 ;  /* 0x0000001f00007c02 */ /* 0x002fce0008000f00 */
.L_x_138:
[----:B-1----:R-:W-:-:S04]  /*7a40*/  SHF.L.U32 R3, R10, 0x1f, RZ ;  /* 0x0000001f0a037819 */ /* 0x002fc800000006ff */
[----:B------:R1:W3:Y:S03]  /*7a50*/  SYNCS.PHASECHK.TRANS64.TRYWAIT P0, [R0+URZ+0x358], R3 ;  /* 0x00035803000075a7 */ /* 0x0002e600080011ff */
[----:B---3--:R-:W-:Y:S05]  /*7a60*/  @!P0 NANOSLEEP.SYNCS 0x989680 ;  /* 0x009896800000895d */ /* 0x008fea0003900000 */
[----:B------:R-:W3:Y:S02]  /*7a70*/  @!P0 SYNCS.PHASECHK.TRANS64 P0, [R0+URZ+0x358], R3 ;  /* 0x00035803000085a7 */ /* 0x000ee400080010ff */
[----:B--23--:R-:W-:Y:S05]  /*7a80*/  @P0 EXIT ;  /* 0x000000000000094d */ /* 0x00cfea0003800000 */
[----:B------:R-:W-:Y:S05]  /*7a90*/  BRA `(.L_x_138) ;  /* 0xfffffffc00e87947 */ /* 0x000fea000383ffff */
.L_x_127:
[----:B------:R-:W-:-:S06]  /*7aa0*/  UISETP.GE.AND UP0, UPT, UR18, 0x4, UPT ;  /* 0x000000041200788c */ /* 0x000fcc000bf06270 */
[----:B------:R-:W-:-:S13]  /*7ab0*/  PLOP3.LUT P0, PT, PT, PT, UP0, 0x80, 0x8 ;  /* 0x000000000008781c */ /* 0x000fda0003f0f008 */
[----:B-1----:R-:W-:Y:S05]  /*7ac0*/  @!P0 EXIT ;  /* 0x000000000000894d */ /* 0x002fea0003800000 */
[----:B------:R-:W-:Y:S01]  /*7ad0*/  BAR.SYNC.DEFER_BLOCKING 0x6, 0xa0 ;  /* 0x0182800000007b1d */ /* 0x000fe20000010000 */
[----:B------:R-:W-:Y:S01]  /*7ae0*/  IMAD.SHL.U32 R73, R99, 0x20, RZ ;  /* 0x0000002063497824 */ /* 0x000fe200078e00ff */
[----:B------:R-:W-:Y:S01]  /*7af0*/  USHF.R.S32.HI UR52, URZ, 0x1f, UR5 ;  /* 0x0000001fff347899 */ /* 0x000fe20008011405 */
[----:B------:R-:W-:Y:S01]  /*7b00*/  IMAD.SHL.U32 R0, R87, 0x400, RZ ;  /* 0x0000040057007824 */ /* 0x000fe200078e00ff */
[----:B------:R-:W-:Y:S01]  /*7b10*/  CS2R R94, SRZ ;  /* 0x00000000005e7805 */ /* 0x000fe2000001ff00 */
[----:B------:R-:W-:Y:S01]  /*7b20*/  IMAD.SHL.U32 R4, R99, 0x4, RZ ;  /* 0x0000000463047824 */ /* 0x000fe200078e00ff */
[----:B------:R-:W-:Y:S02]  /*7b30*/  UMOV UR49, 0x400 ;  /* 0x0000040000317882 */ /* 0x000fe40000000000 */
[----:B------:R-:W1:Y:S01]  /*7b40*/  LDC.64 R84, c[0x0][0x8b0] ;  /* 0x00022c00ff547b82 */ /* 0x000e620000000a00 */
[----:B------:R-:W-:Y:S01]  /*7b50*/  ULEA UR49, UR50, UR49, 0x18 ;  /* 0x0000003132317291 */ /* 0x000fe2000f8ec0ff */
[C---:B------:R-:W-:Y:S01]  /*7b60*/  LOP3.LUT R97, R73.reuse, 0xb60, RZ, 0xc0, !PT ;  /* 0x00000b6049617812 */ /* 0x040fe200078ec0ff */
[----:B------:R-:W2:Y:S01]  /*7b70*/  LDCU.64 UR6, c[0x0][0x890] ;  /* 0x00011200ff0677ac */ /* 0x000ea20008000a00 */
[----:B------:R-:W-:Y:S01]  /*7b80*/  LOP3.LUT R5, R73, 0x80, RZ, 0xc0, !PT ;  /* 0x0000008049057812 */ /* 0x000fe200078ec0ff */
[----:B------:R-:W-:Y:S01]  /*7b90*/  IMAD.U32 R37, R99, 0x10000, RZ ;  /* 0x0001000063257824 */ /* 0x000fe200078e00ff */
[----:B------:R-:W-:Y:S01]  /*7ba0*/  LOP3.LUT R97, R97, 0x400, R0, 0xf8, !PT ;  /* 0x0000040061617812 */ /* 0x000fe200078ef800 */
[----:B------:R-:W-:Y:S01]  /*7bb0*/  IMAD.SHL.U32 R0, R87, 0x200000, RZ ;  /* 0x0020000057007824 */ /* 0x000fe200078e00ff */
[----:B------:R-:W3:Y:S01]  /*7bc0*/  LDC.64 R74, c[0x0][0x8a8] ;  /* 0x00022a00ff4a7b82 */ /* 0x000ee20000000a00 */
[----:B------:R-:W-:Y:S01]  /*7bd0*/  ULEA.HI UR52, UR52, UR5, URZ, 0x7 ;  /* 0x0000000534347291 */ /* 0x000fe2000f8f38ff */
[----:B------:R-:W-:Y:S01]  /*7be0*/  LOP3.LUT P0, RZ, R73, 0x80, RZ, 0xc0, !PT ;  /* 0x0000008049ff7812 */ /* 0x000fe2000780c0ff */
[----:B------:R-:W-:Y:S01]  /*7bf0*/  UIADD3 UR4, UPT, UPT, UR49, 0x2400, URZ ;  /* 0x0000240031047890 */ /* 0x000fe2000fffe0ff */
[----:B------:R-:W-:Y:S01]  /*7c00*/  LOP3.LUT R4, R5, 0x10, R4, 0xf8, !PT ;  /* 0x0000001005047812 */ /* 0x000fe200078ef804 */
[----:B------:R-:W-:Y:S01]  /*7c10*/  UIADD3 UR5, UPT, UPT, UR49, 0x400, URZ ;  /* 0x0000040031057890 */ /* 0x000fe2000fffe0ff */
[----:B------:R-:W-:Y:S01]  /*7c20*/  LOP3.LUT R0, R0, 0x200000, RZ, 0xc0, !PT ;  /* 0x0020000000007812 */ /* 0x000fe200078ec0ff */
[----:B------:R-:W-:Y:S01]  /*7c30*/  IMAD.MOV.U32 R36, RZ, RZ, RZ ;  /* 0x000000ffff247224 */ /* 0x000fe200078e00ff */
[----:B------:R-:W-:Y:S01]  /*7c40*/  P2R R8, PR, RZ, 0x1 ;  /* 0x00000001ff087803 */ /* 0x000fe20000000000 */
[----:B------:R-:W4:Y:S01]  /*7c50*/  LDS R2, [UR49+0x3c0] ;  /* 0x0003c031ff027984 */ /* 0x000f220008000800 */
[----:B------:R-:W-:Y:S01]  /*7c60*/  LOP3.LUT R37, R0, 0x400000, R37, 0xf8, !PT ;  /* 0x0040000000257812 */ /* 0x000fe200078ef825 */
[----:B------:R-:W-:Y:S01]  /*7c70*/  IMAD.MOV.U32 R96, RZ, RZ, RZ ;  /* 0x000000ffff607224 */ /* 0x000fe200078e00ff */
[----:B------:R-:W-:Y:S01]  /*7c80*/  LOP3.LUT R97, R97, R4, RZ, 0xfc, !PT ;  /* 0x0000000461617212 */ /* 0x000fe200078efcff */
[----:B--2---:R-:W-:Y:S01]  /*7c90*/  IMAD.U32 R89, RZ, RZ, UR6 ;  /* 0x00000006ff597e24 */ /* 0x004fe2000f8e00ff */
[----:B------:R-:W-:Y:S01]  /*7ca0*/  LOP3.LUT R99, R99, 0x60, RZ, 0xc0, !PT ;  /* 0x0000006063637812 */ /* 0x000fe200078ec0ff */
[----:B------:R-:W-:Y:S01]  /*7cb0*/  IMAD.U32 R88, RZ, RZ, UR7 ;  /* 0x00000007ff587e24 */ /* 0x000fe2000f8e00ff */
[----:B------:R-:W2:Y:S01]  /*7cc0*/  LDCU UR61, c[0x0][0x370] ;  /* 0x00006e00ff3d77ac */ /* 0x000ea20008000800 */
[----:B------:R-:W-:-:S02]  /*7cd0*/  IMAD.U32 R100, RZ, RZ, UR5 ;  /* 0x00000005ff647e24 */ /* 0x000fc4000f8e00ff */
[----:B------:R-:W-:Y:S01]  /*7ce0*/  IMAD.MOV.U32 R93, RZ, RZ, RZ ;  /* 0x000000ffff5d7224 */ /* 0x000fe200078e00ff */
[----:B------:R-:W1:Y:S01]  /*7cf0*/  LDCU UR45, c[0x0][0xb0c] ;  /* 0x00016180ff2d77ac */ /* 0x000e620008000800 */
[----:B------:R-:W-:Y:S01]  /*7d00*/  IMAD.U32 R98, RZ, RZ, UR4 ;  /* 0x00000004ff627e24 */ /* 0x000fe2000f8e00ff */
[----:B------:R-:W1:Y:S01]  /*7d10*/  LDCU UR38, c[0x0][0xb30] ;  /* 0x00016600ff2677ac */ /* 0x000e620008000800 */
[----:B------:R-:W1:Y:S01]  /*7d20*/  LDCU UR63, c[0x0][0x388] ;  /* 0x00007100ff3f77ac */ /* 0x000e620008000800 */
[----:B------:R-:W1:Y:S01]  /*7d30*/  LDCU.64 UR54, c[0x0][0x888] ;  /* 0x00011100ff3677ac */ /* 0x000e620008000a00 */
[----:B------:R-:W1:Y:S01]  /*7d40*/  LDCU.64 UR46, c[0x0][0xb28] ;  /* 0x00016500ff2e77ac */ /* 0x000e620008000a00 */
[----:B------:R-:W1:Y:S01]  /*7d50*/  LDCU.128 UR56, c[0x0][0xb10] ;  /* 0x00016200ff3877ac */ /* 0x000e620008000c00 */
[----:B------:R-:W1:Y:S01]  /*7d60*/  LDCU UR60, c[0x0][0x374] ;  /* 0x00006e80ff3c77ac */ /* 0x000e620008000800 */
[----:B------:R-:W-:Y:S01]  /*7d70*/  USHF.R.S32.HI UR52, URZ, 0x7, UR52 ;  /* 0x00000007ff347899 */ /* 0x000fe20008011434 */
[C---:B----4-:R-:W-:Y:S01]  /*7d80*/  VIADD R3, R2.reuse, 0x40 ;  /* 0x0000004002037836 */ /* 0x050fe20000000000 */
[----:B------:R-:W-:-:S04]  /*7d90*/  LOP3.LUT R2, R2, 0xffff, RZ, 0xc0, !PT ;  /* 0x0000ffff02027812 */ /* 0x000fc800078ec0ff */
[----:B------:R-:W-:-:S05]  /*7da0*/  LOP3.LUT R3, R3, 0xffff, RZ, 0xc0, !PT ;  /* 0x0000ffff03037812 */ /* 0x000fca00078ec0ff */
[----:B-123--:R4:W-:Y:S02]  /*7db0*/  STL.64 [R1], R2 ;  /* 0x0000000201007387 */ /* 0x00e9e40000100a00 */
.L_x_165:
[----:B----4-:R-:W-:Y:S04]  /*7dc0*/  SHF.L.U32 R3, R95, 0x1f, RZ ;  /* 0x0000001f5f037819 */ /* 0x010fe800000006ff */
[----:B-1----:R-:W1:Y:S02]  /*7dd0*/  SYNCS.PHASECHK.TRANS64.TRYWAIT P0, [UR49+0x370], R3 ;  /* 0x00037003ff0075a7 */ /* 0x002e640008001131 */
[----:B-1----:R-:W-:Y:S05]  /*7de0*/  @!P0 BRA `(.L_x_139) ;  /* 0x0000004400f88947 */ /* 0x002fea0003800000 */
.L_x_297:
[----:B------:R-:W2:Y:S01]  /*7df0*/  LDS.128 R4, [UR49+0x3b0] ;  /* 0x0003b031ff047984 */ /* 0x000ea20008000c00 */
[----:B------:R-:W-:Y:S01]  /*7e00*/  LEA R2, R36, UR48, 0x2 ;  /* 0x0000003024027c11 */ /* 0x000fe2000f8e10ff */
[----:B------:R-:W-:Y:S02]  /*7e10*/  UIADD3 UR4, UPT, UPT, UR49, 0x378, URZ ;  /* 0x0000037831047890 */ /* 0x000fe4000fffe0ff */
[----:B------:R-:W-:Y:S02]  /*7e20*/  UISETP.GE.AND UP0, UPT, UR39, 0x1, UPT ;  /* 0x000000012700788c */ /* 0x000fe4000bf06270 */
[----:B------:R-:W-:Y:S01]  /*7e30*/  UPRMT UR4, URZ, 0x654, UR4 ;  /* 0x00000654ff047896 */ /* 0x000fe20008000004 */
[----:B------:R-:W-:Y:S01]  /*7e40*/  @!PT LDS RZ, [RZ] ;  /* 0x00000000fffff984 */ /* 0x000fe20000000800 */
[----:B------:R-:W-:Y:S01]  /*7e50*/  @!PT LDS RZ, [RZ] ;  /* 0x00000000fffff984 */ /* 0x000fe20000000800 */
[----:B------:R-:W-:Y:S01]  /*7e60*/  @!PT LDS RZ, [RZ] ;  /* 0x00000000fffff984 */ /* 0x000fe20000000800 */
[----:B------:R-:W-:Y:S01]  /*7e70*/  @!PT LDS RZ, [RZ] ;  /* 0x00000000fffff984 */ /* 0x000fe20000000800 */
[----:B------:R3:W-:Y:S06]  /*7e80*/  MEMBAR.ALL.CTA ;  /* 0x0000000000007992 */ /* 0x0007ec0000008000 */
[----:B---3--:R-:W3:Y:S02]  /*7e90*/  FENCE.VIEW.ASYNC.S ;  /* 0x00000000000073c6 */ /* 0x008ee40000000000 */
[----:B---3--:R-:W-:Y:S06]  /*7ea0*/  SYNCS.ARRIVE.TRANS64.RED.A1T0 RZ, [UR4], RZ ;  /* 0x000000ffffff79a7 */ /* 0x008fec0008100404 */
[----:B------:R-:W5:Y:S01]  /*7eb0*/  LDL R2, [R2] ;  /* 0x0000000002027983 */ /* 0x000f620000100800 */
[----:B--2---:R-:W-:Y:S11]  /*7ec0*/  LOP3.LUT P0, RZ, R6, 0x1, RZ, 0xc0, !PT ;  /* 0x0000000106ff7812 */ /* 0x004ff6000780c0ff */
[----:B------:R-:W-:Y:S02]  /*7ed0*/  @!UPT UIADD3 URZ, UPT, UPT, URZ, URZ, URZ ;  /* 0x000000fffffff290 */ /* 0x000fe4000fffe0ff */
[----:B------:R-:W-:Y:S01]  /*7ee0*/  VOTEU.ANY UP1, P0 ;  /* 0x0000000000ff7886 */ /* 0x000fe20000020100 */
[----:B------:R-:W-:Y:S01]  /*7ef0*/  PLOP3.LUT P0, PT, PT, PT, UP1, 0x80, 0x8 ;  /* 0x000000000008781c */ /* 0x000fe20003f0f018 */
[----:B------:R-:W-:Y:S11]  /*7f00*/  UP2UR UR53, UPR, URZ, 0x2 ;  /* 0x00000002ff357883 */ /* 0x000ff60008000000 */
[----:B------:R-:W-:Y:S01]  /*7f10*/  @!UPT UIADD3 URZ, UPT, UPT, URZ, URZ, URZ ;  /* 0x000000fffffff290 */ /* 0x000fe2000fffe0ff */
[----:B-1----:R-:W-:Y:S02]  /*7f20*/  @P0 MOV R3, R4 ;  /* 0x0000000400030202 */ /* 0x002fe40000000f00 */
[----:B------:R-:W-:Y:S02]  /*7f30*/  @P0 LOP3.LUT R0, R5, 0xffff, RZ, 0xc0, !PT ;  /* 0x0000ffff05000812 */ /* 0x000fe400078ec0ff */
[----:B------:R-:W-:Y:S02]  /*7f40*/  @P0 R2UR UR5, R3 ;  /* 0x00000000030502ca */ /* 0x000fe400000e0000 */
[----:B------:R-:W-:Y:S01]  /*7f50*/  @P0 R2UR UR4, R0 ;  /* 0x00000000000402ca */ /* 0x000fe200000e0000 */
[----:B------:R-:W-:Y:S05]  /*7f60*/  IMAD.U32 R0, RZ, RZ, UR52 ;  /* 0x00000034ff007e24 */ /* 0x000fea000f8e00ff */
[----:B------:R-:W-:Y:S05]  /*7f70*/  IABS R3, R0 ;  /* 0x0000000000037213 */ /* 0x000fea0000000000 */
[----:B------:R-:W-:Y:S02]  /*7f80*/  @UP1 UMOV UR37, UR5 ;  /* 0x0000000500251c82 */ /* 0x000fe40008000000 */
[----:B------:R-:W-:Y:S01]  /*7f90*/  @UP1 UMOV UR36, UR4 ;  /* 0x0000000400241c82 */ /* 0x000fe20008000000 */
[----:B------:R-:W-:Y:S05]  /*7fa0*/  BRA.U !UP0, `(.L_x_140) ;  /* 0x0000000108cc7547 */ /* 0x000fea000b800000 */
[----:B------:R-:W1:Y:S01]  /*7fb0*/  LDCU UR9, c[0x0][0xb20] ;  /* 0x00016400ff0977ac */ /* 0x000e620008000800 */
[----:B------:R-:W-:Y:S02]  /*7fc0*/  UIMAD.WIDE.U32 UR4, UR60, UR59, URZ ;  /* 0x0000003b3c0472a5 */ /* 0x000fe4000f8e00ff */
[----:B------:R-:W-:Y:S02]  /*7fd0*/  UIMAD.WIDE.U32 UR6, UR61, UR56, URZ ;  /* 0x000000383d0672a5 */ /* 0x000fe4000f8e00ff */
[----:B------:R-:W-:Y:S02]  /*7fe0*/  UIMAD.WIDE.U32 UR10, UR36, UR59, URZ ;  /* 0x0000003b240a72a5 */ /* 0x000fe4000f8e00ff */
[----:B------:R-:W-:Y:S02]  /*7ff0*/  UISETP.NE.AND UP0, UPT, UR58, 0x1, UPT ;  /* 0x000000013a00788c */ /* 0x000fe4000bf05270 */
[----:B------:R-:W-:Y:S02]  /*8000*/  UISETP.NE.AND UP1, UPT, UR45, 0x1, UPT ;  /* 0x000000012d00788c */ /* 0x000fe4000bf25270 */
[----:B------:R-:W-:Y:S02]  /*8010*/  UISETP.NE.AND UP2, UPT, UR39, 0x1, UPT ;  /* 0x000000012700788c */ /* 0x000fe4000bf45270 */
[----:B------:R-:W-:Y:S01]  /*8020*/  UIMAD.WIDE.U32 UR12, UR37, UR56, URZ ;  /* 0x00000038250c72a5 */ /* 0x000fe2000f8e00ff */
[----:B------:R-:W-:Y:S01]  /*8030*/  UMOV UR4, UR5 ;  /* 0x0000000500047c82 */ /* 0x000fe20008000000 */
[----:B------:R-:W-:Y:S01]  /*8040*/  UMOV UR6, UR11 ;  /* 0x0000000b00067c82 */ /* 0x000fe20008000000 */
[----:B-1----:R-:W-:Y:S03]  /*8050*/  USHF.R.U32.HI UR8, URZ, UR9, UR4 ;  /* 0x00000009ff087299 */ /* 0x002fe60008011604 */
[----:B------:R-:W-:Y:S02]  /*8060*/  UMOV UR4, UR7 ;  /* 0x0000000700047c82 */ /* 0x000fe40008000000 */
[----:B------:R-:W-:Y:S02]  /*8070*/  USHF.R.U32.HI UR5, URZ, UR57, UR4 ;  /* 0x00000039ff057299 */ /* 0x000fe40008011604 */
[----:B------:R-:W-:Y:S02]  /*8080*/  USEL UR4, UR60, UR8, !UP0 ;  /* 0x000000083c047287 */ /* 0x000fe4000c000000 */
[----:B------:R-:W-:Y:S02]  /*8090*/  USHF.R.U32.HI UR8, URZ, UR9, UR6 ;  /* 0x00000009ff087299 */ /* 0x000fe40008011606 */
[----:B------:R-:W-:Y:S02]  /*80a0*/  UIMAD.WIDE.U32 UR6, UR4, UR46, URZ ;  /* 0x0000002e040672a5 */ /* 0x000fe4000f8e00ff */
[----:B------:R-:W-:Y:S02]  /*80b0*/  USEL UR9, UR61, UR5, !UP1 ;  /* 0x000000053d097287 */ /* 0x000fe4000c800000 */
[----:B------:R-:W-:Y:S02]  /*80c0*/  USEL UR8, UR36, UR8, !UP0 ;  /* 0x0000000824087287 */ /* 0x000fe4000c000000 */
[----:B------:R-:W-:Y:S01]  /*80d0*/  UIMAD.WIDE.U32 UR10, UR9, UR46, URZ ;  /* 0x0000002e090a72a5 */ /* 0x000fe2000f8e00ff */
[----:B------:R-:W-:Y:S01]  /*80e0*/  UMOV UR6, UR7 ;  /* 0x0000000700067c82 */ /* 0x000fe20008000000 */
[----:B------:R-:W-:Y:S01]  /*80f0*/  UMOV UR5, UR13 ;  /* 0x0000000d00057c82 */ /* 0x000fe20008000000 */
[----:B------:R-:W-:Y:S02]  /*8100*/  @UP2 USHF.R.U32.HI UR4, URZ, UR47, UR6 ;  /* 0x0000002fff042299 */ /* 0x000fe40008011606 */
[----:B------:R-:W-:Y:S02]  /*8110*/  USHF.R.U32.HI UR5, URZ, UR57, UR5 ;  /* 0x00000039ff057299 */ /* 0x000fe40008011605 */
[----:B------:R-:W-:Y:S02]  /*8120*/  UIMAD UR4, UR39, UR4, URZ ;  /* 0x00000004270472a4 */ /* 0x000fe4000f8e02ff */
[----:B------:R-:W-:Y:S02]  /*8130*/  USEL UR5, UR37, UR5, !UP1 ;  /* 0x0000000525057287 */ /* 0x000fe4000c800000 */
[----:B------:R-:W-:Y:S01]  /*8140*/  UISETP.GE.AND UP0, UPT, UR8, UR4, UPT ;  /* 0x000000040800728c */ /* 0x000fe2000bf06270 */
[----:B------:R-:W-:Y:S01]  /*8150*/  UMOV UR6, UR11 ;  /* 0x0000000b00067c82 */ /* 0x000fe20008000000 */
[----:B------:R-:W-:Y:S02]  /*8160*/  UIMAD.WIDE.U32 UR10, UR8, UR46, URZ ;  /* 0x0000002e080a72a5 */ /* 0x000fe4000f8e00ff */
[----:B------:R-:W-:Y:S04]  /*8170*/  @UP2 USHF.R.U32.HI UR9, URZ, UR47, UR6 ;  /* 0x0000002fff092299 */ /* 0x000fe80008011606 */
[----:B------:R-:W-:Y:S01]  /*8180*/  UIMAD UR6, UR39, UR9, URZ ;  /* 0x00000009270672a4 */ /* 0x000fe2000f8e02ff */
[----:B------:R-:W-:Y:S03]  /*8190*/  UMOV UR4, UR11 ;  /* 0x0000000b00047c82 */ /* 0x000fe60008000000 */
[----:B------:R-:W-:Y:S02]  /*81a0*/  UISETP.GE.OR UP0, UPT, UR5, UR6, UP0 ;  /* 0x000000060500728c */ /* 0x000fe40008706670 */
[----:B------:R-:W-:Y:S02]  /*81b0*/  USHF.R.U32.HI UR4, URZ, UR47, UR4 ;  /* 0x0000002fff047299 */ /* 0x000fe40008011604 */
[----:B------:R-:W-:Y:S02]  /*81c0*/  UIMAD.WIDE.U32 UR6, UR5, UR46, URZ ;  /* 0x0000002e050672a5 */ /* 0x000fe4000f8e00ff */
[----:B------:R-:W-:Y:S02]  /*81d0*/  USEL UR11, UR8, UR4, !UP2 ;  /* 0x00000004080b7287 */ /* 0x000fe4000d000000 */
[----:B------:R-:W-:Y:S02]  /*81e0*/  UIADD3 UR6, UPT, UPT, -UR5, URZ, URZ ;  /* 0x000000ff05067290 */ /* 0x000fe4000fffe1ff */
[----:B------:R-:W-:Y:S02]  /*81f0*/  UIADD3 UR10, UPT, UPT, -UR11, URZ, URZ ;  /* 0x000000ff0b0a7290 */ /* 0x000fe4000fffe1ff */
[----:B------:R-:W-:Y:S02]  /*8200*/  UIMAD UR6, UR45, UR6, UR37 ;  /* 0x000000062d0672a4 */ /* 0x000fe4000f8e0225 */
[----:B------:R-:W-:Y:S01]  /*8210*/  UIMAD UR10, UR39, UR10, UR8 ;  /* 0x0000000a270a72a4 */ /* 0x000fe2000f8e0208 */
[----:B------:R-:W-:Y:S01]  /*8220*/  @!UP0 UMOV UR4, UR7 ;  /* 0x0000000700048c82 */ /* 0x000fe20008000000 */
[----:B------:R-:W-:Y:S02]  /*8230*/  UIADD3 UR7, UPT, UPT, -UR8, URZ, URZ ;  /* 0x000000ff08077290 */ /* 0x000fe4000fffe1ff */
[----:B------:R-:W-:Y:S04]  /*8240*/  @!UP0 USHF.R.U32.HI UR4, URZ, UR47, UR4 ;  /* 0x0000002fff048299 */ /* 0x000fe80008011604 */
[----:B------:R-:W-:Y:S04]  /*8250*/  @!UP0 USEL UR4, UR5, UR4, !UP2 ;  /* 0x0000000405048287 */ /* 0x000fe8000d000000 */
[----:B------:R-:W-:Y:S02]  /*8260*/  @!UP0 UIMAD UR9, UR9, UR10, UR4 ;  /* 0x0000000a090982a4 */ /* 0x000fe4000f8e0204 */
[----:B------:R-:W-:Y:S02]  /*8270*/  @!UP0 UIADD3 UR10, UPT, UPT, UR11, -UR4, URZ ;  /* 0x800000040b0a8290 */ /* 0x000fe4000fffe0ff */
[----:B------:R-:W-:Y:S02]  /*8280*/  UIMAD UR4, UR58, UR7, UR36 ;  /* 0x000000073a0472a4 */ /* 0x000fe4000f8e0224 */
[----:B------:R-:W-:Y:S03]  /*8290*/  @!UP0 UIMAD UR8, UR10, UR39, UR5 ;  /* 0x000000270a0882a4 */ /* 0x000fe6000f8e0205 */
[----:B------:R-:W-:Y:S02]  /*82a0*/  @!UP0 UMOV UR5, UR9 ;  /* 0x0000000900058c82 */ /* 0x000fe40008000000 */
[----:B------:R-:W-:Y:S02]  /*82b0*/  UIMAD UR37, UR5, UR45, UR6 ;  /* 0x0000002d052572a4 */ /* 0x000fe4000f8e0206 */
[----:B------:R-:W-:Y:S11]  /*82c0*/  UIMAD UR36, UR8, UR58, UR4 ;  /* 0x0000003a082472a4 */ /* 0x000ff6000f8e0204 */
[----:B------:R-:W-:Y:S01]  /*82d0*/  @!UPT UIADD3 URZ, UPT, UPT, URZ, URZ, URZ ;  /* 0x000000fffffff290 */ /* 0x000fe2000fffe0ff */
.L_x_140:
[----:B------:R-:W-:Y:S01]  /*82e0*/  UISETP.NE.AND UP4, UPT, UR63, URZ, UPT ;  /* 0x000000ff3f00728c */ /* 0x000fe2000bf85270 */
[----:B------:R-:W-:Y:S01]  /*82f0*/  R2UR UR6, R3 ;  /* 0x00000000030672ca */ /* 0x000fe200000e0000 */
[----:B------:R-:W-:Y:S01]  /*8300*/  UIADD3 UR11, UPT, UPT, UR49, 0x400, URZ ;  /* 0x00000400310b7890 */ /* 0x000fe2000fffe0ff */
[----:B------:R-:W-:Y:S01]  /*8310*/  IABS R0, R0 ;  /* 0x0000000000007213 */ /* 0x000fe20000000000 */
[----:B------:R-:W-:Y:S01]  /*8320*/  USHF.L.U32 UR42, UR21, 0x6, URZ ;  /* 0x00000006152a7899 */ /* 0x000fe200080006ff */
[----:B------:R-:W-:Y:S03]  /*8330*/  @P0 SHF.R.U32.HI R4, RZ, 0x10, R5 ;  /* 0x00000010ff040819 */ /* 0x000fe60000011605 */
[----:B------:R-:W-:Y:S01]  /*8340*/  IMAD.MOV R0, RZ, RZ, -R0 ;  /* 0x000000ffff007224 */ /* 0x000fe200078e0a00 */
[----:B------:R-:W-:Y:S04]  /*8350*/  @P0 R2UR UR62, R4 ;  /* 0x00000000043e02ca */ /* 0x000fe800000e0000 */
[----:B------:R-:W-:Y:S01]  /*8360*/  R2UR UR9, R0 ;  /* 0x00000000000972ca */ /* 0x000fe200000e0000 */
[----:B------:R-:W1:Y:S10]  /*8370*/  I2F.RP R9, UR6 ;  /* 0x0000000600097d06 */ /* 0x000e740008209400 */
[----:B-1----:R-:W1:Y:S02]  /*8380*/  MUFU.RCP R3, R9 ;  /* 0x0000000900037308 */ /* 0x002e640000001000 */
[----:B-1----:R-:W-:Y:S08]  /*8390*/  VIADD R8, R3, 0xffffffe ;  /* 0x0ffffffe03087836 */ /* 0x002ff00000000000 */
[----:B------:R-:W1:Y:S02]  /*83a0*/  F2I.FTZ.U32.TRUNC.NTZ R3, R8 ;  /* 0x0000000800037305 */ /* 0x000e64000021f000 */
[----:B-1----:R-:W-:Y:S01]  /*83b0*/  R2UR UR5, R3 ;  /* 0x00000000030572ca */ /* 0x002fe200000e0000 */
[----:B------:R-:W-:Y:S05]  /*83c0*/  IMAD.U32 R3, RZ, RZ, UR19 ;  /* 0x00000013ff037e24 */ /* 0x000fea000f8e00ff */
[----:B------:R-:W-:Y:S04]  /*83d0*/  IABS R3, R3 ;  /* 0x0000000300037213 */ /* 0x000fe80000000000 */
[----:B------:R-:W-:Y:S01]  /*83e0*/  R2UR UR8, R3 ;  /* 0x00000000030872ca */ /* 0x000fe200000e0000 */
[----:B------:R-:W-:Y:S02]  /*83f0*/  IMAD.U32 R3, RZ, RZ, UR63 ;  /* 0x0000003fff037e24 */ /* 0x000fe4000f8e00ff */
[----:B------:R-:W-:Y:S03]  /*8400*/  UIADD3 UR4, UPT, UPT, URZ, -UR5, URZ ;  /* 0x80000005ff047290 */ /* 0x000fe6000fffe0ff */
[----:B------:R-:W-:Y:S01]  /*8410*/  IABS R9, R3 ;  /* 0x0000000300097213 */ /* 0x000fe20000000000 */
[----:B------:R-:W-:Y:S03]  /*8420*/  UIMAD UR7, UR4, UR6, URZ ;  /* 0x00000006040772a4 */ /* 0x000fe6000f8e02ff */
[----:B------:R-:W-:Y:S01]  /*8430*/  UMOV UR4, URZ ;  /* 0x000000ff00047c82 */ /* 0x000fe20008000000 */
[----:B------:R-:W1:Y:S01]  /*8440*/  I2F.RP R0, R9 ;  /* 0x0000000900007306 */ /* 0x000e620000209400 */
[----:B------:R-:W-:Y:S07]  /*8450*/  UIMAD.WIDE.U32 UR4, UR5, UR7, UR4 ;  /* 0x00000007050472a5 */ /* 0x000fee000f8e0004 */
[----:B------:R-:W-:Y:S02]  /*8460*/  UMOV UR4, UR5 ;  /* 0x0000000500047c82 */ /* 0x000fe40008000000 */
[----:B------:R-:W-:Y:S01]  /*8470*/  UIMAD.WIDE.U32 UR4, UR4, UR8, URZ ;  /* 0x00000008040472a5 */ /* 0x000fe2000f8e00ff */
[----:B-1----:R-:W1:Y:S06]  /*8480*/  MUFU.RCP R0, R0 ;  /* 0x0000000000007308 */ /* 0x002e6c0000001000 */
[----:B------:R-:W-:Y:S02]  /*8490*/  UMOV UR43, UR5 ;  /* 0x00000005002b7c82 */ /* 0x000fe40008000000 */
[----:B------:R-:W-:Y:S04]  /*84a0*/  UIMAD UR4, UR43, UR9, UR8 ;  /* 0x000000092b0472a4 */ /* 0x000fe8000f8e0208 */
[----:B------:R-:W-:Y:S01]  /*84b0*/  UISETP.GT.U32.AND UP0, UPT, UR6, UR4, UPT ;  /* 0x000000040600728c */ /* 0x000fe2000bf04070 */
[----:B-1----:R-:W-:Y:S10]  /*84c0*/  IADD3 R10, PT, PT, R0, 0xffffffe, RZ ;  /* 0x0ffffffe000a7810 */ /* 0x002ff40007ffe0ff */
[----:B------:R-:W-:Y:S02]  /*84d0*/  @!UP0 UIADD3 UR4, UPT, UPT, UR4, -UR6, URZ ;  /* 0x8000000604048290 */ /* 0x000fe4000fffe0ff */
[----:B------:R-:W-:Y:S01]  /*84e0*/  @!UP0 UIADD3 UR43, UPT, UPT, UR43, 0x1, URZ ;  /* 0x000000012b2b8890 */ /* 0x000fe2000fffe0ff */
[----:B------:R1:W2:Y:S01]  /*84f0*/  F2I.FTZ.U32.TRUNC.NTZ R11, R10 ;  /* 0x0000000a000b7305 */ /* 0x0002a2000021f000 */
[----:B------:R-:W-:Y:S02]  /*8500*/  UISETP.GE.U32.AND UP2, UPT, UR4, UR6, UPT ;  /* 0x000000060400728c */ /* 0x000fe4000bf46070 */
[----:B------:R-:W-:Y:S02]  /*8510*/  ULOP3.LUT UR4, UR19, UR52, URZ, 0x3c, !UPT ;  /* 0x0000003413047292 */ /* 0x000fe4000f8e3cff */
[----:B------:R-:W-:Y:S02]  /*8520*/  UISETP.NE.AND UP0, UPT, UR52, URZ, UPT ;  /* 0x000000ff3400728c */ /* 0x000fe4000bf05270 */
[----:B------:R-:W-:Y:S05]  /*8530*/  UISETP.GE.AND UP1, UPT, UR4, URZ, UPT ;  /* 0x000000ff0400728c */ /* 0x000fea000bf26270 */
[----:B------:R-:W-:Y:S01]  /*8540*/  @UP2 UIADD3 UR43, UPT, UPT, UR43, 0x1, URZ ;  /* 0x000000012b2b2890 */ /* 0x000fe2000fffe0ff */
[----:B-1----:R-:W-:Y:S02]  /*8550*/  HFMA2 R10, -RZ, RZ, 0, 0 ;  /* 0x00000000ff0a7431 */ /* 0x002fe400000001ff */
[--C-:B--2---:R-:W-:Y:S03]  /*8560*/  IMAD.MOV R8, RZ, RZ, -R11.reuse ;  /* 0x000000ffff087224 */ /* 0x104fe600078e0a0b */
[----:B------:R-:W-:Y:S02]  /*8570*/  @!UP1 UIADD3 UR43, UPT, UPT, -UR43, URZ, URZ ;  /* 0x000000ff2b2b9290 */ /* 0x000fe4000fffe1ff */
[----:B------:R-:W-:Y:S01]  /*8580*/  @!UP0 ULOP3.LUT UR43, URZ, UR52, URZ, 0x33, !UPT ;  /* 0x00000034ff2b8292 */ /* 0x000fe2000f8e33ff */
[----:B------:R-:W-:Y:S01]  /*8590*/  IMAD R3, R8, R9, RZ ;  /* 0x0000000908037224 */ /* 0x000fe200078e02ff */
[----:B------:R-:W-:Y:S02]  /*85a0*/  UISETP.NE.AND UP0, UPT, UR38, 0x1, UPT ;  /* 0x000000012600788c */ /* 0x000fe4000bf05270 */
[----:B------:R-:W-:Y:S01]  /*85b0*/  ULOP3.LUT UR4, UR43, UR63, URZ, 0x3c, !UPT ;  /* 0x0000003f2b047292 */ /* 0x000fe2000f8e3cff */
[----:B------:R-:W-:Y:S03]  /*85c0*/  IMAD.HI.U32 R11, R11, R3, R10 ;  /* 0x000000030b0b7227 */ /* 0x000fe600078e000a */
[----:B------:R-:W-:Y:S01]  /*85d0*/  UISETP.GE.AND UP3, UPT, UR4, URZ, UPT ;  /* 0x000000ff0400728c */ /* 0x000fe2000bf66270 */
[----:B------:R-:W-:Y:S04]  /*85e0*/  IMAD.U32 R0, RZ, RZ, UR43 ;  /* 0x0000002bff007e24 */ /* 0x000fe8000f8e00ff */
[----:B------:R-:W1:Y:S01]  /*85f0*/  @!UP0 LDCU.128 UR12, c[0x0][0xb10] ;  /* 0x00016200ff0c87ac */ /* 0x000e620008000c00 */
[----:B------:R-:W-:Y:S05]  /*8600*/  IABS R0, R0 ;  /* 0x0000000000007213 */ /* 0x000fea0000000000 */
[----:B------:R-:W-:Y:S01]  /*8610*/  IMAD.HI.U32 R11, R11, R0, RZ ;  /* 0x000000000b0b7227 */ /* 0x000fe200078e00ff */
[----:B------:R-:W2:Y:S03]  /*8620*/  @!UP0 LDCU UR5, c[0x0][0xb0c] ;  /* 0x00016180ff0587ac */ /* 0x000ea60008000800 */
[----:B------:R-:W-:Y:S01]  /*8630*/  IMAD.MOV R3, RZ, RZ, -R11 ;  /* 0x000000ffff037224 */ /* 0x000fe200078e0a0b */
[----:B------:R-:W3:Y:S03]  /*8640*/  @!UP0 LDCU UR10, c[0x0][0xb20] ;  /* 0x00016400ff0a87ac */ /* 0x000ee60008000800 */
[C---:B------:R-:W-:Y:S01]  /*8650*/  IMAD R0, R9.reuse, R3, R0 ;  /* 0x0000000309007224 */ /* 0x040fe200078e0200 */
[----:B-1----:R-:W-:Y:S04]  /*8660*/  UIMAD.WIDE.U32 UR6, UR37, UR12, URZ ;  /* 0x0000000c250672a5 */ /* 0x002fe8000f8e00ff */
[----:B------:R-:W-:Y:S01]  /*8670*/  ISETP.GT.U32.AND P1, PT, R9, R0, PT ;  /* 0x000000000900720c */ /* 0x000fe20003f24070 */
[----:B------:R-:W-:Y:S02]  /*8680*/  UIMAD.WIDE.U32 UR8, UR36, UR15, URZ ;  /* 0x0000000f240872a5 */ /* 0x000fe4000f8e00ff */
[----:B------:R-:W-:Y:S01]  /*8690*/  @!UP0 UISETP.NE.AND UP1, UPT, UR14, 0x1, UPT ;  /* 0x000000010e00888c */ /* 0x000fe2000bf25270 */
[----:B------:R-:W-:Y:S01]  /*86a0*/  @!UP0 UMOV UR6, UR7 ;  /* 0x0000000700068c82 */ /* 0x000fe20008000000 */
[----:B--2---:R-:W-:Y:S02]  /*86b0*/  @!UP0 UISETP.NE.AND UP2, UPT, UR5, 0x1, UPT ;  /* 0x000000010500888c */ /* 0x004fe4000bf45270 */
[----:B------:R-:W-:Y:S01]  /*86c0*/  @!UP0 USHF.R.U32.HI UR6, URZ, UR13, UR6 ;  /* 0x0000000dff068299 */ /* 0x000fe20008011606 */
[----:B------:R-:W-:Y:S02]  /*86d0*/  @!UP0 UMOV UR4, UR9 ;  /* 0x0000000900048c82 */ /* 0x000fe40008000000 */
[----:B---3--:R-:W-:Y:S03]  /*86e0*/  @!UP0 USHF.R.U32.HI UR4, URZ, UR10, UR4 ;  /* 0x0000000aff048299 */ /* 0x008fe60008011604 */
[----:B------:R-:W-:Y:S01]  /*86f0*/  @!P1 IMAD.IADD R0, R0, 0x1, -R9 ;  /* 0x0000000100009824 */ /* 0x000fe200078e0a09 */
[----:B------:R-:W-:Y:S01]  /*8700*/  @!UP0 USEL UR7, UR37, UR6, !UP2 ;  /* 0x0000000625078287 */ /* 0x000fe2000d000000 */
[----:B------:R-:W-:Y:S01]  /*8710*/  @!P1 IADD3 R11, PT, PT, R11, 0x1, RZ ;  /* 0x000000010b0b9810 */ /* 0x000fe20007ffe0ff */
[----:B------:R-:W-:Y:S02]  /*8720*/  @!UP0 USEL UR6, UR36, UR4, !UP1 ;  /* 0x0000000424068287 */ /* 0x000fe4000c800000 */
[----:B------:R-:W-:Y:S02]  /*8730*/  ISETP.GE.U32.AND P2, PT, R0, R9, PT ;  /* 0x000000090000720c */ /* 0x000fe40003f46070 */
[----:B------:R-:W-:Y:S02]  /*8740*/  @!UP0 UIADD3 UR4, UPT, UPT, -UR7, UR6, URZ ;  /* 0x0000000607048290 */ /* 0x000fe4000fffe1ff */
[----:B------:R-:W-:Y:S02]  /*8750*/  @!UP0 UIADD3 UR6, UPT, UPT, UR7, -UR6, URZ ;  /* 0x8000000607068290 */ /* 0x000fe4000fffe0ff */
[----:B------:R-:W-:Y:S02]  /*8760*/  @!UP0 UIMAD UR37, UR4, UR5, UR37 ;  /* 0x00000005042582a4 */ /* 0x000fe4000f8e0225 */
[----:B------:R-:W-:Y:S02]  /*8770*/  @!UP0 UIMAD UR36, UR6, UR14, UR36 ;  /* 0x0000000e062482a4 */ /* 0x000fe4000f8e0224 */
[----:B------:R-:W-:Y:S02]  /*8780*/  ULOP3.LUT UP0, URZ, UR11, 0x90, URZ, 0xc0, !UPT ;  /* 0x000000900bff7892 */ /* 0x000fe4000f80c0ff */
[----:B------:R-:W-:Y:S01]  /*8790*/  UIADD3 UR4, UPT, UPT, -UR43, URZ, URZ ;  /* 0x000000ff2b047290 */ /* 0x000fe2000fffe1ff */
[----:B------:R-:W-:Y:S03]  /*87a0*/  @P2 VIADD R11, R11, 0x1 ;  /* 0x000000010b0b2836 */ /* 0x000fe60000000000 */
[----:B------:R-:W-:Y:S02]  /*87b0*/  UIMAD UR5, UR52, UR4, UR19 ;  /* 0x00000004340572a4 */ /* 0x000fe4000f8e0213 */
[----:B------:R-:W-:Y:S02]  /*87c0*/  R2UR UR44, R11 ;  /* 0x000000000b2c72ca */ /* 0x000fe400000e0000 */
[----:B------:R-:W-:Y:S11]  /*87d0*/  USHF.L.U32 UR50, UR5, 0x7, URZ ;  /* 0x0000000705327899 */ /* 0x000ff600080006ff */
[----:B------:R-:W-:Y:S02]  /*87e0*/  @!UP3 UIADD3 UR44, UPT, UPT, -UR44, URZ, URZ ;  /* 0x000000ff2c2cb290 */ /* 0x000fe4000fffe1ff */
[----:B------:R-:W-:Y:S04]  /*87f0*/  @!UP4 ULOP3.LUT UR44, URZ, UR63, URZ, 0x33, !UPT ;  /* 0x0000003fff2cc292 */ /* 0x000fe8000f8e33ff */
[----:B------:R-:W-:Y:S04]  /*8800*/  UIADD3 UR4, UPT, UPT, -UR44, URZ, URZ ;  /* 0x000000ff2c047290 */ /* 0x000fe8000fffe1ff */
[----:B------:R-:W-:Y:S01]  /*8810*/  UIMAD UR43, UR63, UR4, UR43 ;  /* 0x000000043f2b72a4 */ /* 0x000fe2000f8e022b */
[----:B------:R-:W-:Y:S11]  /*8820*/  BRA.U !UP0, `(.L_x_141) ;  /* 0x0000000108407547 */ /* 0x000ff6000b800000 */
[----:B------:R-:W1:Y:S01]  /*8830*/  LDCU.64 UR8, c[0x4][0x80] ;  /* 0x01001000ff0877ac */ /* 0x000e620008000a00 */
[----:B------:R-:W-:Y:S01]  /*8840*/  MOV R15, 0x0 ;  /* 0x00000000000f7802 */ /* 0x000fe20000000f00 */
[----:B------:R-:W-:Y:S01]  /*8850*/  IMAD.MOV.U32 R8, RZ, RZ, 0x70 ;  /* 0x00000070ff087424 */ /* 0x000fe200078e00ff */
[----:B------:R-:W-:Y:S01]  /*8860*/  MOV R12, 0x1 ;  /* 0x00000001000c7802 */ /* 0x000fe20000000f00 */
[----:B------:R-:W-:Y:S01]  /*8870*/  IMAD.MOV.U32 R13, RZ, RZ, RZ ;  /* 0x000000ffff0d7224 */ /* 0x000fe200078e00ff */
[----:B------:R-:W2:Y:S02]  /*8880*/  LDCU.64 UR6, c[0x4][0x88] ;  /* 0x01001100ff0677ac */ /* 0x000ea40008000a00 */
[----:B------:R-:W3:Y:S01]  /*8890*/  LDC.64 R14, c[0x4][R15] ;  /* 0x010000000f0e7b82 */ /* 0x000ee20000000a00 */
[----:B------:R-:W4:Y:S01]  /*88a0*/  LDCU.64 UR4, c[0x4][0x8] ;  /* 0x01000100ff0477ac */ /* 0x000f220008000a00 */
[----:B-1----:R-:W-:Y:S01]  /*88b0*/  MOV R5, UR9 ;  /* 0x0000000900057c02 */ /* 0x002fe20008000f00 */
[----:B------:R-:W-:Y:S01]  /*88c0*/  IMAD.U32 R4, RZ, RZ, UR8 ;  /* 0x00000008ff047e24 */ /* 0x000fe2000f8e00ff */
[----:B--2---:R-:W-:Y:S01]  /*88d0*/  MOV R7, UR7 ;  /* 0x0000000700077c02 */ /* 0x004fe20008000f00 */
[----:B------:R-:W-:Y:S01]  /*88e0*/  IMAD.U32 R6, RZ, RZ, UR6 ;  /* 0x00000006ff067e24 */ /* 0x000fe2000f8e00ff */
[----:B----4-:R-:W-:Y:S01]  /*88f0*/  MOV R11, UR5 ;  /* 0x00000005000b7c02 */ /* 0x010fe20008000f00 */
[----:B------:R-:W-:Y:S02]  /*8900*/  IMAD.U32 R10, RZ, RZ, UR4 ;  /* 0x00000004ff0a7e24 */ /* 0x000fe4000f8e00ff */
[----:B------:R-:W-:Y:S07]  /*8910*/  LEPC R20, `(.L_x_141) ;  /* 0x000000001014794e */ /* 0x000fee0000000000 */
[----:B---3-5:R-:W-:Y:S05]  /*8920*/  CALL.ABS.NOINC R14 ;  /* 0x000000000e007343 */ /* 0x028fea0003c00000 */
.L_x_141:
[----:B------:R-:W-:Y:S01]  /*8930*/  LOP3.LUT P0, RZ, R98, 0x90, RZ, 0xc0, !PT ;  /* 0x0000009062ff7812 */ /* 0x000fe2000780c0ff */
[----:B------:R-:W-:Y:S11]  /*8940*/  BSSY.RECONVERGENT B6, `(.L_x_142) ;  /* 0x0000013000067945 */ /* 0x000ff60003800200 */
[----:B------:R-:W-:Y:S01]  /*8950*/  @!UPT UIADD3 URZ, UPT, UPT, URZ, URZ, URZ ;  /* 0x000000fffffff290 */ /* 0x000fe2000fffe0ff */
[----:B------:R-:W-:Y:S05]  /*8960*/  @!P0 BRA `(.L_x_143) ;  /* 0x0000000000408947 */ /* 0x000fea0003800000 */
[----:B------:R-:W1:Y:S01]  /*8970*/  LDCU.64 UR8, c[0x4][0x80] ;  /* 0x01001000ff0877ac */ /* 0x000e620008000a00 */
[----:B------:R-:W-:Y:S01]  /*8980*/  MOV R15, 0x0 ;  /* 0x00000000000f7802 */ /* 0x000fe20000000f00 */
[----:B------:R-:W-:Y:S02]  /*8990*/  HFMA2 R12, -RZ, RZ, 0, 5.9604644775390625e-08 ;  /* 0x00000001ff0c7431 */ /* 0x000fe400000001ff */
[----:B------:R-:W-:Y:S02]  /*89a0*/  IMAD.MOV.U32 R8, RZ, RZ, 0x70 ;  /* 0x00000070ff087424 */ /* 0x000fe400078e00ff */
[----:B------:R-:W-:Y:S01]  /*89b0*/  IMAD.MOV.U32 R13, RZ, RZ, RZ ;  /* 0x000000ffff0d7224 */ /* 0x000fe200078e00ff */
[----:B------:R-:W2:Y:S01]  /*89c0*/  LDCU.64 UR6, c[0x4][0x88] ;  /* 0x01001100ff0677ac */ /* 0x000ea20008000a00 */
        /* <DEDUP_REMOVED lines=10> */
.L_x_143:
[----:B------:R-:W-:Y:S05]  /*8a70*/  BSYNC.RECONVERGENT B6 ;  /* 0x0000000000067941 */ /* 0x000fea0003800200 */
.L_x_142:
[----:B------:R-:W-:Y:S02]  /*8a80*/  R2UR UR6, R92 ;  /* 0x000000005c0672ca */ /* 0x000fe400000e0000 */
[----:B------:R-:W-:Y:S02]  /*8a90*/  R2UR UR5, R89 ;  /* 0x00000000590572ca */ /* 0x000fe400000e0000 */
[----:B------:R-:W-:Y:S02]  /*8aa0*/  R2UR UR4, R88 ;  /* 0x00000000580472ca */ /* 0x000fe400000e0000 */
[----:B------:R-:W-:Y:S02]  /*8ab0*/  ISETP.NE.U32.AND P4, PT, R84, RZ, PT ;  /* 0x000000ff5400720c */ /* 0x000fe40003f85070 */
[----:B------:R-:W-:Y:S02]  /*8ac0*/  ISETP.NE.U32.AND P2, PT, RZ, UR54, PT ;  /* 0x00000036ff007c0c */ /* 0x000fe4000bf45070 */
[----:B------:R-:W-:Y:S02]  /*8ad0*/  ISETP.NE.AND.EX P4, PT, R85, RZ, PT, P4 ;  /* 0x000000ff5500720c */ /* 0x000fe40003f85340 */
[----:B------:R-:W-:Y:S01]  /*8ae0*/  ISETP.NE.AND.EX P2, PT, RZ, UR55, PT, P2 ;  /* 0x00000037ff007c0c */ /* 0x000fe2000bf45320 */
[----:B------:R-:W-:Y:S02]  /*8af0*/  UISETP.NE.AND UP2, UPT, UR6, URZ, UPT ;  /* 0x000000ff0600728c */ /* 0x000fe4000bf45270 */
[----:B------:R-:W-:Y:S04]  /*8b00*/  UISETP.NE.U32.AND UP0, UPT, UR5, URZ, UPT ;  /* 0x000000ff0500728c */ /* 0x000fe8000bf05070 */
[----:B------:R-:W-:Y:S01]  /*8b10*/  UISETP.NE.AND.EX UP1, UPT, UR4, URZ, UPT, UP0 ;  /* 0x000000ff0400728c */ /* 0x000fe2000bf25300 */
[----:B------:R-:W-:Y:S01]  /*8b20*/  PLOP3.LUT P1, PT, PT, PT, UP2, 0x80, 0x8 ;  /* 0x000000000008781c */ /* 0x000fe20003f2f028 */
[----:B------:R-:W-:Y:S03]  /*8b30*/  UPLOP3.LUT UP0, UPT, UPT, UPT, UPT, 0x40, 0x4 ;  /* 0x000000000004789c */ /* 0x000fe60003f0e870 */
[----:B------:R-:W-:Y:S06]  /*8b40*/  @UP2 UPLOP3.LUT UP0, UPT, UPT, UPT, UP1, 0x80, 0x8 ;  /* 0x000000000008289c */ /* 0x000fec0003f0f010 */
[----:B------:R-:W-:Y:S01]  /*8b50*/  PLOP3.LUT P0, PT, PT, PT, UP0, 0x80, 0x8 ;  /* 0x000000000008781c */ /* 0x000fe20003f0f008 */
[----:B------:R-:W-:Y:S01]  /*8b60*/  @!UPT UIADD3 URZ, UPT, UPT, URZ, URZ, URZ ;  /* 0x000000fffffff290 */ /* 0x000fe2000fffe0ff */
[----:B------:R-:W-:Y:S11]  /*8b70*/  BRA.U !UP1, `(.L_x_144) ;  /* 0x0000000109407547 */ /* 0x000ff6000b800000 */
[----:B------:R-:W-:Y:S01]  /*8b80*/  UISETP.NE.U32.AND UP0, UPT, UR54, URZ, UPT ;  /* 0x000000ff3600728c */ /* 0x000fe2000bf05070 */
[----:B------:R-:W-:Y:S01]  /*8b90*/  R2UR UR6, R89 ;  /* 0x00000000590672ca */ /* 0x000fe200000e0000 */
[----:B------:R-:W1:Y:S01]  /*8ba0*/  LDCU.64 UR8, c[0x0][0x358] ;  /* 0x00006b00ff0877ac */ /* 0x000e620008000a00 */
[----:B------:R-:W-:Y:S02]  /*8bb0*/  HFMA2 R86, -RZ, RZ, 0, 5.9604644775390625e-08 ;  /* 0x00000001ff567431 */ /* 0x000fe400000001ff */
[----:B------:R-:W-:Y:S01]  /*8bc0*/  IMAD.MOV.U32 R0, RZ, RZ, 0x1 ;  /* 0x00000001ff007424 */ /* 0x000fe200078e00ff */
[----:B------:R-:W-:Y:S06]  /*8bd0*/  UISETP.NE.AND.EX UP0, UPT, UR55, URZ, UPT, UP0 ;  /* 0x000000ff3700728c */ /* 0x000fec000bf05300 */
[----:B------:R-:W-:Y:S05]  /*8be0*/  PLOP3.LUT P3, PT, PT, PT, UP0, 0x80, 0x8 ;  /* 0x000000000008781c */ /* 0x000fea0003f6f008 */
[----:B------:R-:W2:Y:S01]  /*8bf0*/  @UP0 LDCU.64 UR4, c[0x0][0x888] ;  /* 0x00011100ff0407ac */ /* 0x000ea20008000a00 */
[----:B------:R-:W-:Y:S07]  /*8c00*/  @UP0 UIMAD UR6, UR51, UR6, URZ ;  /* 0x00000006330602a4 */ /* 0x000fee000f8e02ff */
[----:B------:R-:W-:Y:S01]  /*8c10*/  @!P3 PRMT R86, R0, 0x7610, R86 ;  /* 0x000076100056b816 */ /* 0x000fe20000000056 */
[----:B--2---:R-:W-:Y:S06]  /*8c20*/  @UP0 UIMAD.WIDE UR4, UR6, 0x4, UR4 ;  /* 0x00000004060408a5 */ /* 0x004fec000f8e0204 */
[----:B------:R-:W-:Y:S02]  /*8c30*/  IMAD.U32 R4, RZ, RZ, UR4 ;  /* 0x00000004ff047e24 */ /* 0x000fe4000f8e00ff */
[----:B------:R-:W-:Y:S03]  /*8c40*/  IMAD.U32 R5, RZ, RZ, UR5 ;  /* 0x00000005ff057e24 */ /* 0x000fe6000f8e00ff */
[----:B------:R-:W2:Y:S02]  /*8c50*/  @!UP0 LDCU UR4, c[0x0][0x880] ;  /* 0x00011000ff0487ac */ /* 0x000ea40008000800 */
[----:B-1---5:R1:W5:Y:S02]  /*8c60*/  @P3 LDG.E R41, desc[UR8][R4.64] ;  /* 0x0000000804293981 */ /* 0x022364000c1e1900 */
[----:B-12---:R-:W-:Y:S02]  /*8c70*/  @!P3 MOV R41, UR4 ;  /* 0x000000040029bc02 */ /* 0x006fe40008000f00 */
.L_x_144:
[----:B------:R-:W-:Y:S05]  /*8c80*/  @!P4 BRA `(.L_x_145) ;  /* 0x000000000024c947 */ /* 0x000fea0003800000 */
[----:B------:R-:W-:Y:S01]  /*8c90*/  ISETP.NE.U32.AND P3, PT, R74, RZ, PT ;  /* 0x000000ff4a00720c */ /* 0x000fe20003f65070 */
[----:B------:R-:W1:Y:S03]  /*8ca0*/  LDCU.64 UR4, c[0x0][0x358] ;  /* 0x00006b00ff0477ac */ /* 0x000e660008000a00 */
[----:B------:R-:W-:Y:S11]  /*8cb0*/  ISETP.NE.AND.EX P3, PT, R75, RZ, PT, P3 ;  /* 0x000000ff4b00720c */ /* 0x000ff60003f65330 */
[----:B------:R-:W-:Y:S02]  /*8cc0*/  @!UPT UIADD3 URZ, UPT, UPT, URZ, URZ, URZ ;  /* 0x000000fffffff290 */ /* 0x000fe4000fffe0ff */
[----:B------:R-:W2:Y:S01]  /*8cd0*/  @P3 LDC.64 R4, c[0x0][0x8a8] ;  /* 0x00022a00ff043b82 */ /* 0x000ea20000000a00 */
[----:B------:R-:W-:Y:S04]  /*8ce0*/  @P3 IMAD R0, R84, UR51, RZ ;  /* 0x0000003354003c24 */ /* 0x000fe8000f8e02ff */
[----:B--2---:R-:W-:Y:S05]  /*8cf0*/  @P3 IMAD.WIDE R4, R0, 0x4, R4 ;  /* 0x0000000400043825 */ /* 0x004fea00078e0204 */
[----:B-1---5:R1:W5:Y:S02]  /*8d00*/  @P3 LDG.E R38, desc[UR4][R4.64] ;  /* 0x0000000404263981 */ /* 0x022364000c1e1900 */
[----:B-1----:R-:W2:Y:S02]  /*8d10*/  @!P3 LDC R38, c[0x0][0x8a0] ;  /* 0x00022800ff26bb82 */ /* 0x002ea40000000800 */
.L_x_145:
[----:B-----5:R-:W-:Y:S01]  /*8d20*/  FSETP.NEU.AND P4, PT, R41, RZ, PT ;  /* 0x000000ff2900720b */ /* 0x020fe20003f8d000 */
[----:B------:R-:W-:Y:S01]  /*8d30*/  BSSY B1, `(.L_x_146) ;  /* 0x0000041000017945 */ /* 0x000fe20003800000 */
[----:B------:R-:W-:Y:S01]  /*8d40*/  SEL R6, RZ, 0xffffffff, P2 ;  /* 0xffffffffff067807 */ /* 0x000fe20001000000 */
[----:B------:R-:W-:Y:S01]  /*8d50*/  IMAD.MOV.U32 R103, RZ, RZ, 0x1 ;  /* 0x00000001ff677424 */ /* 0x000fe200078e00ff */
[----:B------:R-:W-:Y:S01]  /*8d60*/  LOP3.LUT P3, RZ, R86, 0xff, RZ, 0xc0, !PT ;  /* 0x000000ff56ff7812 */ /* 0x000fe2000786c0ff */
[----:B------:R-:W-:Y:S01]  /*8d70*/  IMAD.IADD R39, R37, 0x1, R2 ;  /* 0x0000000125277824 */ /* 0x000fe200078e0202 */
[----:B------:R-:W-:Y:S02]  /*8d80*/  @P1 SEL R3, RZ, 0xffffffff, P4 ;  /* 0xffffffffff031807 */ /* 0x000fe40002000000 */
[----:B------:R-:W-:Y:S02]  /*8d90*/  CS2R R82, SRZ ;  /* 0x0000000000527805 */ /* 0x000fe4000001ff00 */
[----:B------:R-:W-:Y:S02]  /*8da0*/  LEA R0, R94, UR49, 0x3 ;  /* 0x000000315e007c11 */ /* 0x000fe4000f8e18ff */
[----:B------:R-:W-:Y:S02]  /*8db0*/  CS2R R80, SRZ ;  /* 0x0000000000507805 */ /* 0x000fe4000001ff00 */
[----:B------:R-:W-:Y:S02]  /*8dc0*/  @P0 SEL R3, R6, R3, !P3 ;  /* 0x0000000306030207 */ /* 0x000fe40005800000 */
[----:B------:R-:W-:Y:S02]  /*8dd0*/  CS2R R78, SRZ ;  /* 0x00000000004e7805 */ /* 0x000fe4000001ff00 */
[----:B------:R-:W-:Y:S02]  /*8de0*/  LEA R101, R36, UR49, 0x3 ;  /* 0x0000003124657c11 */ /* 0x000fe4000f8e18ff */
[----:B------:R-:W-:Y:S02]  /*8df0*/  CS2R R76, SRZ ;  /* 0x00000000004c7805 */ /* 0x000fe4000001ff00 */
[----:B------:R-:W-:Y:S02]  /*8e00*/  @P1 LOP3.LUT R3, R3, 0x1, RZ, 0xc0, !PT ;  /* 0x0000000103031812 */ /* 0x000fe400078ec0ff */
[----:B------:R-:W-:Y:S02]  /*8e10*/  SHF.L.U32 R4, R96, 0x1f, RZ ;  /* 0x0000001f60047819 */ /* 0x000fe400000006ff */
[----:B------:R-:W-:Y:S02]  /*8e20*/  ISETP.NE.U32.OR P6, PT, R3, 0x1, !P1 ;  /* 0x000000010300780c */ /* 0x000fe40004fc5470 */
[----:B------:R-:W-:Y:S02]  /*8e30*/  PLOP3.LUT P2, PT, PT, PT, UP1, 0x80, 0x8 ;  /* 0x000000000008781c */ /* 0x000fe40003f4f018 */
[----:B------:R-:W-:Y:S02]  /*8e40*/  SEL R3, RZ, 0xffffffff, P4 ;  /* 0xffffffffff037807 */ /* 0x000fe40002000000 */
[----:B------:R-:W-:Y:S07]  /*8e50*/  P2R R102, PR, RZ, 0x40 ;  /* 0x00000040ff667803 */ /* 0x000fee0000000000 */
[----:B------:R-:W-:Y:S02]  /*8e60*/  @P6 SHF.L.U32 R5, R93, 0x1f, RZ ;  /* 0x0000001f5d056819 */ /* 0x000fe400000006ff */
[----:B------:R-:W-:Y:S02]  /*8e70*/  @P2 SEL R3, R6, R3, !P3 ;  /* 0x0000000306032207 */ /* 0x000fe40005800000 */
[----:B------:R-:W1:Y:S02]  /*8e80*/  @P6 SYNCS.PHASECHK.TRANS64.TRYWAIT P1, [R0+URZ+0x340], R5 ;  /* 0x00034005000065a7 */ /* 0x000e6400080211ff */
[----:B------:R-:W-:Y:S04]  /*8e90*/  LOP3.LUT R3, R3, 0x1, RZ, 0xc0, !PT ;  /* 0x0000000103037812 */ /* 0x000fe800078ec0ff */
[----:B------:R-:W-:Y:S04]  /*8ea0*/  ISETP.NE.U32.AND P5, PT, R3, 0x1, PT ;  /* 0x000000010300780c */ /* 0x000fe80003fa5070 */
[----:B------:R-:W-:Y:S01]  /*8eb0*/  P2R R108, PR, RZ, 0x20 ;  /* 0x00000020ff6c7803 */ /* 0x000fe20000000000 */
[----:B------:R3:W4:Y:S01]  /*8ec0*/  SYNCS.PHASECHK.TRANS64.TRYWAIT P0, [R101+URZ+0x380], R4 ;  /* 0x00038004650075a7 */ /* 0x00072200080011ff */
[----:B-1----:R-:W-:Y:S01]  /*8ed0*/  @P6 SEL R103, RZ, 0x1, !P1 ;  /* 0x00000001ff676807 */ /* 0x002fe20004800000 */
[----:B---3--:R-:W-:Y:S06]  /*8ee0*/  @!P6 BRA `(.L_x_147) ;  /* 0x000000000094e947 */ /* 0x008fec0003800000 */
[----:B------:R-:W-:Y:S01]  /*8ef0*/  @P5 IMAD R6, R94, 0x1000, R97 ;  /* 0x000010005e065824 */ /* 0x000fe200078e0261 */
[----:B------:R-:W-:Y:S01]  /*8f00*/  LOP3.LUT P6, RZ, R73, 0x80, RZ, 0xc0, !PT ;  /* 0x0000008049ff7812 */ /* 0x000fe200078cc0ff */
[----:B------:R-:W1:Y:S01]  /*8f10*/  S2R R2, SR_CgaCtaId ;  /* 0x0000000000027919 */ /* 0x000e620000008800 */
[----:B------:R-:W-:Y:S01]  /*8f20*/  ISETP.NE.AND P2, PT, R103, RZ, PT ;  /* 0x000000ff6700720c */ /* 0x000fe20003f45270 */
[----:B------:R-:W-:Y:S01]  /*8f30*/  @P5 VIADD R5, R6, UR49 ;  /* 0x0000003106055c36 */ /* 0x000fe20008000000 */
[----:B------:R-:W-:Y:S01]  /*8f40*/  PLOP3.LUT P1, PT, PT, PT, PT, 0x8, 0x80 ;  /* 0x000000000080781c */ /* 0x000fe20003f2e170 */
[----:B------:R-:W-:Y:S01]  /*8f50*/  BSSY B0, `(.L_x_148) ;  /* 0x000000d000007945 */ /* 0x000fe20003800000 */
[----:B------:R-:W-:Y:S01]  /*8f60*/  @P5 PLOP3.LUT P1, PT, P6, PT, PT, 0x80, 0x8 ;  /* 0x000000000008581c */ /* 0x000fe2000372f070 */
[C---:B------:R-:W-:Y:S01]  /*8f70*/  @P5 VIADD R3, R5.reuse, 0x400 ;  /* 0x0000040005035836 */ /* 0x040fe20000000000 */
[----:B------:R-:W-:Y:S01]  /*8f80*/  CS2R R78, SRZ ;  /* 0x00000000004e7805 */ /* 0x000fe2000001ff00 */
[----:B------:R-:W-:Y:S01]  /*8f90*/  @P5 VIADD R5, R5, 0x410 ;  /* 0x0000041005055836 */ /* 0x000fe20000000000 */
[----:B------:R-:W-:Y:S02]  /*8fa0*/  CS2R R76, SRZ ;  /* 0x00000000004c7805 */ /* 0x000fe4000001ff00 */
[----:B------:R-:W-:Y:S02]  /*8fb0*/  CS2R R82, SRZ ;  /* 0x0000000000527805 */ /* 0x000fe4000001ff00 */
[----:B------:R-:W-:Y:S05]  /*8fc0*/  CS2R R80, SRZ ;  /* 0x0000000000507805 */ /* 0x000fea000001ff00 */
[----:B------:R-:W-:Y:S01]  /*8fd0*/  @P1 VIADD R5, R3, 0xfffffff0 ;  /* 0xfffffff003051836 */ /* 0x000fe20000000000 */
[----:B------:R-:W-:Y:S06]  /*8fe0*/  @P2 BRA `(.L_x_149) ;  /* 0x00000000000c2947 */ /* 0x000fec0003800000 */
[----:B------:R-:W-:Y:S04]  /*8ff0*/  SHF.L.U32 R3, R93, 0x1f, RZ ;  /* 0x0000001f5d037819 */ /* 0x000fe800000006ff */
[----:B------:R-:W3:Y:S02]  /*9000*/  SYNCS.PHASECHK.TRANS64.TRYWAIT P1, [R0+URZ+0x340], R3 ;  /* 0x00034003000075a7 */ /* 0x000ee400080211ff */
[----:B---3--:R-:W-:Y:S05]  /*9010*/  @!P1 BRA `(.L_x_150) ;  /* 0x0000003400849947 */ /* 0x008fea0003800000 */
.L_x_149:
[----:B------:R-:W-:Y:S05]  /*9020*/  BSYNC B0 ;  /* 0x0000000000007941 */ /* 0x000fea0003800000 */
.L_x_148:
[----:B------:R-:W-:Y:S01]  /*9030*/  ISETP.NE.AND P1, PT, R108, RZ, PT ;  /* 0x000000ff6c00720c */ /* 0x000fe20003f25270 */
[----:B---3--:R-:W-:Y:S02]  /*9040*/  VIADD R3, R0, 0x350 ;  /* 0x0000035000037836 */ /* 0x008fe40000000000 */
[----:B------:R-:W-:Y:S03]  /*9050*/  VIADD R94, R94, 0x1 ;  /* 0x000000015e5e7836 */ /* 0x000fe60000000000 */
[----:B-1----:R-:W-:Y:S07]  /*9060*/  PRMT R2, R2, 0x654, R3 ;  /* 0x0000065402027816 */ /* 0x002fee0000000003 */
[----:B------:R1:W3:Y:S04]  /*9070*/  @P1 LDS.128 R76, [R6+UR49+0x400] ;  /* 0x00040031064c1984 */ /* 0x0002e80008000c00 */
[----:B------:R1:W1:Y:S01]  /*9080*/  @P1 LDS.128 R80, [R5] ;  /* 0x0000000005501984 */ /* 0x0002620000000c00 */
[C---:B------:R-:W-:Y:S01]  /*9090*/  ISETP.NE.AND P1, PT, R94.reuse, 0x2, PT ;  /* 0x000000025e00780c */ /* 0x040fe20003f25270 */
[----:B------:R-:W-:Y:S01]  /*90a0*/  @!PT LDS RZ, [RZ] ;  /* 0x00000000fffff984 */ /* 0x000fe20000000800 */
[----:B------:R-:W-:Y:S01]  /*90b0*/  @!PT LDS RZ, [RZ] ;  /* 0x00000000fffff984 */ /* 0x000fe20000000800 */
[----:B------:R-:W-:Y:S01]  /*90c0*/  @!PT LDS RZ, [RZ] ;  /* 0x00000000fffff984 */ /* 0x000fe20000000800 */
[----:B------:R-:W-:Y:S01]  /*90d0*/  @!PT LDS RZ, [RZ] ;  /* 0x00000000fffff984 */ /* 0x000fe20000000800 */
[----:B------:R5:W-:Y:S06]  /*90e0*/  MEMBAR.ALL.CTA ;  /* 0x0000000000007992 */ /* 0x000bec0000008000 */
[----:B-----5:R-:W5:Y:S01]  /*90f0*/  FENCE.VIEW.ASYNC.S ;  /* 0x00000000000073c6 */ /* 0x020f620000000000 */
[----:B------:R-:W-:Y:S02]  /*9100*/  SEL R0, RZ, 0x1, P1 ;  /* 0x00000001ff007807 */ /* 0x000fe40000800000 */
[----:B------:R-:W-:Y:S02]  /*9110*/  SEL R94, R94, RZ, P1 ;  /* 0x000000ff5e5e7207 */ /* 0x000fe40000800000 */
[----:B------:R-:W-:Y:S01]  /*9120*/  LOP3.LUT R93, R93, R0, RZ, 0x3c, !PT ;  /* 0x000000005d5d7212 */ /* 0x000fe200078e3cff */
[----:B-----5:R1:W-:Y:S06]  /*9130*/  SYNCS.ARRIVE.TRANS64.RED.A1T0 RZ, [R2+URZ], RZ ;  /* 0x000000ff02ff79a7 */ /* 0x0203ec00081004ff */
.L_x_147:
[----:B------:R-:W-:Y:S05]  /*9140*/  BSYNC B1 ;  /* 0x0000000000017941 */ /* 0x000fea0003800000 */
.L_x_146:
[----:B------:R-:W-:Y:S04]  /*9150*/  SHF.R.U32.HI R0, RZ, 0x15, R39 ;  /* 0x00000015ff007819 */ /* 0x000fe80000011627 */
[----:B------:R-:W-:Y:S01]  /*9160*/  LOP3.LUT P1, RZ, R0, 0x3, R87, 0x48, !PT ;  /* 0x0000000300ff7812 */ /* 0x000fe20007824857 */
[----:B------:R-:W-:Y:S01]  /*9170*/  @!UPT UIADD3 URZ, UPT, UPT, URZ, URZ, URZ ;  /* 0x000000fffffff290 */ /* 0x000fe2000fffe0ff */
[----:B----4-:R-:W-:Y:S11]  /*9180*/  @P0 BRA `(.L_x_151) ;  /* 0x0000000000080947 */ /* 0x010ff60003800000 */
[----:B------:R-:W4:Y:S02]  /*9190*/  SYNCS.PHASECHK.TRANS64.TRYWAIT P0, [R101+URZ+0x380], R4 ;  /* 0x00038004650075a7 */ /* 0x000f2400080011ff */
[----:B----4-:R-:W-:Y:S05]  /*91a0*/  @!P0 BRA `(.L_x_152) ;  /* 0x0000003400348947 */ /* 0x010fea0003800000 */
.L_x_151:
[----:B------:R-:W-:Y:S04]  /*91b0*/  BSSY.RECONVERGENT B6, `(.L_x_153) ;  /* 0x0000012000067945 */ /* 0x000fe80003800200 */
[----:B------:R-:W-:Y:S05]  /*91c0*/  @!P1 BRA `(.L_x_154) ;  /* 0x0000000000409947 */ /* 0x000fea0003800000 */
[----:B------:R-:W5:Y:S01]  /*91d0*/  LDCU.64 UR8, c[0x4][0x70] ;  /* 0x01000e00ff0877ac */ /* 0x000f620008000a00 */
[----:B------:R-:W-:Y:S01]  /*91e0*/  MOV R3, 0x0 ;  /* 0x0000000000037802 */ /* 0x000fe20000000f00 */
[----:B------:R-:W-:Y:S02]  /*91f0*/  HFMA2 R12, -RZ, RZ, 0, 5.9604644775390625e-08 ;  /* 0x00000001ff0c7431 */ /* 0x000fe400000001ff */
[----:B------:R-:W-:Y:S02]  /*9200*/  IMAD.MOV.U32 R8, RZ, RZ, 0x192 ;  /* 0x00000192ff087424 */ /* 0x000fe400078e00ff */
[----:B------:R-:W-:Y:S01]  /*9210*/  IMAD.MOV.U32 R13, RZ, RZ, RZ ;  /* 0x000000ffff0d7224 */ /* 0x000fe200078e00ff */
[----:B------:R-:W2:Y:S01]  /*9220*/  LDCU.64 UR6, c[0x4][0x78] ;  /* 0x01000f00ff0677ac */ /* 0x000ea20008000a00 */
[----:B-1----:R-:W1:Y:S01]  /*9230*/  LDC.64 R2, c[0x4][R3] ;  /* 0x0100000003027b82 */ /* 0x002e620000000a00 */
[----:B------:R-:W3:Y:S01]  /*9240*/  LDCU.64 UR4, c[0x4][0x10] ;  /* 0x01000200ff0477ac */ /* 0x000ee20008000a00 */
[----:B-----5:R-:W-:Y:S01]  /*9250*/  MOV R5, UR9 ;  /* 0x0000000900057c02 */ /* 0x020fe20008000f00 */
[----:B----4-:R-:W-:Y:S01]  /*9260*/  IMAD.U32 R4, RZ, RZ, UR8 ;  /* 0x00000008ff047e24 */ /* 0x010fe2000f8e00ff */
[----:B--2---:R-:W-:Y:S01]  /*9270*/  MOV R7, UR7 ;  /* 0x0000000700077c02 */ /* 0x004fe20008000f00 */
[----:B------:R-:W-:Y:S01]  /*9280*/  IMAD.U32 R6, RZ, RZ, UR6 ;  /* 0x00000006ff067e24 */ /* 0x000fe2000f8e00ff */
[----:B---3--:R-:W-:Y:S01]  /*9290*/  MOV R11, UR5 ;  /* 0x00000005000b7c02 */ /* 0x008fe20008000f00 */
[----:B------:R-:W-:Y:S02]  /*92a0*/  IMAD.U32 R10, RZ, RZ, UR4 ;  /* 0x00000004ff0a7e24 */ /* 0x000fe4000f8e00ff */
[----:B------:R-:W-:Y:S07]  /*92b0*/  LEPC R20, `(.L_x_154) ;  /* 0x000000001014794e */ /* 0x000fee0000000000 */
[----:B-1----:R-:W-:Y:S05]  /*92c0*/  CALL.ABS.NOINC R2 ;  /* 0x0000000002007343 */ /* 0x002fea0003c00000 */
.L_x_154:
[----:B------:R-:W-:Y:S05]  /*92d0*/  BSYNC.RECONVERGENT B6 ;  /* 0x0000000000067941 */ /* 0x000fea0003800200 */
.L_x_153:
[-C--:B---3--:R-:W-:Y:S01]  /*92e0*/  F2FP.F16.E4M3.UNPACK_B R42, R76.reuse ;  /* 0x0000004cff2a723e */ /* 0x088fe200020006ff */
[----:B------:R-:W-:Y:S05]  /*92f0*/  WARPSYNC.ALL ;  /* 0x0000000000007948 */ /* 0x000fea0003800000 */
[----:B------:R-:W-:Y:S01]  /*9300*/  R2UR UR4, R39 ;  /* 0x00000000270472ca */ /* 0x000fe200000e0000 */
[--C-:B------:R-:W-:Y:S01]  /*9310*/  HADD2.F32 R40, -RZ, R42.reuse.H0_H0 ;  /* 0x2000002aff287230 */ /* 0x100fe20000004100 */
[----:B------:R-:W-:Y:S01]  /*9320*/  F2FP.F16.E4M3.UNPACK_B R44, R76.H1 ;  /* 0x0000004cff2c723e */ /* 0x000fe200030006ff */
[----:B------:R-:W-:Y:S01]  /*9330*/  HADD2.F32 R43, -RZ, R42.H1_H1 ;  /* 0x3000002aff2b7230 */ /* 0x000fe20000004100 */
[-C--:B------:R-:W-:Y:S01]  /*9340*/  F2FP.F16.E4M3.UNPACK_B R46, R77.reuse ;  /* 0x0000004dff2e723e */ /* 0x080fe200020006ff */
[----:B------:R-:W-:Y:S01]  /*9350*/  BSSY.RECONVERGENT B0, `(.L_x_155) ;  /* 0x000009f000007945 */ /* 0x000fe20003800200 */
[----:B------:R-:W-:Y:S01]  /*9360*/  F2FP.F16.E4M3.UNPACK_B R48, R77.H1 ;  /* 0x0000004dff30723e */ /* 0x000fe200030006ff */
[--C-:B------:R-:W-:Y:S01]  /*9370*/  HADD2.F32 R42, -RZ, R44.reuse.H0_H0 ;  /* 0x2000002cff2a7230 */ /* 0x100fe20000004100 */
[-C--:B------:R-:W-:Y:S01]  /*9380*/  F2FP.F16.E4M3.UNPACK_B R50, R78.reuse ;  /* 0x0000004eff32723e */ /* 0x080fe200020006ff */
[----:B------:R-:W-:Y:S01]  /*9390*/  HADD2.F32 R44, -RZ, R44.H1_H1 ;  /* 0x3000002cff2c7230 */ /* 0x000fe20000004100 */
[----:B------:R-:W-:Y:S01]  /*93a0*/  F2FP.F16.E4M3.UNPACK_B R52, R78.H1 ;  /* 0x0000004eff34723e */ /* 0x000fe200030006ff */
[--C-:B------:R-:W-:Y:S01]  /*93b0*/  HADD2.F32 R45, -RZ, R46.reuse.H0_H0 ;  /* 0x2000002eff2d7230 */ /* 0x100fe20000004100 */
[-C--:B------:R-:W-:Y:S01]  /*93c0*/  F2FP.F16.E4M3.UNPACK_B R54, R79.reuse ;  /* 0x0000004fff36723e */ /* 0x080fe200020006ff */
[----:B-1--4-:R-:W2:Y:S01]  /*93d0*/  LDTM.x32 R4, tmem[UR4] ;  /* 0x00000004000479ee */ /* 0x012ea200082c0000 */
[----:B------:R-:W-:Y:S01]  /*93e0*/  F2FP.F16.E4M3.UNPACK_B R56, R79.H1 ;  /* 0x0000004fff38723e */ /* 0x000fe200030006ff */
[----:B------:R-:W-:Y:S01]  /*93f0*/  HADD2.F32 R46, -RZ, R46.H1_H1 ;  /* 0x3000002eff2e7230 */ /* 0x000fe20000004100 */
[----:B------:R-:W-:Y:S01]  /*9400*/  F2FP.F16.E4M3.UNPACK_B R58, R80 ;  /* 0x00000050ff3a723e */ /* 0x000fe200020006ff */
[--C-:B------:R-:W-:Y:S01]  /*9410*/  HADD2.F32 R49, -RZ, R50.reuse.H0_H0 ;  /* 0x20000032ff317230 */ /* 0x100fe20000004100 */
[----:B------:R-:W-:Y:S01]  /*9420*/  IADD3 R110, PT, PT, R97, UR49, RZ ;  /* 0x00000031616e7c10 */ /* 0x000fe2000fffe0ff */
[----:B------:R-:W-:Y:S01]  /*9430*/  HADD2.F32 R50, -RZ, R50.H1_H1 ;  /* 0x30000032ff327230 */ /* 0x000fe20000004100 */
[----:B------:R-:W-:Y:S01]  /*9440*/  ISETP.NE.AND P6, PT, R102, RZ, PT ;  /* 0x000000ff6600720c */ /* 0x000fe20003fc5270 */
[--C-:B------:R-:W-:Y:S01]  /*9450*/  HADD2.F32 R53, -RZ, R54.reuse.H0_H0 ;  /* 0x20000036ff357230 */ /* 0x100fe20000004100 */
[----:B------:R-:W-:Y:S01]  /*9460*/  LOP3.LUT P5, RZ, R73, 0x80, RZ, 0xc0, !PT ;  /* 0x0000008049ff7812 */ /* 0x000fe200078ac0ff */
[----:B------:R-:W-:Y:S01]  /*9470*/  HADD2.F32 R54, -RZ, R54.H1_H1 ;  /* 0x30000036ff367230 */ /* 0x000fe20000004100 */
[----:B------:R-:W-:Y:S01]  /*9480*/  F2FP.F16.E4M3.UNPACK_B R62, R81 ;  /* 0x00000051ff3e723e */ /* 0x000fe200020006ff */
[--C-:B------:R-:W-:Y:S01]  /*9490*/  HADD2.F32 R57, -RZ, R58.reuse.H0_H0 ;  /* 0x2000003aff397230 */ /* 0x100fe20000004100 */
[----:B------:R-:W-:Y:S01]  /*94a0*/  F2FP.F16.E4M3.UNPACK_B R66, R82 ;  /* 0x00000052ff42723e */ /* 0x000fe200020006ff */
[----:B------:R-:W-:Y:S01]  /*94b0*/  HADD2.F32 R58, -RZ, R58.H1_H1 ;  /* 0x3000003aff3a7230 */ /* 0x000fe20000004100 */
[----:B------:R-:W-:Y:S01]  /*94c0*/  F2FP.F16.E4M3.UNPACK_B R70, R83 ;  /* 0x00000053ff46723e */ /* 0x000fe200020006ff */
[--C-:B------:R-:W-:Y:S01]  /*94d0*/  HADD2.F32 R61, -RZ, R62.reuse.H0_H0 ;  /* 0x2000003eff3d7230 */ /* 0x100fe20000004100 */
[----:B------:R-:W-:Y:S01]  /*94e0*/  F2FP.F16.E4M3.UNPACK_B R60, R80.H1 ;  /* 0x00000050ff3c723e */ /* 0x000fe200030006ff */
[----:B------:R-:W-:Y:S01]  /*94f0*/  HADD2.F32 R62, -RZ, R62.H1_H1 ;  /* 0x3000003eff3e7230 */ /* 0x000fe20000004100 */
[----:B------:R-:W-:Y:S01]  /*9500*/  F2FP.F16.E4M3.UNPACK_B R64, R81.H1 ;  /* 0x00000051ff40723e */ /* 0x000fe200030006ff */
[--C-:B------:R-:W-:Y:S01]  /*9510*/  HADD2.F32 R65, -RZ, R66.reuse.H0_H0 ;  /* 0x20000042ff417230 */ /* 0x100fe20000004100 */
[----:B------:R-:W-:Y:S01]  /*9520*/  F2FP.F16.E4M3.UNPACK_B R68, R82.H1 ;  /* 0x00000052ff44723e */ /* 0x000fe200030006ff */
[----:B------:R-:W-:Y:S01]  /*9530*/  HADD2.F32 R66, -RZ, R66.H1_H1 ;  /* 0x30000042ff427230 */ /* 0x000fe20000004100 */
[----:B------:R-:W-:Y:S01]  /*9540*/  F2FP.F16.E4M3.UNPACK_B R72, R83.H1 ;  /* 0x00000053ff48723e */ /* 0x000fe200030006ff */
[C---:B--2---:R-:W-:Y:S01]  /*9550*/  FMUL R0, R38.reuse, R4 ;  /* 0x0000000426007220 */ /* 0x044fe20000400000 */
[C---:B------:R-:W-:Y:S01]  /*9560*/  FMUL R2, R38.reuse, R5 ;  /* 0x0000000526027220 */ /* 0x040fe20000400000 */
[C---:B------:R-:W-:Y:S01]  /*9570*/  FMUL R4, R38.reuse, R8 ;  /* 0x0000000826047220 */ /* 0x040fe20000400000 */
[C---:B------:R-:W-:Y:S01]  /*9580*/  FMUL R5, R38.reuse, R9 ;  /* 0x0000000926057220 */ /* 0x040fe20000400000 */
[C---:B------:R-:W-:Y:S01]  /*9590*/  FFMA R0, R41.reuse, R40, R0 ;  /* 0x0000002829007223 */ /* 0x040fe20000000000 */
[----:B------:R-:W-:Y:S01]  /*95a0*/  FFMA R2, R41, R43, R2 ;  /* 0x0000002b29027223 */ /* 0x000fe20000000002 */
[C---:B------:R-:W-:Y:S01]  /*95b0*/  FMUL R8, R38.reuse, R12 ;  /* 0x0000000c26087220 */ /* 0x040fe20000400000 */
        /* <DEDUP_REMOVED lines=9> */
[--C-:B------:R-:W-:Y:S02]  /*9650*/  HADD2.F32 R69, -RZ, R70.reuse.H0_H0 ;  /* 0x20000046ff457230 */ /* 0x100fe40000004100 */
[C---:B------:R-:W-:Y:S01]  /*9660*/  FMUL R28, R38.reuse, R32 ;  /* 0x00000020261c7220 */ /* 0x040fe20000400000 */
[----:B------:R-:W-:Y:S02]  /*9670*/  HADD2.F32 R70, -RZ, R70.H1_H1 ;  /* 0x30000046ff467230 */ /* 0x000fe40000004100 */
[C---:B------:R-:W-:Y:S01]  /*9680*/  FMUL R29, R38.reuse, R33 ;  /* 0x00000021261d7220 */ /* 0x040fe20000400000 */
[C---:B------:R-:W-:Y:S01]  /*9690*/  FMUL R3, R38.reuse, R6 ;  /* 0x0000000626037220 */ /* 0x040fe20000400000 */
[C---:B------:R-:W-:Y:S01]  /*96a0*/  FMUL R7, R38.reuse, R7 ;  /* 0x0000000726077220 */ /* 0x040fe20000400000 */
[--C-:B------:R-:W-:Y:S02]  /*96b0*/  HADD2.F32 R47, -RZ, R48.reuse.H0_H0 ;  /* 0x20000030ff2f7230 */ /* 0x100fe40000004100 */
[C---:B------:R-:W-:Y:S01]  /*96c0*/  FMUL R6, R38.reuse, R10 ;  /* 0x0000000a26067220 */ /* 0x040fe20000400000 */
[----:B------:R-:W-:Y:S01]  /*96d0*/  ISETP.NE.AND P0, PT, R99, RZ, PT ;  /* 0x000000ff6300720c */ /* 0x000fe20003f05270 */
[C---:B------:R-:W-:Y:S01]  /*96e0*/  FFMA R3, R41.reuse, R42, R3 ;  /* 0x0000002a29037223 */ /* 0x040fe20000000003 */
[----:B------:R-:W-:Y:S02]  /*96f0*/  HADD2.F32 R48, -RZ, R48.H1_H1 ;  /* 0x30000030ff307230 */ /* 0x000fe40000004100 */
[C---:B------:R-:W-:Y:S01]  /*9700*/  FFMA R7, R41.reuse, R44, R7 ;  /* 0x0000002c29077223 */ /* 0x040fe20000000007 */
[C---:B------:R-:W-:Y:S01]  /*9710*/  FMUL R11, R38.reuse, R11 ;  /* 0x0000000b260b7220 */ /* 0x040fe20000400000 */
[C---:B------:R-:W-:Y:S01]  /*9720*/  FFMA R4, R41.reuse, R45, R4 ;  /* 0x0000002d29047223 */ /* 0x040fe20000000004 */
[----:B------:R-:W-:Y:S01]  /*9730*/  FFMA R5, R41, R46, R5 ;  /* 0x0000002e29057223 */ /* 0x000fe20000000005 */
[--C-:B------:R-:W-:Y:S01]  /*9740*/  HADD2.F32 R51, -RZ, R52.reuse.H0_H0 ;  /* 0x20000034ff337230 */ /* 0x100fe20000004100 */
[----:B------:R-:W-:Y:S01]  /*9750*/  F2FP.SATFINITE.E4M3.F32.PACK_AB_MERGE_C R105, R7, R3, RZ ;  /* 0x000000030769723e */ /* 0x000fe200048070ff */
[C---:B------:R-:W-:Y:S01]  /*9760*/  FFMA R6, R41.reuse, R47, R6 ;  /* 0x0000002f29067223 */ /* 0x040fe20000000006 */
[----:B------:R-:W-:Y:S02]  /*9770*/  HADD2.F32 R52, -RZ, R52.H1_H1 ;  /* 0x30000034ff347230 */ /* 0x000fe40000004100 */
[----:B------:R-:W-:Y:S01]  /*9780*/  FMUL R10, R38, R14 ;  /* 0x0000000e260a7220 */ /* 0x000fe20000400000 */
[----:B------:R-:W-:Y:S01]  /*9790*/  F2FP.SATFINITE.E4M3.F32.PACK_AB_MERGE_C R104, R2, R0, R105 ;  /* 0x000000000268723e */ /* 0x000fe20004807069 */
[C---:B------:R-:W-:Y:S01]  /*97a0*/  FFMA R11, R41.reuse, R48, R11 ;  /* 0x00000030290b7223 */ /* 0x040fe2000000000b */
[C---:B------:R-:W-:Y:S01]  /*97b0*/  FMUL R15, R38.reuse, R15 ;  /* 0x0000000f260f7220 */ /* 0x040fe20000400000 */
[C---:B------:R-:W-:Y:S01]  /*97c0*/  FFMA R8, R41.reuse, R49, R8 ;  /* 0x0000003129087223 */ /* 0x040fe20000000008 */
[----:B------:R-:W-:Y:S01]  /*97d0*/  FFMA R9, R41, R50, R9 ;  /* 0x0000003229097223 */ /* 0x000fe20000000009 */
[--C-:B------:R-:W-:Y:S01]  /*97e0*/  HADD2.F32 R55, -RZ, R56.reuse.H0_H0 ;  /* 0x20000038ff377230 */ /* 0x100fe20000004100 */
[----:B------:R-:W-:Y:S01]  /*97f0*/  F2FP.SATFINITE.E4M3.F32.PACK_AB_MERGE_C R102, R11, R6, RZ ;  /* 0x000000060b66723e */ /* 0x000fe200048070ff */
[----:B------:R-:W-:Y:S01]  /*9800*/  FFMA R10, R41, R51, R10 ;  /* 0x00000033290a7223 */ /* 0x000fe2000000000a */
[----:B------:R-:W-:Y:S02]  /*9810*/  HADD2.F32 R56, -RZ, R56.H1_H1 ;  /* 0x30000038ff387230 */ /* 0x000fe40000004100 */
[C---:B------:R-:W-:Y:S01]  /*9820*/  FMUL R14, R38.reuse, R18 ;  /* 0x00000012260e7220 */ /* 0x040fe20000400000 */
[----:B------:R-:W-:Y:S01]  /*9830*/  F2FP.SATFINITE.E4M3.F32.PACK_AB_MERGE_C R105, R5, R4, R102 ;  /* 0x000000040569723e */ /* 0x000fe20004807066 */
[C---:B------:R-:W-:Y:S01]  /*9840*/  FFMA R15, R41.reuse, R52, R15 ;  /* 0x00000034290f7223 */ /* 0x040fe2000000000f */
[----:B------:R-:W-:Y:S01]  /*9850*/  MOV R102, 0x10 ;  /* 0x0000001000667802 */ /* 0x000fe20000000f00 */
[----:B------:R-:W-:Y:S01]  /*9860*/  FMUL R19, R38, R19 ;  /* 0x0000001326137220 */ /* 0x000fe20000400000 */
[C---:B------:R-:W-:Y:S01]  /*9870*/  FFMA R12, R41.reuse, R53, R12 ;  /* 0x00000035290c7223 */ /* 0x040fe2000000000c */
[----:B------:R-:W-:Y:S01]  /*9880*/  FFMA R13, R41, R54, R13 ;  /* 0x00000036290d7223 */ /* 0x000fe2000000000d */
[----:B------:R-:W-:Y:S01]  /*9890*/  F2FP.SATFINITE.E4M3.F32.PACK_AB_MERGE_C R106, R15, R10, RZ ;  /* 0x0000000a0f6a723e */ /* 0x000fe200048070ff */
[--C-:B------:R-:W-:Y:S01]  /*98a0*/  HADD2.F32 R59, -RZ, R60.reuse.H0_H0 ;  /* 0x2000003cff3b7230 */ /* 0x100fe20000004100 */
[----:B------:R-:W-:Y:S01]  /*98b0*/  SEL R109, R102, 0xfffffff0, !P5 ;  /* 0xfffffff0666d7807 */ /* 0x000fe20006800000 */
[C---:B------:R-:W-:Y:S01]  /*98c0*/  FFMA R14, R41.reuse, R55, R14 ;  /* 0x00000037290e7223 */ /* 0x040fe2000000000e */
[----:B------:R-:W-:Y:S02]  /*98d0*/  HADD2.F32 R60, -RZ, R60.H1_H1 ;  /* 0x3000003cff3c7230 */ /* 0x000fe40000004100 */
[C---:B------:R-:W-:Y:S01]  /*98e0*/  FMUL R18, R38.reuse, R22 ;  /* 0x0000001626127220 */ /* 0x040fe20000400000 */
[C---:B------:R-:W-:Y:S01]  /*98f0*/  FFMA R19, R41.reuse, R56, R19 ;  /* 0x0000003829137223 */ /* 0x040fe20000000013 */
[C---:B------:R-:W-:Y:S01]  /*9900*/  FMUL R23, R38.reuse, R23 ;  /* 0x0000001726177220 */ /* 0x040fe20000400000 */
[C---:B------:R-:W-:Y:S01]  /*9910*/  FFMA R16, R41.reuse, R57, R16 ;  /* 0x0000003929107223 */ /* 0x040fe20000000010 */
[C---:B------:R-:W-:Y:S01]  /*9920*/  FFMA R17, R41.reuse, R58, R17 ;  /* 0x0000003a29117223 */ /* 0x040fe20000000011 */
[--C-:B------:R-:W-:Y:S02]  /*9930*/  HADD2.F32 R63, -RZ, R64.reuse.H0_H0 ;  /* 0x20000040ff3f7230 */ /* 0x100fe40000004100 */
        /* <DEDUP_REMOVED lines=19> */
[----:B------:R-:W-:Y:S01]  /*9a70*/  FFMA R31, R41, R68, R31 ;  /* 0x00000044291f7223 */ /* 0x000fe2000000001f */
[----:B------:R-:W-:Y:S01]  /*9a80*/  FMUL R35, R38, R35 ;  /* 0x0000002326237220 */ /* 0x000fe20000400000 */
[----:B------:R-:W-:Y:S01]  /*9a90*/  F2FP.SATFINITE.E4M3.F32.PACK_AB_MERGE_C R107, R19, R14, RZ ;  /* 0x0000000e136b723e */ /* 0x000fe200048070ff */
[C---:B------:R-:W-:Y:S01]  /*9aa0*/  FFMA R28, R41.reuse, R69, R28 ;  /* 0x00000045291c7223 */ /* 0x040fe2000000001c */
[C---:B------:R-:W-:Y:S01]  /*9ab0*/  FFMA R29, R41.reuse, R70, R29 ;  /* 0x00000046291d7223 */ /* 0x040fe2000000001d */
[C---:B------:R-:W-:Y:S01]  /*9ac0*/  FFMA R30, R41.reuse, R71, R30 ;  /* 0x00000047291e7223 */ /* 0x040fe2000000001e */
[----:B------:R-:W-:Y:S01]  /*9ad0*/  FFMA R35, R41, R72, R35 ;  /* 0x0000004829237223 */ /* 0x000fe20000000023 */
[----:B------:R-:W-:Y:S02]  /*9ae0*/  F2FP.SATFINITE.E4M3.F32.PACK_AB_MERGE_C R106, R9, R8, R106 ;  /* 0x00000008096a723e */ /* 0x000fe4000480706a */
[----:B------:R-:W-:Y:S02]  /*9af0*/  F2FP.SATFINITE.E4M3.F32.PACK_AB_MERGE_C R107, R13, R12, R107 ;  /* 0x0000000c0d6b723e */ /* 0x000fe4000480706b */
[----:B------:R-:W-:Y:S02]  /*9b00*/  F2FP.SATFINITE.E4M3.F32.PACK_AB_MERGE_C R112, R23, R18, RZ ;  /* 0x000000121770723e */ /* 0x000fe400048070ff */
[----:B------:R-:W-:Y:S01]  /*9b10*/  F2FP.SATFINITE.E4M3.F32.PACK_AB_MERGE_C R113, R27, R22, RZ ;  /* 0x000000161b71723e */ /* 0x000fe200048070ff */
[----:B------:R1:W-:Y:S01]  /*9b20*/  STS.128 [R97+UR49+0x2400], R104 ;  /* 0x0024006861007988 */ /* 0x0003e20008000c31 */
[----:B------:R-:W-:Y:S02]  /*9b30*/  F2FP.SATFINITE.E4M3.F32.PACK_AB_MERGE_C R114, R31, R26, RZ ;  /* 0x0000001a1f72723e */ /* 0x000fe400048070ff */
[----:B------:R-:W-:Y:S02]  /*9b40*/  F2FP.SATFINITE.E4M3.F32.PACK_AB_MERGE_C R111, R35, R30, RZ ;  /* 0x0000001e236f723e */ /* 0x000fe400048070ff */
[----:B------:R-:W-:Y:S02]  /*9b50*/  F2FP.SATFINITE.E4M3.F32.PACK_AB_MERGE_C R112, R17, R16, R112 ;  /* 0x000000101170723e */ /* 0x000fe40004807070 */
[----:B------:R-:W-:Y:S02]  /*9b60*/  F2FP.SATFINITE.E4M3.F32.PACK_AB_MERGE_C R113, R21, R20, R113 ;  /* 0x000000141571723e */ /* 0x000fe40004807071 */
[----:B------:R-:W-:Y:S02]  /*9b70*/  F2FP.SATFINITE.E4M3.F32.PACK_AB_MERGE_C R114, R25, R24, R114 ;  /* 0x000000181972723e */ /* 0x000fe40004807072 */
[----:B------:R-:W-:Y:S02]  /*9b80*/  F2FP.SATFINITE.E4M3.F32.PACK_AB_MERGE_C R115, R29, R28, R111 ;  /* 0x0000001c1d73723e */ /* 0x000fe4000480706f */
[----:B------:R-:W-:Y:S02]  /*9b90*/  IADD3 R102, PT, PT, R110, R109, RZ ;  /* 0x0000006d6e667210 */ /* 0x000fe40007ffe0ff */
[----:B------:R-:W-:Y:S02]  /*9ba0*/  LEA R110, R94, UR49, 0x3 ;  /* 0x000000315e6e7c11 */ /* 0x000fe4000f8e18ff */
[----:B------:R-:W-:Y:S01]  /*9bb0*/  @P6 SHF.L.U32 R111, R93, 0x1f, RZ ;  /* 0x0000001f5d6f6819 */ /* 0x000fe200000006ff */
[----:B------:R1:W-:Y:S01]  /*9bc0*/  STS.128 [R102+0x2400], R112 ;  /* 0x0024007066007388 */ /* 0x0003e20000000c00 */
[----:B------:R-:W-:Y:S01]  /*9bd0*/  @!PT LDS RZ, [RZ] ;  /* 0x00000000fffff984 */ /* 0x000fe20000000800 */
[----:B------:R-:W-:Y:S01]  /*9be0*/  @!PT LDS RZ, [RZ] ;  /* 0x00000000fffff984 */ /* 0x000fe20000000800 */
[----:B------:R-:W-:Y:S01]  /*9bf0*/  @!PT LDS RZ, [RZ] ;  /* 0x00000000fffff984 */ /* 0x000fe20000000800 */
[----:B------:R-:W-:Y:S01]  /*9c00*/  @!PT LDS RZ, [RZ] ;  /* 0x00000000fffff984 */ /* 0x000fe20000000800 */
[----:B------:R2:W-:Y:S07]  /*9c10*/  MEMBAR.ALL.CTA ;  /* 0x0000000000007992 */ /* 0x0005ee0000008000 */
[----:B--2---:R-:W2:Y:S02]  /*9c20*/  FENCE.VIEW.ASYNC.S ;  /* 0x00000000000073c6 */ /* 0x004ea40000000000 */
[----:B--2---:R-:W-:Y:S06]  /*9c30*/  BAR.SYNC.DEFER_BLOCKING 0x1, 0x80 ;  /* 0x0042000000007b1d */ /* 0x004fec0000010000 */
[----:B------:R-:W-:Y:S05]  /*9c40*/  @P0 BRA `(.L_x_156) ;  /* 0x00000000003c0947 */ /* 0x000fea0003800000 */
[----:B------:R-:W2:Y:S01]  /*9c50*/  LDCU.64 UR8, c[0x0][0x348] ;  /* 0x00006900ff0877ac */ /* 0x000ea20008000a00 */
[----:B------:R-:W-:Y:S01]  /*9c60*/  UIADD3 UR4, UPT, UPT, UR49, 0x2400, URZ ;  /* 0x0000240031047890 */ /* 0x000fe2000fffe0ff */
[----:B------:R-:W-:Y:S01]  /*9c70*/  UMOV UR41, UR50 ;  /* 0x0000003200297c82 */ /* 0x000fe20008000000 */
[----:B------:R-:W-:Y:S02]  /*9c80*/  UIADD3 UR6, UPT, UPT, UR49, 0x2c00, URZ ;  /* 0x00002c0031067890 */ /* 0x000fe4000fffe0ff */
[----:B------:R-:W-:Y:S02]  /*9c90*/  UIADD3 UR7, UPT, UPT, UR50, 0x40, URZ ;  /* 0x0000004032077890 */ /* 0x000fe4000fffe0ff */
[----:B------:R-:W-:Y:S04]  /*9ca0*/  MOV R98, UR4 ;  /* 0x0000000400627c02 */ /* 0x000fe80008000f00 */
[----:B------:R-:W-:Y:S01]  /*9cb0*/  R2UR UR40, R98 ;  /* 0x00000000622872ca */ /* 0x000fe200000e0000 */
[----:B--2---:R-:W-:Y:S04]  /*9cc0*/  UIADD3 UR4, UP0, UPT, UR8, 0x680, URZ ;  /* 0x0000068008047890 */ /* 0x004fe8000ff1e0ff */
[----:B------:R-:W-:Y:S09]  /*9cd0*/  UIADD3.X UR5, UPT, UPT, URZ, UR9, URZ, UP0, !UPT ;  /* 0x00000009ff057290 */ /* 0x000ff200087fe4ff */
[----:B------:R2:W-:Y:S02]  /*9ce0*/  UTMASTG.4D [UR40], [UR4] ;  /* 0x00000028040073b5 */ /* 0x0005e40008018000 */
[----:B--2---:R-:W-:Y:S01]  /*9cf0*/  UMOV UR40, UR6 ;  /* 0x0000000600287c82 */ /* 0x004fe20008000000 */
[----:B------:R-:W-:Y:S02]  /*9d00*/  UMOV UR41, UR7 ;  /* 0x0000000700297c82 */ /* 0x000fe40008000000 */
[----:B------:R2:W-:Y:S01]  /*9d10*/  UTMASTG.4D [UR40], [UR4] ;  /* 0x00000028040073b5 */ /* 0x0005e20008018000 */
[----:B------:R0:W-:Y:S01]  /*9d20*/  UTMACMDFLUSH ;  /* 0x00000000000079b7 */ /* 0x0001e20000000000 */
[----:B--2---:R-:W-:Y:S04]  /*9d30*/  DEPBAR.LE SB0, 0x1 ;  /* 0x000080400000791a */ /* 0x004fe80000000000 */
.L_x_156:
[----:B------:R-:W-:Y:S05]  /*9d40*/  BSYNC.RECONVERGENT B0 ;  /* 0x0000000000007941 */ /* 0x000fea0003800200 */
.L_x_155:
[----:B------:R-:W-:Y:S06]  /*9d50*/  BAR.SYNC.DEFER_BLOCKING 0x1, 0x80 ;  /* 0x0042000000007b1d */ /* 0x000fec0000010000 */
[----:B------:R-:W2:Y:S01]  /*9d60*/  @P6 SYNCS.PHASECHK.TRANS64.TRYWAIT P0, [R110+URZ+0x340], R111 ;  /* 0x0003406f6e0065a7 */ /* 0x000ea200080011ff */
[----:B------:R-:W-:Y:S01]  /*9d70*/  BSSY B1, `(.L_x_157) ;  /* 0x0000020000017945 */ /* 0x000fe20003800000 */
[----:B--2---:R-:W-:Y:S03]  /*9d80*/  @P6 SEL R103, RZ, 0x1, !P0 ;  /* 0x00000001ff676807 */ /* 0x004fe60004000000 */
[----:B------:R-:W-:Y:S05]  /*9d90*/  @!P6 BRA `(.L_x_158) ;  /* 0x000000000074e947 */ /* 0x000fea0003800000 */
[----:B------:R-:W-:Y:S01]  /*9da0*/  ISETP.NE.AND P1, PT, R108, RZ, PT ;  /* 0x000000ff6c00720c */ /* 0x000fe20003f25270 */
[----:B------:R-:W2:Y:S01]  /*9db0*/  S2R R0, SR_CgaCtaId ;  /* 0x0000000000007919 */ /* 0x000ea20000008800 */
[----:B------:R-:W-:Y:S01]  /*9dc0*/  ISETP.NE.AND P0, PT, R103, RZ, PT ;  /* 0x000000ff6700720c */ /* 0x000fe20003f05270 */
[----:B------:R-:W-:Y:S10]  /*9dd0*/  BSSY B0, `(.L_x_159) ;  /* 0x0000008000007945 */ /* 0x000ff40003800000 */
[----:B------:R-:W-:Y:S05]  /*9de0*/  @P1 IMAD R2, R94, 0x1000, R97 ;  /* 0x000010005e021824 */ /* 0x000fea00078e0261 */
[----:B------:R-:W-:Y:S05]  /*9df0*/  @P1 IADD3 R4, PT, PT, R2, UR49, RZ ;  /* 0x0000003102041c10 */ /* 0x000fea000fffe0ff */
[----:B------:R-:W-:Y:S01]  /*9e00*/  @P1 IMAD.IADD R4, R4, 0x1, R109 ;  /* 0x0000000104041824 */ /* 0x000fe200078e026d */
[----:B------:R-:W-:Y:S06]  /*9e10*/  @P0 BRA `(.L_x_160) ;  /* 0x00000000000c0947 */ /* 0x000fec0003800000 */
[----:B------:R-:W-:Y:S04]  /*9e20*/  SHF.L.U32 R3, R93, 0x1f, RZ ;  /* 0x0000001f5d037819 */ /* 0x000fe800000006ff */
[----:B------:R-:W3:Y:S02]  /*9e30*/  SYNCS.PHASECHK.TRANS64.TRYWAIT P0, [R110+URZ+0x340], R3 ;  /* 0x000340036e0075a7 */ /* 0x000ee400080011ff */
[----:B---3--:R-:W-:Y:S05]  /*9e40*/  @!P0 BRA `(.L_x_161) ;  /* 0x0000002800208947 */ /* 0x008fea0003800000 */
.L_x_160:
[----:B------:R-:W-:Y:S05]  /*9e50*/  BSYNC B0 ;  /* 0x0000000000007941 */ /* 0x000fea0003800000 */
.L_x_159:
[----:B------:R-:W-:Y:S01]  /*9e60*/  ISETP.NE.AND P0, PT, R108, RZ, PT ;  /* 0x000000ff6c00720c */ /* 0x000fe20003f05270 */
[----:B---3--:R-:W-:Y:S02]  /*9e70*/  VIADD R3, R110, 0x350 ;  /* 0x000003506e037836 */ /* 0x008fe40000000000 */
[----:B------:R-:W-:Y:S03]  /*9e80*/  VIADD R94, R94, 0x1 ;  /* 0x000000015e5e7836 */ /* 0x000fe60000000000 */
[----:B--2---:R-:W-:Y:S07]  /*9e90*/  PRMT R0, R0, 0x654, R3 ;  /* 0x0000065400007816 */ /* 0x004fee0000000003 */
[----:B------:R2:W3:Y:S04]  /*9ea0*/  @P0 LDS.128 R76, [R2+UR49+0x400] ;  /* 0x00040031024c0984 */ /* 0x0004e80008000c00 */
[----:B------:R2:W4:Y:S01]  /*9eb0*/  @P0 LDS.128 R80, [R4+0x400] ;  /* 0x0004000004500984 */ /* 0x0005220000000c00 */
[C---:B------:R-:W-:Y:S01]  /*9ec0*/  ISETP.NE.AND P0, PT, R94.reuse, 0x2, PT ;  /* 0x000000025e00780c */ /* 0x040fe20003f05270 */
[----:B------:R-:W-:Y:S01]  /*9ed0*/  @!PT LDS RZ, [RZ] ;  /* 0x00000000fffff984 */ /* 0x000fe20000000800 */
[----:B------:R-:W-:Y:S01]  /*9ee0*/  @!PT LDS RZ, [RZ] ;  /* 0x00000000fffff984 */ /* 0x000fe20000000800 */
[----:B------:R-:W-:Y:S01]  /*9ef0*/  @!PT LDS RZ, [RZ] ;  /* 0x00000000fffff984 */ /* 0x000fe20000000800 */
[----:B------:R-:W-:Y:S01]  /*9f00*/  @!PT LDS RZ, [RZ] ;  /* 0x00000000fffff984 */ /* 0x000fe20000000800 */
[----:B------:R5:W-:Y:S06]  /*9f10*/  MEMBAR.ALL.CTA ;  /* 0x0000000000007992 */ /* 0x000bec0000008000 */
[----:B-----5:R-:W5:Y:S01]  /*9f20*/  FENCE.VIEW.ASYNC.S ;  /* 0x00000000000073c6 */ /* 0x020f620000000000 */
[----:B------:R-:W-:Y:S01]  /*9f30*/  SEL R94, R94, RZ, P0 ;  /* 0x000000ff5e5e7207 */ /* 0x000fe20000000000 */
[----:B-----5:R5:W-:Y:S02]  /*9f40*/  SYNCS.ARRIVE.TRANS64.RED.A1T0 RZ, [R0+URZ], RZ ;  /* 0x000000ff00ff79a7 */ /* 0x020be400081004ff */
[----:B-----5:R-:W-:Y:S04]  /*9f50*/  SEL R0, RZ, 0x1, P0 ;  /* 0x00000001ff007807 */ /* 0x020fe80000000000 */
[----:B--23--:R-:W-:Y:S02]  /*9f60*/  LOP3.LUT R93, R93, R0, RZ, 0x3c, !PT ;  /* 0x000000005d5d7212 */ /* 0x00cfe400078e3cff */
.L_x_158:
[----:B------:R-:W-:Y:S05]  /*9f70*/  BSYNC B1 ;  /* 0x0000000000017941 */ /* 0x000fea0003800000 */
.L_x_157:
[----:B------:R-:W-:Y:S05]  /*9f80*/  VIADD R0, R39, 0x20 ;  /* 0x0000002027007836 */ /* 0x000fea0000000000 */
[----:B------:R-:W-:Y:S04]  /*9f90*/  SHF.R.U32.HI R0, RZ, 0x15, R0 ;  /* 0x00000015ff007819 */ /* 0x000fe80000011600 */
[----:B------:R-:W-:Y:S11]  /*9fa0*/  LOP3.LUT P0, RZ, R0, 0x3, R87, 0x48, !PT ;  /* 0x0000000300ff7812 */ /* 0x000ff60007804857 */
[----:B------:R-:W-:Y:S02]  /*9fb0*/  @!UPT UIADD3 URZ, UPT, UPT, URZ, URZ, URZ ;  /* 0x000000fffffff290 */ /* 0x000fe4000fffe0ff */
[----:B------:R-:W-:Y:S05]  /*9fc0*/  @!P0 BRA `(.L_x_162) ;  /* 0x0000000000408947 */ /* 0x000fea0003800000 */
[----:B------:R-:W2:Y:S01]  /*9fd0*/  LDCU.64 UR8, c[0x4][0x70] ;  /* 0x01000e00ff0877ac */ /* 0x000ea20008000a00 */
[----:B------:R-:W-:Y:S01]  /*9fe0*/  MOV R3, 0x0 ;  /* 0x0000000000037802 */ /* 0x000fe20000000f00 */
[----:B------:R-:W-:Y:S02]  /*9ff0*/  HFMA2 R12, -RZ, RZ, 0, 5.9604644775390625e-08 ;  /* 0x00000001ff0c7431 */ /* 0x000fe400000001ff */
[----:B------:R-:W-:Y:S02]  /*a000*/  IMAD.MOV.U32 R8, RZ, RZ, 0x192 ;  /* 0x00000192ff087424 */ /* 0x000fe400078e00ff */
[----:B------:R-:W-:Y:S01]  /*a010*/  IMAD.MOV.U32 R13, RZ, RZ, RZ ;  /* 0x000000ffff0d7224 */ /* 0x000fe200078e00ff */
[----:B------:R-:W3:Y:S01]  /*a020*/  LDCU.64 UR6, c[0x4][0x78] ;  /* 0x01000f00ff0677ac */ /* 0x000ee20008000a00 */
[----:B------:R-:W1:Y:S01]  /*a030*/  LDC.64 R2, c[0x4][R3] ;  /* 0x0100000003027b82 */ /* 0x000e620000000a00 */
[----:B------:R-:W5:Y:S01]  /*a040*/  LDCU.64 UR4, c[0x4][0x10] ;  /* 0x01000200ff0477ac */ /* 0x000f620008000a00 */
[----:B--2---:R-:W-:Y:S01]  /*a050*/  MOV R5, UR9 ;  /* 0x0000000900057c02 */ /* 0x004fe20008000f00 */
[----:B------:R-:W-:Y:S01]  /*a060*/  IMAD.U32 R4, RZ, RZ, UR8 ;  /* 0x00000008ff047e24 */ /* 0x000fe2000f8e00ff */
[----:B---3--:R-:W-:Y:S01]  /*a070*/  MOV R7, UR7 ;  /* 0x0000000700077c02 */ /* 0x008fe20008000f00 */
[----:B------:R-:W-:Y:S01]  /*a080*/  IMAD.U32 R6, RZ, RZ, UR6 ;  /* 0x00000006ff067e24 */ /* 0x000fe2000f8e00ff */
[----:B-----5:R-:W-:Y:S01]  /*a090*/  MOV R11, UR5 ;  /* 0x00000005000b7c02 */ /* 0x020fe20008000f00 */
[----:B------:R-:W-:Y:S02]  /*a0a0*/  IMAD.U32 R10, RZ, RZ, UR4 ;  /* 0x00000004ff0a7e24 */ /* 0x000fe4000f8e00ff */
[----:B------:R-:W-:Y:S07]  /*a0b0*/  LEPC R20, `(.L_x_162) ;  /* 0x000000001014794e */ /* 0x000fee0000000000 */
[----:B-1--4-:R-:W-:Y:S05]  /*a0c0*/  CALL.ABS.NOINC R2 ;  /* 0x0000000002007343 */ /* 0x012fea0003c00000 */
.L_x_162:
[----:B------:R-:W-:Y:S01]  /*a0d0*/  ISETP.NE.AND P0, PT, R99, RZ, PT ;  /* 0x000000ff6300720c */ /* 0x000fe20003f05270 */
[----:B------:R-:W-:Y:S05]  /*a0e0*/  WARPSYNC.ALL ;  /* 0x0000000000007948 */ /* 0x000fea0003800000 */
[----:B------:R-:W-:Y:S01]  /*a0f0*/  R2UR UR4, R39 ;  /* 0x00000000270472ca */ /* 0x000fe200000e0000 */
[----:B------:R-:W-:Y:S01]  /*a100*/  BSSY.RECONVERGENT B0, `(.L_x_163) ;  /* 0x000009e000007945 */ /* 0x000fe20003800200 */
[-C--:B------:R-:W-:Y:S02]  /*a110*/  F2FP.F16.E4M3.UNPACK_B R42, R76.reuse ;  /* 0x0000004cff2a723e */ /* 0x080fe400020006ff */
[----:B------:R-:W-:Y:S02]  /*a120*/  F2FP.F16.E4M3.UNPACK_B R76, R76.H1 ;  /* 0x0000004cff4c723e */ /* 0x000fe400030006ff */
[-C--:B------:R-:W-:Y:S01]  /*a130*/  F2FP.F16.E4M3.UNPACK_B R46, R77.reuse ;  /* 0x0000004dff2e723e */ /* 0x080fe200020006ff */
[--C-:B------:R-:W-:Y:S01]  /*a140*/  HADD2.F32 R40, -RZ, R42.reuse.H0_H0 ;  /* 0x2000002aff287230 */ /* 0x100fe20000004100 */
[----:B------:R-:W-:Y:S01]  /*a150*/  F2FP.F16.E4M3.UNPACK_B R77, R77.H1 ;  /* 0x0000004dff4d723e */ /* 0x000fe200030006ff */
[----:B------:R-:W-:Y:S01]  /*a160*/  HADD2.F32 R42, -RZ, R42.H1_H1 ;  /* 0x3000002aff2a7230 */ /* 0x000fe20000004100 */
[-C--:B------:R-:W-:Y:S01]  /*a170*/  F2FP.F16.E4M3.UNPACK_B R50, R78.reuse ;  /* 0x0000004eff32723e */ /* 0x080fe200020006ff */
[----:B------:R-:W-:Y:S01]  /*a180*/  HADD2.F32 R43, -RZ, R76.H0_H0 ;  /* 0x2000004cff2b7230 */ /* 0x000fe20000004100 */
[----:B------:R-:W-:Y:S01]  /*a190*/  F2FP.F16.E4M3.UNPACK_B R78, R78.H1 ;  /* 0x0000004eff4e723e */ /* 0x000fe200030006ff */
[----:B------:R-:W2:Y:S01]  /*a1a0*/  LDTM.x32 R4, tmem[UR4+0x20] ;  /* 0x00002004000479ee */ /* 0x000ea200082c0000 */
[----:B------:R-:W-:Y:S01]  /*a1b0*/  NOP ;  /* 0x0000000000007918 */ /* 0x000fe20000000000 */
[----:B------:R-:W-:Y:S01]  /*a1c0*/  IADD3 R101, PT, PT, R101, 0x390, RZ ;  /* 0x0000039065657810 */ /* 0x000fe20007ffe0ff */
[--C-:B------:R-:W-:Y:S01]  /*a1d0*/  HADD2.F32 R45, -RZ, R46.reuse.H0_H0 ;  /* 0x2000002eff2d7230 */ /* 0x100fe20000004100 */
[----:B------:R-:W-:Y:S01]  /*a1e0*/  F2FP.F16.E4M3.UNPACK_B R54, R79 ;  /* 0x0000004fff36723e */ /* 0x000fe200020006ff */
[----:B------:R-:W-:Y:S01]  /*a1f0*/  HADD2.F32 R46, -RZ, R46.H1_H1 ;  /* 0x3000002eff2e7230 */ /* 0x000fe20000004100 */
[----:B------:R-:W-:Y:S01]  /*a200*/  LOP3.LUT R101, R101, 0xfefffff8, RZ, 0xc0, !PT ;  /* 0xfefffff865657812 */ /* 0x000fe200078ec0ff */
[--C-:B------:R-:W-:Y:S01]  /*a210*/  HADD2.F32 R49, -RZ, R50.reuse.H0_H0 ;  /* 0x20000032ff317230 */ /* 0x100fe20000004100 */
[----:B----4-:R-:W-:Y:S01]  /*a220*/  F2FP.F16.E4M3.UNPACK_B R58, R80 ;  /* 0x00000050ff3a723e */ /* 0x010fe200020006ff */
[----:B------:R-:W-:Y:S01]  /*a230*/  HADD2.F32 R50, -RZ, R50.H1_H1 ;  /* 0x30000032ff327230 */ /* 0x000fe20000004100 */
[----:B--2---:R2:W-:Y:S01]  /*a240*/  SYNCS.ARRIVE.TRANS64.RED.A1T0 RZ, [R101+URZ], RZ ;  /* 0x000000ff65ff79a7 */ /* 0x0045e200081004ff */
[--C-:B------:R-:W-:Y:S01]  /*a250*/  HADD2.F32 R53, -RZ, R54.reuse.H0_H0 ;  /* 0x20000036ff357230 */ /* 0x100fe20000004100 */
[----:B------:R-:W-:Y:S01]  /*a260*/  F2FP.F16.E4M3.UNPACK_B R62, R81 ;  /* 0x00000051ff3e723e */ /* 0x000fe200020006ff */
[----:B------:R-:W-:Y:S01]  /*a270*/  HADD2.F32 R54, -RZ, R54.H1_H1 ;  /* 0x30000036ff367230 */ /* 0x000fe20000004100 */
[----:B------:R-:W-:Y:S01]  /*a280*/  F2FP.F16.E4M3.UNPACK_B R66, R82 ;  /* 0x00000052ff42723e */ /* 0x000fe200020006ff */
[--C-:B------:R-:W-:Y:S01]  /*a290*/  HADD2.F32 R57, -RZ, R58.reuse.H0_H0 ;  /* 0x2000003aff397230 */ /* 0x100fe20000004100 */
[----:B------:R-:W-:Y:S01]  /*a2a0*/  F2FP.F16.E4M3.UNPACK_B R70, R83 ;  /* 0x00000053ff46723e */ /* 0x000fe200020006ff */
[----:B------:R-:W-:Y:S01]  /*a2b0*/  HADD2.F32 R58, -RZ, R58.H1_H1 ;  /* 0x3000003aff3a7230 */ /* 0x000fe20000004100 */
[----:B------:R-:W-:Y:S01]  /*a2c0*/  F2FP.F16.E4M3.UNPACK_B R79, R79.H1 ;  /* 0x0000004fff4f723e */ /* 0x000fe200030006ff */
[--C-:B------:R-:W-:Y:S01]  /*a2d0*/  HADD2.F32 R61, -RZ, R62.reuse.H0_H0 ;  /* 0x2000003eff3d7230 */ /* 0x100fe20000004100 */
[----:B------:R-:W-:Y:S01]  /*a2e0*/  F2FP.F16.E4M3.UNPACK_B R80, R80.H1 ;  /* 0x00000050ff50723e */ /* 0x000fe200030006ff */
[----:B------:R-:W-:Y:S01]  /*a2f0*/  HADD2.F32 R63, -RZ, R62.H1_H1 ;  /* 0x3000003eff3f7230 */ /* 0x000fe20000004100 */
[----:B------:R-:W-:Y:S01]  /*a300*/  F2FP.F16.E4M3.UNPACK_B R81, R81.H1 ;  /* 0x00000051ff51723e */ /* 0x000fe200030006ff */
[--C-:B------:R-:W-:Y:S02]  /*a310*/  HADD2.F32 R65, -RZ, R66.reuse.H0_H0 ;  /* 0x20000042ff417230 */ /* 0x100fe40000004100 */
[C---:B------:R-:W-:Y:S01]  /*a320*/  FMUL R4, R38.reuse, R4 ;  /* 0x0000000426047220 */ /* 0x040fe20000400000 */
[C---:B------:R-:W-:Y:S01]  /*a330*/  FMUL R5, R38.reuse, R5 ;  /* 0x0000000526057220 */ /* 0x040fe20000400000 */
[C---:B------:R-:W-:Y:S01]  /*a340*/  FMUL R8, R38.reuse, R8 ;  /* 0x0000000826087220 */ /* 0x040fe20000400000 */
[C---:B------:R-:W-:Y:S01]  /*a350*/  FMUL R9, R38.reuse, R9 ;  /* 0x0000000926097220 */ /* 0x040fe20000400000 */
[C---:B------:R-:W-:Y:S01]  /*a360*/  FFMA R4, R41.reuse, R40, R4 ;  /* 0x0000002829047223 */ /* 0x040fe20000000004 */
[C---:B------:R-:W-:Y:S01]  /*a370*/  FFMA R5, R41.reuse, R42, R5 ;  /* 0x0000002a29057223 */ /* 0x040fe20000000005 */
        /* <DEDUP_REMOVED lines=8> */
[----:B------:R-:W-:Y:S02]  /*a400*/  HADD2.F32 R66, -RZ, R66.H1_H1 ;  /* 0x30000042ff427230 */ /* 0x000fe40000004100 */
[C---:B------:R-:W-:Y:S01]  /*a410*/  FMUL R24, R38.reuse, R28 ;  /* 0x0000001c26187220 */ /* 0x040fe20000400000 */
[C---:B------:R-:W-:Y:S01]  /*a420*/  FMUL R25, R38.reuse, R29 ;  /* 0x0000001d26197220 */ /* 0x040fe20000400000 */
[--C-:B------:R-:W-:Y:S02]  /*a430*/  HADD2.F32 R69, -RZ, R70.reuse.H0_H0 ;  /* 0x20000046ff457230 */ /* 0x100fe40000004100 */
[C---:B------:R-:W-:Y:S01]  /*a440*/  FMUL R28, R38.reuse, R32 ;  /* 0x00000020261c7220 */ /* 0x040fe20000400000 */
[----:B------:R-:W-:Y:S02]  /*a450*/  HADD2.F32 R70, -RZ, R70.H1_H1 ;  /* 0x30000046ff467230 */ /* 0x000fe40000004100 */
[C---:B------:R-:W-:Y:S01]  /*a460*/  FMUL R29, R38.reuse, R33 ;  /* 0x00000021261d7220 */ /* 0x040fe20000400000 */
[----:B------:R-:W-:Y:S02]  /*a470*/  HADD2.F32 R44, -RZ, R76.H1_H1 ;  /* 0x3000004cff2c7230 */ /* 0x000fe40000004100 */
[C---:B------:R-:W-:Y:S01]  /*a480*/  FMUL R6, R38.reuse, R6 ;  /* 0x0000000626067220 */ /* 0x040fe20000400000 */
[C---:B------:R-:W-:Y:S01]  /*a490*/  FMUL R7, R38.reuse, R7 ;  /* 0x0000000726077220 */ /* 0x040fe20000400000 */
[--C-:B------:R-:W-:Y:S02]  /*a4a0*/  HADD2.F32 R47, -RZ, R77.reuse.H0_H0 ;  /* 0x2000004dff2f7230 */ /* 0x100fe40000004100 */
[C---:B------:R-:W-:Y:S01]  /*a4b0*/  FMUL R10, R38.reuse, R10 ;  /* 0x0000000a260a7220 */ /* 0x040fe20000400000 */
[C---:B------:R-:W-:Y:S01]  /*a4c0*/  FFMA R6, R41.reuse, R43, R6 ;  /* 0x0000002b29067223 */ /* 0x040fe20000000006 */
[----:B------:R-:W-:Y:S02]  /*a4d0*/  HADD2.F32 R48, -RZ, R77.H1_H1 ;  /* 0x3000004dff307230 */ /* 0x000fe40000004100 */
[C---:B------:R-:W-:Y:S01]  /*a4e0*/  FFMA R7, R41.reuse, R44, R7 ;  /* 0x0000002c29077223 */ /* 0x040fe20000000007 */
[C---:B------:R-:W-:Y:S01]  /*a4f0*/  FFMA R8, R41.reuse, R45, R8 ;  /* 0x0000002d29087223 */ /* 0x040fe20000000008 */
[C---:B------:R-:W-:Y:S01]  /*a500*/  FFMA R9, R41.reuse, R46, R9 ;  /* 0x0000002e29097223 */ /* 0x040fe20000000009 */
[----:B------:R-:W-:Y:S01]  /*a510*/  FFMA R10, R41, R47, R10 ;  /* 0x0000002f290a7223 */ /* 0x000fe2000000000a */
[C---:B------:R-:W-:Y:S01]  /*a520*/  FMUL R11, R38.reuse, R11 ;  /* 0x0000000b260b7220 */ /* 0x040fe20000400000 */
[----:B------:R-:W-:Y:S01]  /*a530*/  F2FP.F16.E4M3.UNPACK_B R82, R82.H1 ;  /* 0x00000052ff52723e */ /* 0x000fe200030006ff */
[--C-:B------:R-:W-:Y:S01]  /*a540*/  HADD2.F32 R51, -RZ, R78.reuse.H0_H0 ;  /* 0x2000004eff337230 */ /* 0x100fe20000004100 */
[----:B-1----:R-:W-:Y:S01]  /*a550*/  F2FP.SATFINITE.E4M3.F32.PACK_AB_MERGE_C R104, R7, R6, RZ ;  /* 0x000000060768723e */ /* 0x002fe200048070ff */
[C---:B------:R-:W-:Y:S01]  /*a560*/  FFMA R11, R41.reuse, R48, R11 ;  /* 0x00000030290b7223 */ /* 0x040fe2000000000b */
[C---:B------:R-:W-:Y:S01]  /*a570*/  FFMA R12, R41.reuse, R49, R12 ;  /* 0x00000031290c7223 */ /* 0x040fe2000000000c */
[----:B------:R-:W-:Y:S01]  /*a580*/  FFMA R13, R41, R50, R13 ;  /* 0x00000032290d7223 */ /* 0x000fe2000000000d */
[----:B------:R-:W-:Y:S01]  /*a590*/  F2FP.SATFINITE.E4M3.F32.PACK_AB_MERGE_C R104, R5, R4, R104 ;  /* 0x000000040568723e */ /* 0x000fe20004807068 */
[----:B------:R-:W-:Y:S01]  /*a5a0*/  HADD2.F32 R52, -RZ, R78.H1_H1 ;  /* 0x3000004eff347230 */ /* 0x000fe20000004100 */
[----:B------:R-:W-:Y:S01]  /*a5b0*/  F2FP.SATFINITE.E4M3.F32.PACK_AB_MERGE_C R105, R11, R10, RZ ;  /* 0x0000000a0b69723e */ /* 0x000fe200048070ff */
[C---:B------:R-:W-:Y:S01]  /*a5c0*/  FMUL R14, R38.reuse, R14 ;  /* 0x0000000e260e7220 */ /* 0x040fe20000400000 */
[C---:B------:R-:W-:Y:S01]  /*a5d0*/  FMUL R15, R38.reuse, R15 ;  /* 0x0000000f260f7220 */ /* 0x040fe20000400000 */
[--C-:B------:R-:W-:Y:S01]  /*a5e0*/  HADD2.F32 R55, -RZ, R79.reuse.H0_H0 ;  /* 0x2000004fff377230 */ /* 0x100fe20000004100 */
[----:B------:R-:W-:Y:S01]  /*a5f0*/  F2FP.SATFINITE.E4M3.F32.PACK_AB_MERGE_C R105, R9, R8, R105 ;  /* 0x000000080969723e */ /* 0x000fe20004807069 */
[C---:B------:R-:W-:Y:S01]  /*a600*/  FFMA R14, R41.reuse, R51, R14 ;  /* 0x00000033290e7223 */ /* 0x040fe2000000000e */
[C---:B------:R-:W-:Y:S01]  /*a610*/  FFMA R15, R41.reuse, R52, R15 ;  /* 0x00000034290f7223 */ /* 0x040fe2000000000f */
[C---:B------:R-:W-:Y:S01]  /*a620*/  FFMA R16, R41.reuse, R53, R16 ;  /* 0x0000003529107223 */ /* 0x040fe20000000010 */
[C---:B------:R-:W-:Y:S01]  /*a630*/  FFMA R17, R41.reuse, R54, R17 ;  /* 0x0000003629117223 */ /* 0x040fe20000000011 */
        /* <DEDUP_REMOVED lines=18> */
[----:B------:R-:W-:Y:S01]  /*a760*/  F2FP.F16.E4M3.UNPACK_B R83, R83.H1 ;  /* 0x00000053ff53723e */ /* 0x000fe200030006ff */
        /* <DEDUP_REMOVED lines=16> */
[----:B------:R-:W-:Y:S01]  /*a870*/  FFMA R28, R41, R69, R28 ;  /* 0x00000045291c7223 */ /* 0x000fe2000000001c */
[----:B------:R-:W-:Y:S01]  /*a880*/  F2FP.SATFINITE.E4M3.F32.PACK_AB_MERGE_C R107, R19, R18, RZ ;  /* 0x00000012136b723e */ /* 0x000fe200048070ff */
        /* <DEDUP_REMOVED lines=14> */
[----:B--2---:R-:W-:Y:S03]  /*a970*/  IADD3 R101, PT, PT, R36, 0x1, RZ ;  /* 0x0000000124657810 */ /* 0x004fe60007ffe0ff */
        /* <DEDUP_REMOVED lines=10> */
[----:B------:R-:W-:Y:S02]  /*aa20*/  UIADD3 UR40, UPT, UPT, UR49, 0x3400, URZ ;  /* 0x0000340031287890 */ /* 0x000fe4000fffe0ff */
[----:B------:R-:W-:Y:S02]  /*aa30*/  UIADD3 UR41, UPT, UPT, UR50, 0x20, URZ ;  /* 0x0000002032297890 */ /* 0x000fe4000fffe0ff */
[----:B------:R-:W-:Y:S02]  /*aa40*/  UIADD3 UR6, UPT, UPT, UR49, 0x3c00, URZ ;  /* 0x00003c0031067890 */ /* 0x000fe4000fffe0ff */
[----:B------:R-:W-:Y:S02]  /*aa50*/  UIADD3 UR7, UPT, UPT, UR50, 0x60, URZ ;  /* 0x0000006032077890 */ /* 0x000fe4000fffe0ff */
        /* <DEDUP_REMOVED lines=8> */
.L_x_164:
[----:B------:R-:W-:Y:S05]  /*aae0*/  BSYNC.RECONVERGENT B0 ;  /* 0x0000000000007941 */ /* 0x000fea0003800200 */
.L_x_163:
[----:B------:R-:W-:Y:S01]  /*aaf0*/  R2UR UR5, R90 ;  /* 0x000000005a0572ca */ /* 0x000fe200000e0000 */
[----:B------:R-:W-:Y:S01]  /*ab00*/  BAR.SYNC.DEFER_BLOCKING 0x1, 0x80 ;  /* 0x0042000000007b1d */ /* 0x000fe20000010000 */
[----:B------:R-:W-:Y:S01]  /*ab10*/  R2UR UR4, R91 ;  /* 0x000000005b0472ca */ /* 0x000fe200000e0000 */
[----:B------:R-:W-:Y:S01]  /*ab20*/  UISETP.NE.AND UP0, UPT, UR53, URZ, UPT ;  /* 0x000000ff3500728c */ /* 0x000fe2000bf05270 */
[----:B------:R-:W-:Y:S02]  /*ab30*/  ISETP.NE.AND P0, PT, R101, 0x2, PT ;  /* 0x000000026500780c */ /* 0x000fe40003f05270 */
[----:B------:R-:W-:Y:S02]  /*ab40*/  LOP3.LUT R95, R95, 0x1, RZ, 0x3c, !PT ;  /* 0x000000015f5f7812 */ /* 0x000fe400078e3cff */
[----:B------:R-:W-:Y:S02]  /*ab50*/  SEL R3, RZ, 0x1, P0 ;  /* 0x00000001ff037807 */ /* 0x000fe40000000000 */
[----:B------:R-:W-:Y:S02]  /*ab60*/  SEL R36, R101, RZ, P0 ;  /* 0x000000ff65247207 */ /* 0x000fe40000000000 */
[----:B------:R-:W-:Y:S01]  /*ab70*/  LOP3.LUT R96, R96, R3, RZ, 0x3c, !PT ;  /* 0x0000000360607212 */ /* 0x000fe200078e3cff */
[----:B------:R-:W-:Y:S02]  /*ab80*/  UIADD3 UR19, UPT, UPT, UR36, UR5, URZ ;  /* 0x0000000524137290 */ /* 0x000fe4000fffe0ff */
[----:B------:R-:W-:Y:S01]  /*ab90*/  UIADD3 UR21, UPT, UPT, UR37, UR4, URZ ;  /* 0x0000000425157290 */ /* 0x000fe2000fffe0ff */
[----:B------:R-:W-:Y:S01]  /*aba0*/  UMOV UR51, UR62 ;  /* 0x0000003e00337c82 */ /* 0x000fe20008000000 */
[----:B------:R-:W-:Y:S10]  /*abb0*/  BRA.U UP0, `(.L_x_165) ;  /* 0xffffffd100807547 */ /* 0x000ff4000b83ffff */
[----:B------:R-:W-:Y:S05]  /*abc0*/  EXIT ;  /* 0x000000000000794d */ /* 0x000fea0003800000 */
.L_x_25:
[----:B------:R-:W-:Y:S07]  /*abd0*/  MOV R0, UR11 ;  /* 0x0000000b00007c02 */ /* 0x000fee0008000f00 */
.L_x_166:
[----:B--2---:R2:W3:Y:S02]  /*abe0*/  SYNCS.PHASECHK.TRANS64.TRYWAIT P0, [R0+URZ+0x1a0], R5 ;  /* 0x0001a005000075a7 */ /* 0x0044e400080011ff */
[----:B---3--:R-:W-:Y:S05]  /*abf0*/  @!P0 NANOSLEEP.SYNCS 0x989680 ;  /* 0x009896800000895d */ /* 0x008fea0003900000 */
[----:B------:R-:W3:Y:S02]  /*ac00*/  @!P0 SYNCS.PHASECHK.TRANS64 P0, [R0+URZ+0x1a0], R5 ;  /* 0x0001a005000085a7 */ /* 0x000ee400080010ff */
[----:B---3--:R-:W-:Y:S05]  /*ac10*/  @!P0 BRA `(.L_x_166) ;  /* 0xfffffffc00f08947 */ /* 0x008fea000383ffff */
[----:B------:R-:W-:Y:S05]  /*ac20*/  BRA `(.L_x_24) ;  /* 0xffffff7400e07947 */ /* 0x000fea000383ffff */
.L_x_32:
[----:B------:R-:W-:Y:S07]  /*ac30*/  MOV R0, UR11 ;  /* 0x0000000b00007c02 */ /* 0x000fee0008000f00 */
.L_x_167:
[----:B--2---:R2:W3:Y:S02]  /*ac40*/  SYNCS.PHASECHK.TRANS64.TRYWAIT P0, [R0+URZ+0x1a0], R5 ;  /* 0x0001a005000075a7 */ /* 0x0044e400080011ff */
[----:B---3--:R-:W-:Y:S05]  /*ac50*/  @!P0 NANOSLEEP.SYNCS 0x989680 ;  /* 0x009896800000895d */ /* 0x008fea0003900000 */
[----:B------:R-:W3:Y:S02]  /*ac60*/  @!P0 SYNCS.PHASECHK.TRANS64 P0, [R0+URZ+0x1a0], R5 ;  /* 0x0001a005000085a7 */ /* 0x000ee400080010ff */
[----:B---3--:R-:W-:Y:S05]  /*ac70*/  @!P0 BRA `(.L_x_167) ;  /* 0xfffffffc00f08947 */ /* 0x008fea000383ffff */
[----:B------:R-:W-:Y:S05]  /*ac80*/  BRA `(.L_x_31) ;  /* 0xffffff7c00087947 */ /* 0x000fea000383ffff */
.L_x_37:
[----:B------:R-:W-:-:S07]  /*ac90*/  MOV R0, UR29 ;  /* 0x0000001d00007c02 */ /* 0x000fce0008000f00 */
.L_x_168:
[----:B--2---:R2:W3:Y:S02]  /*aca0*/  SYNCS.PHASECHK.TRANS64.TRYWAIT P0, [R0+URZ+0x370], R3 ;  /* 0x00037003000075a7 */ /* 0x0044e400080011ff */
[----:B---3--:R-:W-:Y:S05]  /*acb0*/  @!P0 NANOSLEEP.SYNCS 0x989680 ;  /* 0x009896800000895d */ /* 0x008fea0003900000 */
[----:B------:R-:W3:Y:S02]  /*acc0*/  @!P0 SYNCS.PHASECHK.TRANS64 P0, [R0+URZ+0x370], R3 ;  /* 0x00037003000085a7 */ /* 0x000ee400080010ff */
[----:B---3--:R-:W-:Y:S05]  /*acd0*/  @!P0 BRA `(.L_x_168) ;  /* 0xfffffffc00f08947 */ /* 0x008fea000383ffff */
[----:B------:R-:W-:Y:S05]  /*ace0*/  BRA `(.L_x_169) ;  /* 0xffffff7c00d07947 */ /* 0x000fea000383ffff */
.L_x_41:
[----:B------:R-:W-:-:S07]  /*acf0*/  MOV R0, UR4 ;  /* 0x0000000400007c02 */ /* 0x000fce0008000f00 */
.L_x_170:
[----:B--2---:R2:W3:Y:S02]  /*ad00*/  SYNCS.PHASECHK.TRANS64.TRYWAIT P0, [R0+URZ], R3 ;  /* 0x00000003000075a7 */ /* 0x0044e400080011ff */
[----:B---3--:R-:W-:Y:S05]  /*ad10*/  @!P0 NANOSLEEP.SYNCS 0x989680 ;  /* 0x009896800000895d */ /* 0x008fea0003900000 */
[----:B------:R-:W3:Y:S02]  /*ad20*/  @!P0 SYNCS.PHASECHK.TRANS64 P0, [R0+URZ], R3 ;  /* 0x00000003000085a7 */ /* 0x000ee400080010ff */
[----:B---3--:R-:W-:Y:S05]  /*ad30*/  @!P0 BRA `(.L_x_170) ;  /* 0xfffffffc00f08947 */ /* 0x008fea000383ffff */
[----:B------:R-:W-:Y:S05]  /*ad40*/  BRA `(.L_x_171) ;  /* 0xffffff8400647947 */ /* 0x000fea000383ffff */
.L_x_42:
[----:B------:R-:W-:-:S07]  /*ad50*/  MOV R0, UR5 ;  /* 0x0000000500007c02 */ /* 0x000fce0008000f00 */
.L_x_172:
[----:B--2---:R2:W3:Y:S02]  /*ad60*/  SYNCS.PHASECHK.TRANS64.TRYWAIT P0, [R0+URZ], R3 ;  /* 0x00000003000075a7 */ /* 0x0044e400080011ff */
[----:B---3--:R-:W-:Y:S05]  /*ad70*/  @!P0 NANOSLEEP.SYNCS 0x989680 ;  /* 0x009896800000895d */ /* 0x008fea0003900000 */
[----:B------:R-:W3:Y:S02]  /*ad80*/  @!P0 SYNCS.PHASECHK.TRANS64 P0, [R0+URZ], R3 ;  /* 0x00000003000085a7 */ /* 0x000ee400080010ff */
[----:B---3--:R-:W-:Y:S05]  /*ad90*/  @!P0 BRA `(.L_x_172) ;  /* 0xfffffffc00f08947 */ /* 0x008fea000383ffff */
[----:B------:R-:W-:Y:S05]  /*ada0*/  BRA `(.L_x_173) ;  /* 0xffffff8400747947 */ /* 0x000fea000383ffff */
.L_x_43:
[----:B------:R-:W-:-:S07]  /*adb0*/  MOV R0, UR5 ;  /* 0x0000000500007c02 */ /* 0x000fce0008000f00 */
.L_x_174:
[----:B--2---:R2:W3:Y:S02]  /*adc0*/  SYNCS.PHASECHK.TRANS64.TRYWAIT P0, [R0+URZ], R3 ;  /* 0x00000003000075a7 */ /* 0x0044e400080011ff */
[----:B---3--:R-:W-:Y:S05]  /*add0*/  @!P0 NANOSLEEP.SYNCS 0x989680 ;  /* 0x009896800000895d */ /* 0x008fea0003900000 */
[----:B------:R-:W3:Y:S02]  /*ade0*/  @!P0 SYNCS.PHASECHK.TRANS64 P0, [R0+URZ], R3 ;  /* 0x00000003000085a7 */ /* 0x000ee400080010ff */
[----:B---3--:R-:W-:Y:S05]  /*adf0*/  @!P0 BRA `(.L_x_174) ;  /* 0xfffffffc00f08947 */ /* 0x008fea000383ffff */
[----:B------:R-:W-:Y:S05]  /*ae00*/  BRA `(.L_x_175) ;  /* 0xffffff8400847947 */ /* 0x000fea000383ffff */
.L_x_44:
[----:B------:R-:W-:-:S07]  /*ae10*/  MOV R0, UR5 ;  /* 0x0000000500007c02 */ /* 0x000fce0008000f00 */
.L_x_176:
[----:B--2---:R2:W3:Y:S02]  /*ae20*/  SYNCS.PHASECHK.TRANS64.TRYWAIT P0, [R0+URZ], R3 ;  /* 0x00000003000075a7 */ /* 0x0044e400080011ff */
[----:B---3--:R-:W-:Y:S05]  /*ae30*/  @!P0 NANOSLEEP.SYNCS 0x989680 ;  /* 0x009896800000895d */ /* 0x008fea0003900000 */
[----:B------:R-:W3:Y:S02]  /*ae40*/  @!P0 SYNCS.PHASECHK.TRANS64 P0, [R0+URZ], R3 ;  /* 0x00000003000085a7 */ /* 0x000ee400080010ff */
[----:B---3--:R-:W-:Y:S05]  /*ae50*/  @!P0 BRA `(.L_x_176) ;  /* 0xfffffffc00f08947 */ /* 0x008fea000383ffff */
[----:B------:R-:W-:Y:S05]  /*ae60*/  BRA `(.L_x_177) ;  /* 0xffffff8400947947 */ /* 0x000fea000383ffff */
.L_x_45:
[----:B------:R-:W-:-:S07]  /*ae70*/  MOV R0, UR5 ;  /* 0x0000000500007c02 */ /* 0x000fce0008000f00 */
.L_x_178:
[----:B--2---:R2:W3:Y:S02]  /*ae80*/  SYNCS.PHASECHK.TRANS64.TRYWAIT P0, [R0+URZ], R3 ;  /* 0x00000003000075a7 */ /* 0x0044e400080011ff */
[----:B---3--:R-:W-:Y:S05]  /*ae90*/  @!P0 NANOSLEEP.SYNCS 0x989680 ;  /* 0x009896800000895d */ /* 0x008fea0003900000 */
[----:B------:R-:W3:Y:S02]  /*aea0*/  @!P0 SYNCS.PHASECHK.TRANS64 P0, [R0+URZ], R3 ;  /* 0x00000003000085a7 */ /* 0x000ee400080010ff */
[----:B---3--:R-:W-:Y:S05]  /*aeb0*/  @!P0 BRA `(.L_x_178) ;  /* 0xfffffffc00f08947 */ /* 0x008fea000383ffff */
[----:B------:R-:W-:Y:S05]  /*aec0*/  BRA `(.L_x_179) ;  /* 0xffffff8400a47947 */ /* 0x000fea000383ffff */
.L_x_46:
[----:B------:R-:W-:-:S07]  /*aed0*/  MOV R0, UR5 ;  /* 0x0000000500007c02 */ /* 0x000fce0008000f00 */
.L_x_180:
[----:B--2---:R2:W3:Y:S02]  /*aee0*/  SYNCS.PHASECHK.TRANS64.TRYWAIT P0, [R0+URZ], R3 ;  /* 0x00000003000075a7 */ /* 0x0044e400080011ff */
[----:B---3--:R-:W-:Y:S05]  /*aef0*/  @!P0 NANOSLEEP.SYNCS 0x989680 ;  /* 0x009896800000895d */ /* 0x008fea0003900000 */
[----:B------:R-:W3:Y:S02]  /*af00*/  @!P0 SYNCS.PHASECHK.TRANS64 P0, [R0+URZ], R3 ;  /* 0x00000003000085a7 */ /* 0x000ee400080010ff */
[----:B---3--:R-:W-:Y:S05]  /*af10*/  @!P0 BRA `(.L_x_180) ;  /* 0xfffffffc00f08947 */ /* 0x008fea000383ffff */
[----:B------:R-:W-:Y:S05]  /*af20*/  BRA `(.L_x_181) ;  /* 0xffffff8400b47947 */ /* 0x000fea000383ffff */
.L_x_47:
[----:B------:R-:W-:-:S07]  /*af30*/  MOV R0, UR5 ;  /* 0x0000000500007c02 */ /* 0x000fce0008000f00 */
.L_x_182:
[----:B--2---:R2:W3:Y:S02]  /*af40*/  SYNCS.PHASECHK.TRANS64.TRYWAIT P0, [R0+URZ], R3 ;  /* 0x00000003000075a7 */ /* 0x0044e400080011ff */
[----:B---3--:R-:W-:Y:S05]  /*af50*/  @!P0 NANOSLEEP.SYNCS 0x989680 ;  /* 0x009896800000895d */ /* 0x008fea0003900000 */
[----:B------:R-:W3:Y:S02]  /*af60*/  @!P0 SYNCS.PHASECHK.TRANS64 P0, [R0+URZ], R3 ;  /* 0x00000003000085a7 */ /* 0x000ee400080010ff */
[----:B---3--:R-:W-:Y:S05]  /*af70*/  @!P0 BRA `(.L_x_182) ;  /* 0xfffffffc00f08947 */ /* 0x008fea000383ffff */
[----:B------:R-:W-:Y:S05]  /*af80*/  BRA `(.L_x_183) ;  /* 0xffffff8400c47947 */ /* 0x000fea000383ffff */
.L_x_48:
[----:B------:R-:W-:-:S07]  /*af90*/  MOV R0, UR5 ;  /* 0x0000000500007c02 */ /* 0x000fce0008000f00 */
.L_x_184:
[----:B--2---:R2:W3:Y:S02]  /*afa0*/  SYNCS.PHASECHK.TRANS64.TRYWAIT P0, [R0+URZ], R3 ;  /* 0x00000003000075a7 */ /* 0x0044e400080011ff */
[----:B---3--:R-:W-:Y:S05]  /*afb0*/  @!P0 NANOSLEEP.SYNCS 0x989680 ;  /* 0x009896800000895d */ /* 0x008fea0003900000 */
[----:B------:R-:W3:Y:S02]  /*afc0*/  @!P0 SYNCS.PHASECHK.TRANS64 P0, [R0+URZ], R3 ;  /* 0x00000003000085a7 */ /* 0x000ee400080010ff */
[----:B---3--:R-:W-:Y:S05]  /*afd0*/  @!P0 BRA `(.L_x_184) ;  /* 0xfffffffc00f08947 */ /* 0x008fea000383ffff */
[----:B------:R-:W-:Y:S05]  /*afe0*/  BRA `(.L_x_185) ;  /* 0xffffff8400d47947 */ /* 0x000fea000383ffff */
.L_x_49:
[----:B------:R-:W-:-:S07]  /*aff0*/  MOV R0, UR5 ;  /* 0x0000000500007c02 */ /* 0x000fce0008000f00 */
.L_x_186:
[----:B--2---:R2:W3:Y:S02]  /*b000*/  SYNCS.PHASECHK.TRANS64.TRYWAIT P0, [R0+URZ], R3 ;  /* 0x00000003000075a7 */ /* 0x0044e400080011ff */
[----:B---3--:R-:W-:Y:S05]  /*b010*/  @!P0 NANOSLEEP.SYNCS 0x989680 ;  /* 0x009896800000895d */ /* 0x008fea0003900000 */
[----:B------:R-:W3:Y:S02]  /*b020*/  @!P0 SYNCS.PHASECHK.TRANS64 P0, [R0+URZ], R3 ;  /* 0x00000003000085a7 */ /* 0x000ee400080010ff */
[----:B---3--:R-:W-:Y:S05]  /*b030*/  @!P0 BRA `(.L_x_186) ;  /* 0xfffffffc00f08947 */ /* 0x008fea000383ffff */
[----:B------:R-:W-:Y:S05]  /*b040*/  BRA `(.L_x_187) ;  /* 0xffffff8400e47947 */ /* 0x000fea000383ffff */
.L_x_50:
[----:B------:R-:W-:-:S07]  /*b050*/  MOV R0, UR5 ;  /* 0x0000000500007c02 */ /* 0x000fce0008000f00 */
.L_x_188:
[----:B--2---:R2:W3:Y:S02]  /*b060*/  SYNCS.PHASECHK.TRANS64.TRYWAIT P0, [R0+URZ], R3 ;  /* 0x00000003000075a7 */ /* 0x0044e400080011ff */
[----:B---3--:R-:W-:Y:S05]  /*b070*/  @!P0 NANOSLEEP.SYNCS 0x989680 ;  /* 0x009896800000895d */ /* 0x008fea0003900000 */
[----:B------:R-:W3:Y:S02]  /*b080*/  @!P0 SYNCS.PHASECHK.TRANS64 P0, [R0+URZ], R3 ;  /* 0x00000003000085a7 */ /* 0x000ee400080010ff */
[----:B---3--:R-:W-:Y:S05]  /*b090*/  @!P0 BRA `(.L_x_188) ;  /* 0xfffffffc00f08947 */ /* 0x008fea000383ffff */
[----:B------:R-:W-:Y:S05]  /*b0a0*/  BRA `(.L_x_189) ;  /* 0xffffff8400f47947 */ /* 0x000fea000383ffff */
.L_x_51:
[----:B------:R-:W-:-:S07]  /*b0b0*/  MOV R0, UR5 ;  /* 0x0000000500007c02 */ /* 0x000fce0008000f00 */
.L_x_190:
[----:B--2---:R2:W3:Y:S02]  /*b0c0*/  SYNCS.PHASECHK.TRANS64.TRYWAIT P0, [R0+URZ], R3 ;  /* 0x00000003000075a7 */ /* 0x0044e400080011ff */
[----:B---3--:R-:W-:Y:S05]  /*b0d0*/  @!P0 NANOSLEEP.SYNCS 0x989680 ;  /* 0x009896800000895d */ /* 0x008fea0003900000 */
[----:B------:R-:W3:Y:S02]  /*b0e0*/  @!P0 SYNCS.PHASECHK.TRANS64 P0, [R0+URZ], R3 ;  /* 0x00000003000085a7 */ /* 0x000ee400080010ff */
[----:B---3--:R-:W-:Y:S05]  /*b0f0*/  @!P0 BRA `(.L_x_190) ;  /* 0xfffffffc00f08947 */ /* 0x008fea000383ffff */
[----:B------:R-:W-:Y:S05]  /*b100*/  BRA `(.L_x_191) ;  /* 0xffffff8800047947 */ /* 0x000fea000383ffff */
.L_x_52:
[----:B------:R-:W-:-:S07]  /*b110*/  MOV R0, UR5 ;  /* 0x0000000500007c02 */ /* 0x000fce0008000f00 */
.L_x_192:
[----:B--2---:R2:W3:Y:S02]  /*b120*/  SYNCS.PHASECHK.TRANS64.TRYWAIT P0, [R0+URZ], R3 ;  /* 0x00000003000075a7 */ /* 0x0044e400080011ff */
[----:B---3--:R-:W-:Y:S05]  /*b130*/  @!P0 NANOSLEEP.SYNCS 0x989680 ;  /* 0x009896800000895d */ /* 0x008fea0003900000 */
[----:B------:R-:W3:Y:S02]  /*b140*/  @!P0 SYNCS.PHASECHK.TRANS64 P0, [R0+URZ], R3 ;  /* 0x00000003000085a7 */ /* 0x000ee400080010ff */
[----:B---3--:R-:W-:Y:S05]  /*b150*/  @!P0 BRA `(.L_x_192) ;  /* 0xfffffffc00f08947 */ /* 0x008fea000383ffff */
[----:B------:R-:W-:Y:S05]  /*b160*/  BRA `(.L_x_193) ;  /* 0xffffff8800147947 */ /* 0x000fea000383ffff */
.L_x_53:
[----:B------:R-:W-:-:S07]  /*b170*/  MOV R0, UR5 ;  /* 0x0000000500007c02 */ /* 0x000fce0008000f00 */
.L_x_194:
[----:B--2---:R2:W3:Y:S02]  /*b180*/  SYNCS.PHASECHK.TRANS64.TRYWAIT P0, [R0+URZ], R3 ;  /* 0x00000003000075a7 */ /* 0x0044e400080011ff */
[----:B---3--:R-:W-:Y:S05]  /*b190*/  @!P0 NANOSLEEP.SYNCS 0x989680 ;  /* 0x009896800000895d */ /* 0x008fea0003900000 */
[----:B------:R-:W3:Y:S02]  /*b1a0*/  @!P0 SYNCS.PHASECHK.TRANS64 P0, [R0+URZ], R3 ;  /* 0x00000003000085a7 */ /* 0x000ee400080010ff */
[----:B---3--:R-:W-:Y:S05]  /*b1b0*/  @!P0 BRA `(.L_x_194) ;  /* 0xfffffffc00f08947 */ /* 0x008fea000383ffff */
[----:B------:R-:W-:Y:S05]  /*b1c0*/  BRA `(.L_x_195) ;  /* 0xffffff8800247947 */ /* 0x000fea000383ffff */
.L_x_54:
[----:B------:R-:W-:-:S07]  /*b1d0*/  MOV R0, UR5 ;  /* 0x0000000500007c02 */ /* 0x000fce0008000f00 */
.L_x_196:
[----:B--2---:R2:W3:Y:S02]  /*b1e0*/  SYNCS.PHASECHK.TRANS64.TRYWAIT P0, [R0+URZ], R3 ;  /* 0x00000003000075a7 */ /* 0x0044e400080011ff */
[----:B---3--:R-:W-:Y:S05]  /*b1f0*/  @!P0 NANOSLEEP.SYNCS 0x989680 ;  /* 0x009896800000895d */ /* 0x008fea0003900000 */
[----:B------:R-:W3:Y:S02]  /*b200*/  @!P0 SYNCS.PHASECHK.TRANS64 P0, [R0+URZ], R3 ;  /* 0x00000003000085a7 */ /* 0x000ee400080010ff */
[----:B---3--:R-:W-:Y:S05]  /*b210*/  @!P0 BRA `(.L_x_196) ;  /* 0xfffffffc00f08947 */ /* 0x008fea000383ffff */
[----:B------:R-:W-:Y:S05]  /*b220*/  BRA `(.L_x_197) ;  /* 0xffffff8800347947 */ /* 0x000fea000383ffff */
.L_x_55:
[----:B------:R-:W-:-:S07]  /*b230*/  MOV R0, UR5 ;  /* 0x0000000500007c02 */ /* 0x000fce0008000f00 */
.L_x_198:
[----:B--2---:R2:W3:Y:S02]  /*b240*/  SYNCS.PHASECHK.TRANS64.TRYWAIT P0, [R0+URZ], R3 ;  /* 0x00000003000075a7 */ /* 0x0044e400080011ff */
[----:B---3--:R-:W-:Y:S05]  /*b250*/  @!P0 NANOSLEEP.SYNCS 0x989680 ;  /* 0x009896800000895d */ /* 0x008fea0003900000 */
[----:B------:R-:W3:Y:S02]  /*b260*/  @!P0 SYNCS.PHASECHK.TRANS64 P0, [R0+URZ], R3 ;  /* 0x00000003000085a7 */ /* 0x000ee400080010ff */
[----:B---3--:R-:W-:Y:S05]  /*b270*/  @!P0 BRA `(.L_x_198) ;  /* 0xfffffffc00f08947 */ /* 0x008fea000383ffff */
[----:B------:R-:W-:Y:S05]  /*b280*/  BRA `(.L_x_199) ;  /* 0xffffff8800447947 */ /* 0x000fea000383ffff */
.L_x_56:
[----:B------:R-:W-:-:S07]  /*b290*/  MOV R0, UR5 ;  /* 0x0000000500007c02 */ /* 0x000fce0008000f00 */
.L_x_200:
[----:B--2---:R2:W3:Y:S02]  /*b2a0*/  SYNCS.PHASECHK.TRANS64.TRYWAIT P0, [R0+URZ], R3 ;  /* 0x00000003000075a7 */ /* 0x0044e400080011ff */
[----:B---3--:R-:W-:Y:S05]  /*b2b0*/  @!P0 NANOSLEEP.SYNCS 0x989680 ;  /* 0x009896800000895d */ /* 0x008fea0003900000 */
[----:B------:R-:W3:Y:S02]  /*b2c0*/  @!P0 SYNCS.PHASECHK.TRANS64 P0, [R0+URZ], R3 ;  /* 0x00000003000085a7 */ /* 0x000ee400080010ff */
[----:B---3--:R-:W-:Y:S05]  /*b2d0*/  @!P0 BRA `(.L_x_200) ;  /* 0xfffffffc00f08947 */ /* 0x008fea000383ffff */
[----:B------:R-:W-:Y:S05]  /*b2e0*/  BRA `(.L_x_201) ;  /* 0xffffff8800547947 */ /* 0x000fea000383ffff */
.L_x_57:
[----:B------:R-:W-:-:S07]  /*b2f0*/  MOV R0, UR5 ;  /* 0x0000000500007c02 */ /* 0x000fce0008000f00 */
.L_x_202:
[----:B--2---:R2:W3:Y:S02]  /*b300*/  SYNCS.PHASECHK.TRANS64.TRYWAIT P0, [R0+URZ], R3 ;  /* 0x00000003000075a7 */ /* 0x0044e400080011ff */
[----:B---3--:R-:W-:Y:S05]  /*b310*/  @!P0 NANOSLEEP.SYNCS 0x989680 ;  /* 0x009896800000895d */ /* 0x008fea0003900000 */
[----:B------:R-:W3:Y:S02]  /*b320*/  @!P0 SYNCS.PHASECHK.TRANS64 P0, [R0+URZ], R3 ;  /* 0x00000003000085a7 */ /* 0x000ee400080010ff */
[----:B---3--:R-:W-:Y:S05]  /*b330*/  @!P0 BRA `(.L_x_202) ;  /* 0xfffffffc00f08947 */ /* 0x008fea000383ffff */
[----:B------:R-:W-:Y:S05]  /*b340*/  BRA `(.L_x_203) ;  /* 0xffffff8800647947 */ /* 0x000fea000383ffff */
.L_x_58:
[----:B------:R-:W-:-:S07]  /*b350*/  MOV R0, UR5 ;  /* 0x0000000500007c02 */ /* 0x000fce0008000f00 */
.L_x_204:
[----:B--2---:R2:W3:Y:S02]  /*b360*/  SYNCS.PHASECHK.TRANS64.TRYWAIT P0, [R0+URZ], R3 ;  /* 0x00000003000075a7 */ /* 0x0044e400080011ff */
[----:B---3--:R-:W-:Y:S05]  /*b370*/  @!P0 NANOSLEEP.SYNCS 0x989680 ;  /* 0x009896800000895d */ /* 0x008fea0003900000 */
[----:B------:R-:W3:Y:S02]  /*b380*/  @!P0 SYNCS.PHASECHK.TRANS64 P0, [R0+URZ], R3 ;  /* 0x00000003000085a7 */ /* 0x000ee400080010ff */
[----:B---3--:R-:W-:Y:S05]  /*b390*/  @!P0 BRA `(.L_x_204) ;  /* 0xfffffffc00f08947 */ /* 0x008fea000383ffff */
[----:B------:R-:W-:Y:S05]  /*b3a0*/  BRA `(.L_x_205) ;  /* 0xffffff8800747947 */ /* 0x000fea000383ffff */
.L_x_59:
[----:B------:R-:W-:-:S07]  /*b3b0*/  MOV R0, UR5 ;  /* 0x0000000500007c02 */ /* 0x000fce0008000f00 */
.L_x_206:
[----:B--2---:R2:W3:Y:S02]  /*b3c0*/  SYNCS.PHASECHK.TRANS64.TRYWAIT P0, [R0+URZ], R3 ;  /* 0x00000003000075a7 */ /* 0x0044e400080011ff */
[----:B---3--:R-:W-:Y:S05]  /*b3d0*/  @!P0 NANOSLEEP.SYNCS 0x989680 ;  /* 0x009896800000895d */ /* 0x008fea0003900000 */
[----:B------:R-:W3:Y:S02]  /*b3e0*/  @!P0 SYNCS.PHASECHK.TRANS64 P0, [R0+URZ], R3 ;  /* 0x00000003000085a7 */ /* 0x000ee400080010ff */
[----:B---3--:R-:W-:Y:S05]  /*b3f0*/  @!P0 BRA `(.L_x_206) ;  /* 0xfffffffc00f08947 */ /* 0x008fea000383ffff */
[----:B------:R-:W-:Y:S05]  /*b400*/  BRA `(.L_x_207) ;  /* 0xffffff8800847947 */ /* 0x000fea000383ffff */
.L_x_60:
[----:B------:R-:W-:-:S07]  /*b410*/  MOV R0, UR5 ;  /* 0x0000000500007c02 */ /* 0x000fce0008000f00 */
.L_x_208:
[----:B--2---:R2:W3:Y:S02]  /*b420*/  SYNCS.PHASECHK.TRANS64.TRYWAIT P0, [R0+URZ], R3 ;  /* 0x00000003000075a7 */ /* 0x0044e400080011ff */
[----:B---3--:R-:W-:Y:S05]  /*b430*/  @!P0 NANOSLEEP.SYNCS 0x989680 ;  /* 0x009896800000895d */ /* 0x008fea0003900000 */
[----:B------:R-:W3:Y:S02]  /*b440*/  @!P0 SYNCS.PHASECHK.TRANS64 P0, [R0+URZ], R3 ;  /* 0x00000003000085a7 */ /* 0x000ee400080010ff */
[----:B---3--:R-:W-:Y:S05]  /*b450*/  @!P0 BRA `(.L_x_208) ;  /* 0xfffffffc00f08947 */ /* 0x008fea000383ffff */
[----:B------:R-:W-:Y:S05]  /*b460*/  BRA `(.L_x_209) ;  /* 0xffffff8800947947 */ /* 0x000fea000383ffff */
.L_x_61:
[----:B------:R-:W-:-:S07]  /*b470*/  MOV R0, UR5 ;  /* 0x0000000500007c02 */ /* 0x000fce0008000f00 */
.L_x_210:
[----:B--2---:R2:W3:Y:S02]  /*b480*/  SYNCS.PHASECHK.TRANS64.TRYWAIT P0, [R0+URZ], R3 ;  /* 0x00000003000075a7 */ /* 0x0044e400080011ff */
[----:B---3--:R-:W-:Y:S05]  /*b490*/  @!P0 NANOSLEEP.SYNCS 0x989680 ;  /* 0x009896800000895d */ /* 0x008fea0003900000 */
[----:B------:R-:W3:Y:S02]  /*b4a0*/  @!P0 SYNCS.PHASECHK.TRANS64 P0, [R0+URZ], R3 ;  /* 0x00000003000085a7 */ /* 0x000ee400080010ff */
[----:B---3--:R-:W-:Y:S05]  /*b4b0*/  @!P0 BRA `(.L_x_210) ;  /* 0xfffffffc00f08947 */ /* 0x008fea000383ffff */
[----:B------:R-:W-:Y:S05]  /*b4c0*/  BRA `(.L_x_211) ;  /* 0xffffff8800a47947 */ /* 0x000fea000383ffff */
.L_x_62:
[----:B------:R-:W-:-:S07]  /*b4d0*/  MOV R0, UR5 ;  /* 0x0000000500007c02 */ /* 0x000fce0008000f00 */
.L_x_212:
[----:B--2---:R2:W3:Y:S02]  /*b4e0*/  SYNCS.PHASECHK.TRANS64.TRYWAIT P0, [R0+URZ], R3 ;  /* 0x00000003000075a7 */ /* 0x0044e400080011ff */
[----:B---3--:R-:W-:Y:S05]  /*b4f0*/  @!P0 NANOSLEEP.SYNCS 0x989680 ;  /* 0x009896800000895d */ /* 0x008fea0003900000 */
[----:B------:R-:W3:Y:S02]  /*b500*/  @!P0 SYNCS.PHASECHK.TRANS64 P0, [R0+URZ], R3 ;  /* 0x00000003000085a7 */ /* 0x000ee400080010ff */
[----:B---3--:R-:W-:Y:S05]  /*b510*/  @!P0 BRA `(.L_x_212) ;  /* 0xfffffffc00f08947 */ /* 0x008fea000383ffff */
[----:B------:R-:W-:Y:S05]  /*b520*/  BRA `(.L_x_213) ;  /* 0xffffff8800b47947 */ /* 0x000fea000383ffff */
.L_x_63:
[----:B------:R-:W-:-:S07]  /*b530*/  MOV R0, UR5 ;  /* 0x0000000500007c02 */ /* 0x000fce0008000f00 */
.L_x_214:
[----:B--2---:R2:W3:Y:S02]  /*b540*/  SYNCS.PHASECHK.TRANS64.TRYWAIT P0, [R0+URZ], R3 ;  /* 0x00000003000075a7 */ /* 0x0044e400080011ff */
[----:B---3--:R-:W-:Y:S05]  /*b550*/  @!P0 NANOSLEEP.SYNCS 0x989680 ;  /* 0x009896800000895d */ /* 0x008fea0003900000 */
[----:B------:R-:W3:Y:S02]  /*b560*/  @!P0 SYNCS.PHASECHK.TRANS64 P0, [R0+URZ], R3 ;  /* 0x00000003000085a7 */ /* 0x000ee400080010ff */
[----:B---3--:R-:W-:Y:S05]  /*b570*/  @!P0 BRA `(.L_x_214) ;  /* 0xfffffffc00f08947 */ /* 0x008fea000383ffff */
[----:B------:R-:W-:Y:S05]  /*b580*/  BRA `(.L_x_215) ;  /* 0xffffff8800c47947 */ /* 0x000fea000383ffff */
.L_x_64:
[----:B------:R-:W-:-:S07]  /*b590*/  MOV R0, UR5 ;  /* 0x0000000500007c02 */ /* 0x000fce0008000f00 */
.L_x_216:
[----:B--2---:R2:W3:Y:S02]  /*b5a0*/  SYNCS.PHASECHK.TRANS64.TRYWAIT P0, [R0+URZ], R3 ;  /* 0x00000003000075a7 */ /* 0x0044e400080011ff */
[----:B---3--:R-:W-:Y:S05]  /*b5b0*/  @!P0 NANOSLEEP.SYNCS 0x989680 ;  /* 0x009896800000895d */ /* 0x008fea0003900000 */
[----:B------:R-:W3:Y:S02]  /*b5c0*/  @!P0 SYNCS.PHASECHK.TRANS64 P0, [R0+URZ], R3 ;  /* 0x00000003000085a7 */ /* 0x000ee400080010ff */
[----:B---3--:R-:W-:Y:S05]  /*b5d0*/  @!P0 BRA `(.L_x_216) ;  /* 0xfffffffc00f08947 */ /* 0x008fea000383ffff */
[----:B------:R-:W-:Y:S05]  /*b5e0*/  BRA `(.L_x_217) ;  /* 0xffffff8800d47947 */ /* 0x000fea000383ffff */
.L_x_65:
[----:B------:R-:W-:-:S07]  /*b5f0*/  MOV R0, UR5 ;  /* 0x0000000500007c02 */ /* 0x000fce0008000f00 */
.L_x_218:
[----:B--2---:R2:W3:Y:S02]  /*b600*/  SYNCS.PHASECHK.TRANS64.TRYWAIT P0, [R0+URZ], R3 ;  /* 0x00000003000075a7 */ /* 0x0044e400080011ff */
[----:B---3--:R-:W-:Y:S05]  /*b610*/  @!P0 NANOSLEEP.SYNCS 0x989680 ;  /* 0x009896800000895d */ /* 0x008fea0003900000 */
[----:B------:R-:W3:Y:S02]  /*b620*/  @!P0 SYNCS.PHASECHK.TRANS64 P0, [R0+URZ], R3 ;  /* 0x00000003000085a7 */ /* 0x000ee400080010ff */
[----:B---3--:R-:W-:Y:S05]  /*b630*/  @!P0 BRA `(.L_x_218) ;  /* 0xfffffffc00f08947 */ /* 0x008fea000383ffff */
[----:B------:R-:W-:Y:S05]  /*b640*/  BRA `(.L_x_219) ;  /* 0xffffff8800e47947 */ /* 0x000fea000383ffff */
.L_x_66:
[----:B------:R-:W-:-:S07]  /*b650*/  MOV R0, UR5 ;  /* 0x0000000500007c02 */ /* 0x000fce0008000f00 */
.L_x_220:
[----:B--2---:R2:W3:Y:S02]  /*b660*/  SYNCS.PHASECHK.TRANS64.TRYWAIT P0, [R0+URZ], R3 ;  /* 0x00000003000075a7 */ /* 0x0044e400080011ff */
[----:B---3--:R-:W-:Y:S05]  /*b670*/  @!P0 NANOSLEEP.SYNCS 0x989680 ;  /* 0x009896800000895d */ /* 0x008fea0003900000 */
[----:B------:R-:W3:Y:S02]  /*b680*/  @!P0 SYNCS.PHASECHK.TRANS64 P0, [R0+URZ], R3 ;  /* 0x00000003000085a7 */ /* 0x000ee400080010ff */
[----:B---3--:R-:W-:Y:S05]  /*b690*/  @!P0 BRA `(.L_x_220) ;  /* 0xfffffffc00f08947 */ /* 0x008fea000383ffff */
[----:B------:R-:W-:Y:S05]  /*b6a0*/  BRA `(.L_x_221) ;  /* 0xffffff8800f47947 */ /* 0x000fea000383ffff */
.L_x_67:
[----:B------:R-:W-:-:S07]  /*b6b0*/  MOV R0, UR5 ;  /* 0x0000000500007c02 */ /* 0x000fce0008000f00 */
.L_x_222:
[----:B--2---:R2:W3:Y:S02]  /*b6c0*/  SYNCS.PHASECHK.TRANS64.TRYWAIT P0, [R0+URZ], R3 ;  /* 0x00000003000075a7 */ /* 0x0044e400080011ff */
[----:B---3--:R-:W-:Y:S05]  /*b6d0*/  @!P0 NANOSLEEP.SYNCS 0x989680 ;  /* 0x009896800000895d */ /* 0x008fea0003900000 */
[----:B------:R-:W3:Y:S02]  /*b6e0*/  @!P0 SYNCS.PHASECHK.TRANS64 P0, [R0+URZ], R3 ;  /* 0x00000003000085a7 */ /* 0x000ee400080010ff */
[----:B---3--:R-:W-:Y:S05]  /*b6f0*/  @!P0 BRA `(.L_x_222) ;  /* 0xfffffffc00f08947 */ /* 0x008fea000383ffff */
[----:B------:R-:W-:Y:S05]  /*b700*/  BRA `(.L_x_223) ;  /* 0xffffff8c00047947 */ /* 0x000fea000383ffff */
.L_x_68:
[----:B------:R-:W-:-:S07]  /*b710*/  MOV R0, UR5 ;  /* 0x0000000500007c02 */ /* 0x000fce0008000f00 */
.L_x_224:
[----:B--2---:R2:W3:Y:S02]  /*b720*/  SYNCS.PHASECHK.TRANS64.TRYWAIT P0, [R0+URZ], R3 ;  /* 0x00000003000075a7 */ /* 0x0044e400080011ff */
[----:B---3--:R-:W-:Y:S05]  /*b730*/  @!P0 NANOSLEEP.SYNCS 0x989680 ;  /* 0x009896800000895d */ /* 0x008fea0003900000 */
[----:B------:R-:W3:Y:S02]  /*b740*/  @!P0 SYNCS.PHASECHK.TRANS64 P0, [R0+URZ], R3 ;  /* 0x00000003000085a7 */ /* 0x000ee400080010ff */
[----:B---3--:R-:W-:Y:S05]  /*b750*/  @!P0 BRA `(.L_x_224) ;  /* 0xfffffffc00f08947 */ /* 0x008fea000383ffff */
[----:B------:R-:W-:Y:S05]  /*b760*/  BRA `(.L_x_225) ;  /* 0xffffff8c00147947 */ /* 0x000fea000383ffff */
.L_x_69:
[----:B------:R-:W-:-:S07]  /*b770*/  MOV R0, UR5 ;  /* 0x0000000500007c02 */ /* 0x000fce0008000f00 */
.L_x_226:
[----:B--2---:R2:W3:Y:S02]  /*b780*/  SYNCS.PHASECHK.TRANS64.TRYWAIT P0, [R0+URZ], R3 ;  /* 0x00000003000075a7 */ /* 0x0044e400080011ff */
[----:B---3--:R-:W-:Y:S05]  /*b790*/  @!P0 NANOSLEEP.SYNCS 0x989680 ;  /* 0x009896800000895d */ /* 0x008fea0003900000 */
[----:B------:R-:W3:Y:S02]  /*b7a0*/  @!P0 SYNCS.PHASECHK.TRANS64 P0, [R0+URZ], R3 ;  /* 0x00000003000085a7 */ /* 0x000ee400080010ff */
[----:B---3--:R-:W-:Y:S05]  /*b7b0*/  @!P0 BRA `(.L_x_226) ;  /* 0xfffffffc00f08947 */ /* 0x008fea000383ffff */
[----:B------:R-:W-:Y:S05]  /*b7c0*/  BRA `(.L_x_227) ;  /* 0xffffff8c00247947 */ /* 0x000fea000383ffff */
.L_x_70:
[----:B------:R-:W-:-:S07]  /*b7d0*/  MOV R0, UR5 ;  /* 0x0000000500007c02 */ /* 0x000fce0008000f00 */
.L_x_228:
[----:B--2---:R2:W3:Y:S02]  /*b7e0*/  SYNCS.PHASECHK.TRANS64.TRYWAIT P0, [R0+URZ], R3 ;  /* 0x00000003000075a7 */ /* 0x0044e400080011ff */
[----:B---3--:R-:W-:Y:S05]  /*b7f0*/  @!P0 NANOSLEEP.SYNCS 0x989680 ;  /* 0x009896800000895d */ /* 0x008fea0003900000 */
[----:B------:R-:W3:Y:S02]  /*b800*/  @!P0 SYNCS.PHASECHK.TRANS64 P0, [R0+URZ], R3 ;  /* 0x00000003000085a7 */ /* 0x000ee400080010ff */
[----:B---3--:R-:W-:Y:S05]  /*b810*/  @!P0 BRA `(.L_x_228) ;  /* 0xfffffffc00f08947 */ /* 0x008fea000383ffff */
[----:B------:R-:W-:Y:S05]  /*b820*/  BRA `(.L_x_229) ;  /* 0xffffff8c00347947 */ /* 0x000fea000383ffff */
.L_x_71:
[----:B------:R-:W-:-:S07]  /*b830*/  MOV R0, UR5 ;  /* 0x0000000500007c02 */ /* 0x000fce0008000f00 */
.L_x_230:
[----:B--2---:R2:W3:Y:S02]  /*b840*/  SYNCS.PHASECHK.TRANS64.TRYWAIT P0, [R0+URZ], R3 ;  /* 0x00000003000075a7 */ /* 0x0044e400080011ff */
[----:B---3--:R-:W-:Y:S05]  /*b850*/  @!P0 NANOSLEEP.SYNCS 0x989680 ;  /* 0x009896800000895d */ /* 0x008fea0003900000 */
[----:B------:R-:W3:Y:S02]  /*b860*/  @!P0 SYNCS.PHASECHK.TRANS64 P0, [R0+URZ], R3 ;  /* 0x00000003000085a7 */ /* 0x000ee400080010ff */
[----:B---3--:R-:W-:Y:S05]  /*b870*/  @!P0 BRA `(.L_x_230) ;  /* 0xfffffffc00f08947 */ /* 0x008fea000383ffff */
[----:B------:R-:W-:Y:S05]  /*b880*/  BRA `(.L_x_231) ;  /* 0xffffff8c00447947 */ /* 0x000fea000383ffff */
.L_x_72:
[----:B------:R-:W-:-:S07]  /*b890*/  MOV R0, UR5 ;  /* 0x0000000500007c02 */ /* 0x000fce0008000f00 */
.L_x_232:
[----:B--2---:R2:W3:Y:S02]  /*b8a0*/  SYNCS.PHASECHK.TRANS64.TRYWAIT P0, [R0+URZ], R3 ;  /* 0x00000003000075a7 */ /* 0x0044e400080011ff */
[----:B---3--:R-:W-:Y:S05]  /*b8b0*/  @!P0 NANOSLEEP.SYNCS 0x989680 ;  /* 0x009896800000895d */ /* 0x008fea0003900000 */
[----:B------:R-:W3:Y:S02]  /*b8c0*/  @!P0 SYNCS.PHASECHK.TRANS64 P0, [R0+URZ], R3 ;  /* 0x00000003000085a7 */ /* 0x000ee400080010ff */
[----:B---3--:R-:W-:Y:S05]  /*b8d0*/  @!P0 BRA `(.L_x_232) ;  /* 0xfffffffc00f08947 */ /* 0x008fea000383ffff */
[----:B------:R-:W-:Y:S05]  /*b8e0*/  BRA `(.L_x_233) ;  /* 0xffffff8c00547947 */ /* 0x000fea000383ffff */
.L_x_73:
[----:B------:R-:W-:-:S07]  /*b8f0*/  MOV R0, UR5 ;  /* 0x0000000500007c02 */ /* 0x000fce0008000f00 */
.L_x_234:
[----:B--2---:R2:W3:Y:S02]  /*b900*/  SYNCS.PHASECHK.TRANS64.TRYWAIT P0, [R0+URZ], R3 ;  /* 0x00000003000075a7 */ /* 0x0044e400080011ff */
[----:B---3--:R-:W-:Y:S05]  /*b910*/  @!P0 NANOSLEEP.SYNCS 0x989680 ;  /* 0x009896800000895d */ /* 0x008fea0003900000 */
[----:B------:R-:W3:Y:S02]  /*b920*/  @!P0 SYNCS.PHASECHK.TRANS64 P0, [R0+URZ], R3 ;  /* 0x00000003000085a7 */ /* 0x000ee400080010ff */
[----:B---3--:R-:W-:Y:S05]  /*b930*/  @!P0 BRA `(.L_x_234) ;  /* 0xfffffffc00f08947 */ /* 0x008fea000383ffff */
[----:B------:R-:W-:Y:S05]  /*b940*/  BRA `(.L_x_235) ;  /* 0xffffff8c00647947 */ /* 0x000fea000383ffff */
.L_x_74:
[----:B------:R-:W-:-:S07]  /*b950*/  MOV R0, UR5 ;  /* 0x0000000500007c02 */ /* 0x000fce0008000f00 */
.L_x_236:
[----:B--2---:R2:W3:Y:S02]  /*b960*/  SYNCS.PHASECHK.TRANS64.TRYWAIT P0, [R0+URZ], R3 ;  /* 0x00000003000075a7 */ /* 0x0044e400080011ff */
[----:B---3--:R-:W-:Y:S05]  /*b970*/  @!P0 NANOSLEEP.SYNCS 0x989680 ;  /* 0x009896800000895d */ /* 0x008fea0003900000 */
[----:B------:R-:W3:Y:S02]  /*b980*/  @!P0 SYNCS.PHASECHK.TRANS64 P0, [R0+URZ], R3 ;  /* 0x00000003000085a7 */ /* 0x000ee400080010ff */
[----:B---3--:R-:W-:Y:S05]  /*b990*/  @!P0 BRA `(.L_x_236) ;  /* 0xfffffffc00f08947 */ /* 0x008fea000383ffff */
[----:B------:R-:W-:Y:S05]  /*b9a0*/  BRA `(.L_x_237) ;  /* 0xffffff8c00747947 */ /* 0x000fea000383ffff */
.L_x_75:
[----:B------:R-:W-:-:S07]  /*b9b0*/  MOV R0, UR5 ;  /* 0x0000000500007c02 */ /* 0x000fce0008000f00 */
.L_x_238:
[----:B--2---:R2:W3:Y:S02]  /*b9c0*/  SYNCS.PHASECHK.TRANS64.TRYWAIT P0, [R0+URZ], R3 ;  /* 0x00000003000075a7 */ /* 0x0044e400080011ff */
[----:B---3--:R-:W-:Y:S05]  /*b9d0*/  @!P0 NANOSLEEP.SYNCS 0x989680 ;  /* 0x009896800000895d */ /* 0x008fea0003900000 */
[----:B------:R-:W3:Y:S02]  /*b9e0*/  @!P0 SYNCS.PHASECHK.TRANS64 P0, [R0+URZ], R3 ;  /* 0x00000003000085a7 */ /* 0x000ee400080010ff */
[----:B---3--:R-:W-:Y:S05]  /*b9f0*/  @!P0 BRA `(.L_x_238) ;  /* 0xfffffffc00f08947 */ /* 0x008fea000383ffff */
[----:B------:R-:W-:Y:S05]  /*ba00*/  BRA `(.L_x_239) ;  /* 0xffffff8c00847947 */ /* 0x000fea000383ffff */
.L_x_76:
[----:B------:R-:W-:-:S07]  /*ba10*/  MOV R0, UR5 ;  /* 0x0000000500007c02 */ /* 0x000fce0008000f00 */
.L_x_240:
[----:B--2---:R2:W3:Y:S02]  /*ba20*/  SYNCS.PHASECHK.TRANS64.TRYWAIT P0, [R0+URZ], R3 ;  /* 0x00000003000075a7 */ /* 0x0044e400080011ff */
[----:B---3--:R-:W-:Y:S05]  /*ba30*/  @!P0 NANOSLEEP.SYNCS 0x989680 ;  /* 0x009896800000895d */ /* 0x008fea0003900000 */
[----:B------:R-:W3:Y:S02]  /*ba40*/  @!P0 SYNCS.PHASECHK.TRANS64 P0, [R0+URZ], R3 ;  /* 0x00000003000085a7 */ /* 0x000ee400080010ff */
[----:B---3--:R-:W-:Y:S05]  /*ba50*/  @!P0 BRA `(.L_x_240) ;  /* 0xfffffffc00f08947 */ /* 0x008fea000383ffff */
[----:B------:R-:W-:Y:S05]  /*ba60*/  BRA `(.L_x_241) ;  /* 0xffffff8c00947947 */ /* 0x000fea000383ffff */
.L_x_77:
[----:B------:R-:W-:-:S07]  /*ba70*/  MOV R0, UR5 ;  /* 0x0000000500007c02 */ /* 0x000fce0008000f00 */
.L_x_242:
[----:B--2---:R2:W3:Y:S02]  /*ba80*/  SYNCS.PHASECHK.TRANS64.TRYWAIT P0, [R0+URZ], R3 ;  /* 0x00000003000075a7 */ /* 0x0044e400080011ff */
[----:B---3--:R-:W-:Y:S05]  /*ba90*/  @!P0 NANOSLEEP.SYNCS 0x989680 ;  /* 0x009896800000895d */ /* 0x008fea0003900000 */
[----:B------:R-:W3:Y:S02]  /*baa0*/  @!P0 SYNCS.PHASECHK.TRANS64 P0, [R0+URZ], R3 ;  /* 0x00000003000085a7 */ /* 0x000ee400080010ff */
[----:B---3--:R-:W-:Y:S05]  /*bab0*/  @!P0 BRA `(.L_x_242) ;  /* 0xfffffffc00f08947 */ /* 0x008fea000383ffff */
[----:B------:R-:W-:Y:S05]  /*bac0*/  BRA `(.L_x_243) ;  /* 0xffffff8c00a47947 */ /* 0x000fea000383ffff */
.L_x_78:
[----:B------:R-:W-:-:S07]  /*bad0*/  MOV R0, UR5 ;  /* 0x0000000500007c02 */ /* 0x000fce0008000f00 */
.L_x_244:
[----:B--2---:R2:W3:Y:S02]  /*bae0*/  SYNCS.PHASECHK.TRANS64.TRYWAIT P0, [R0+URZ], R3 ;  /* 0x00000003000075a7 */ /* 0x0044e400080011ff */
[----:B---3--:R-:W-:Y:S05]  /*baf0*/  @!P0 NANOSLEEP.SYNCS 0x989680 ;  /* 0x009896800000895d */ /* 0x008fea0003900000 */
[----:B------:R-:W3:Y:S02]  /*bb00*/  @!P0 SYNCS.PHASECHK.TRANS64 P0, [R0+URZ], R3 ;  /* 0x00000003000085a7 */ /* 0x000ee400080010ff */
[----:B---3--:R-:W-:Y:S05]  /*bb10*/  @!P0 BRA `(.L_x_244) ;  /* 0xfffffffc00f08947 */ /* 0x008fea000383ffff */
[----:B------:R-:W-:Y:S05]  /*bb20*/  BRA `(.L_x_245) ;  /* 0xffffff8c00b47947 */ /* 0x000fea000383ffff */
.L_x_79:
[----:B------:R-:W-:-:S07]  /*bb30*/  MOV R0, UR5 ;  /* 0x0000000500007c02 */ /* 0x000fce0008000f00 */
.L_x_246:
[----:B--2---:R2:W3:Y:S02]  /*bb40*/  SYNCS.PHASECHK.TRANS64.TRYWAIT P0, [R0+URZ], R3 ;  /* 0x00000003000075a7 */ /* 0x0044e400080011ff */
[----:B---3--:R-:W-:Y:S05]  /*bb50*/  @!P0 NANOSLEEP.SYNCS 0x989680 ;  /* 0x009896800000895d */ /* 0x008fea0003900000 */
[----:B------:R-:W3:Y:S02]  /*bb60*/  @!P0 SYNCS.PHASECHK.TRANS64 P0, [R0+URZ], R3 ;  /* 0x00000003000085a7 */ /* 0x000ee400080010ff */
[----:B---3--:R-:W-:Y:S05]  /*bb70*/  @!P0 BRA `(.L_x_246) ;  /* 0xfffffffc00f08947 */ /* 0x008fea000383ffff */
[----:B------:R-:W-:Y:S05]  /*bb80*/  BRA `(.L_x_247) ;  /* 0xffffff8c00c47947 */ /* 0x000fea000383ffff */
.L_x_80:
[----:B------:R-:W-:-:S07]  /*bb90*/  MOV R0, UR5 ;  /* 0x0000000500007c02 */ /* 0x000fce0008000f00 */
.L_x_248:
[----:B--2---:R2:W3:Y:S02]  /*bba0*/  SYNCS.PHASECHK.TRANS64.TRYWAIT P0, [R0+URZ], R3 ;  /* 0x00000003000075a7 */ /* 0x0044e400080011ff */
[----:B---3--:R-:W-:Y:S05]  /*bbb0*/  @!P0 NANOSLEEP.SYNCS 0x989680 ;  /* 0x009896800000895d */ /* 0x008fea0003900000 */
[----:B------:R-:W3:Y:S02]  /*bbc0*/  @!P0 SYNCS.PHASECHK.TRANS64 P0, [R0+URZ], R3 ;  /* 0x00000003000085a7 */ /* 0x000ee400080010ff */
[----:B---3--:R-:W-:Y:S05]  /*bbd0*/  @!P0 BRA `(.L_x_248) ;  /* 0xfffffffc00f08947 */ /* 0x008fea000383ffff */
[----:B------:R-:W-:Y:S05]  /*bbe0*/  BRA `(.L_x_249) ;  /* 0xffffff8c00d47947 */ /* 0x000fea000383ffff */
.L_x_81:
[----:B------:R-:W-:-:S07]  /*bbf0*/  MOV R0, UR5 ;  /* 0x0000000500007c02 */ /* 0x000fce0008000f00 */
.L_x_250:
[----:B--2---:R2:W3:Y:S02]  /*bc00*/  SYNCS.PHASECHK.TRANS64.TRYWAIT P0, [R0+URZ], R3 ;  /* 0x00000003000075a7 */ /* 0x0044e400080011ff */
[----:B---3--:R-:W-:Y:S05]  /*bc10*/  @!P0 NANOSLEEP.SYNCS 0x989680 ;  /* 0x009896800000895d */ /* 0x008fea0003900000 */
[----:B------:R-:W3:Y:S02]  /*bc20*/  @!P0 SYNCS.PHASECHK.TRANS64 P0, [R0+URZ], R3 ;  /* 0x00000003000085a7 */ /* 0x000ee400080010ff */
[----:B---3--:R-:W-:Y:S05]  /*bc30*/  @!P0 BRA `(.L_x_250) ;  /* 0xfffffffc00f08947 */ /* 0x008fea000383ffff */
[----:B------:R-:W-:Y:S05]  /*bc40*/  BRA `(.L_x_251) ;  /* 0xffffff8c00e47947 */ /* 0x000fea000383ffff */
.L_x_82:
[----:B------:R-:W-:-:S07]  /*bc50*/  MOV R0, UR5 ;  /* 0x0000000500007c02 */ /* 0x000fce0008000f00 */
.L_x_252:
[----:B--2---:R2:W3:Y:S02]  /*bc60*/  SYNCS.PHASECHK.TRANS64.TRYWAIT P0, [R0+URZ], R3 ;  /* 0x00000003000075a7 */ /* 0x0044e400080011ff */
[----:B---3--:R-:W-:Y:S05]  /*bc70*/  @!P0 NANOSLEEP.SYNCS 0x989680 ;  /* 0x009896800000895d */ /* 0x008fea0003900000 */
[----:B------:R-:W3:Y:S02]  /*bc80*/  @!P0 SYNCS.PHASECHK.TRANS64 P0, [R0+URZ], R3 ;  /* 0x00000003000085a7 */ /* 0x000ee400080010ff */
[----:B---3--:R-:W-:Y:S05]  /*bc90*/  @!P0 BRA `(.L_x_252) ;  /* 0xfffffffc00f08947 */ /* 0x008fea000383ffff */
[----:B------:R-:W-:Y:S05]  /*bca0*/  BRA `(.L_x_253) ;  /* 0xffffff8c00f47947 */ /* 0x000fea000383ffff */
.L_x_83:
[----:B------:R-:W-:-:S07]  /*bcb0*/  MOV R0, UR5 ;  /* 0x0000000500007c02 */ /* 0x000fce0008000f00 */
.L_x_254:
[----:B--2---:R2:W3:Y:S02]  /*bcc0*/  SYNCS.PHASECHK.TRANS64.TRYWAIT P0, [R0+URZ], R3 ;  /* 0x00000003000075a7 */ /* 0x0044e400080011ff */
[----:B---3--:R-:W-:Y:S05]  /*bcd0*/  @!P0 NANOSLEEP.SYNCS 0x989680 ;  /* 0x009896800000895d */ /* 0x008fea0003900000 */
[----:B------:R-:W3:Y:S02]  /*bce0*/  @!P0 SYNCS.PHASECHK.TRANS64 P0, [R0+URZ], R3 ;  /* 0x00000003000085a7 */ /* 0x000ee400080010ff */
[----:B---3--:R-:W-:Y:S05]  /*bcf0*/  @!P0 BRA `(.L_x_254) ;  /* 0xfffffffc00f08947 */ /* 0x008fea000383ffff */
[----:B------:R-:W-:Y:S05]  /*bd00*/  BRA `(.L_x_255) ;  /* 0xffffff9000047947 */ /* 0x000fea000383ffff */
.L_x_84:
[----:B------:R-:W-:-:S07]  /*bd10*/  MOV R0, UR5 ;  /* 0x0000000500007c02 */ /* 0x000fce0008000f00 */
.L_x_256:
[----:B--2---:R2:W3:Y:S02]  /*bd20*/  SYNCS.PHASECHK.TRANS64.TRYWAIT P0, [R0+URZ], R3 ;  /* 0x00000003000075a7 */ /* 0x0044e400080011ff */
[----:B---3--:R-:W-:Y:S05]  /*bd30*/  @!P0 NANOSLEEP.SYNCS 0x989680 ;  /* 0x009896800000895d */ /* 0x008fea0003900000 */
[----:B------:R-:W3:Y:S02]  /*bd40*/  @!P0 SYNCS.PHASECHK.TRANS64 P0, [R0+URZ], R3 ;  /* 0x00000003000085a7 */ /* 0x000ee400080010ff */
[----:B---3--:R-:W-:Y:S05]  /*bd50*/  @!P0 BRA `(.L_x_256) ;  /* 0xfffffffc00f08947 */ /* 0x008fea000383ffff */
[----:B------:R-:W-:Y:S05]  /*bd60*/  BRA `(.L_x_257) ;  /* 0xffffff9000147947 */ /* 0x000fea000383ffff */
.L_x_85:
[----:B------:R-:W-:-:S07]  /*bd70*/  MOV R0, UR5 ;  /* 0x0000000500007c02 */ /* 0x000fce0008000f00 */
.L_x_258:
[----:B--2---:R2:W3:Y:S02]  /*bd80*/  SYNCS.PHASECHK.TRANS64.TRYWAIT P0, [R0+URZ], R3 ;  /* 0x00000003000075a7 */ /* 0x0044e400080011ff */
[----:B---3--:R-:W-:Y:S05]  /*bd90*/  @!P0 NANOSLEEP.SYNCS 0x989680 ;  /* 0x009896800000895d */ /* 0x008fea0003900000 */
[----:B------:R-:W3:Y:S02]  /*bda0*/  @!P0 SYNCS.PHASECHK.TRANS64 P0, [R0+URZ], R3 ;  /* 0x00000003000085a7 */ /* 0x000ee400080010ff */
[----:B---3--:R-:W-:Y:S05]  /*bdb0*/  @!P0 BRA `(.L_x_258) ;  /* 0xfffffffc00f08947 */ /* 0x008fea000383ffff */
[----:B------:R-:W-:Y:S05]  /*bdc0*/  BRA `(.L_x_259) ;  /* 0xffffff9000247947 */ /* 0x000fea000383ffff */
.L_x_86:
[----:B------:R-:W-:-:S07]  /*bdd0*/  MOV R0, UR5 ;  /* 0x0000000500007c02 */ /* 0x000fce0008000f00 */
.L_x_260:
[----:B--2---:R2:W3:Y:S02]  /*bde0*/  SYNCS.PHASECHK.TRANS64.TRYWAIT P0, [R0+URZ], R3 ;  /* 0x00000003000075a7 */ /* 0x0044e400080011ff */
[----:B---3--:R-:W-:Y:S05]  /*bdf0*/  @!P0 NANOSLEEP.SYNCS 0x989680 ;  /* 0x009896800000895d */ /* 0x008fea0003900000 */
[----:B------:R-:W3:Y:S02]  /*be00*/  @!P0 SYNCS.PHASECHK.TRANS64 P0, [R0+URZ], R3 ;  /* 0x00000003000085a7 */ /* 0x000ee400080010ff */
[----:B---3--:R-:W-:Y:S05]  /*be10*/  @!P0 BRA `(.L_x_260) ;  /* 0xfffffffc00f08947 */ /* 0x008fea000383ffff */
[----:B------:R-:W-:Y:S05]  /*be20*/  BRA `(.L_x_261) ;  /* 0xffffff9000347947 */ /* 0x000fea000383ffff */
.L_x_87:
[----:B------:R-:W-:-:S07]  /*be30*/  MOV R0, UR5 ;  /* 0x0000000500007c02 */ /* 0x000fce0008000f00 */
.L_x_262:
[----:B--2---:R2:W3:Y:S02]  /*be40*/  SYNCS.PHASECHK.TRANS64.TRYWAIT P0, [R0+URZ], R3 ;  /* 0x00000003000075a7 */ /* 0x0044e400080011ff */
[----:B---3--:R-:W-:Y:S05]  /*be50*/  @!P0 NANOSLEEP.SYNCS 0x989680 ;  /* 0x009896800000895d */ /* 0x008fea0003900000 */
[----:B------:R-:W3:Y:S02]  /*be60*/  @!P0 SYNCS.PHASECHK.TRANS64 P0, [R0+URZ], R3 ;  /* 0x00000003000085a7 */ /* 0x000ee400080010ff */
[----:B---3--:R-:W-:Y:S05]  /*be70*/  @!P0 BRA `(.L_x_262) ;  /* 0xfffffffc00f08947 */ /* 0x008fea000383ffff */
[----:B------:R-:W-:Y:S05]  /*be80*/  BRA `(.L_x_263) ;  /* 0xffffff9000447947 */ /* 0x000fea000383ffff */
.L_x_88:
[----:B------:R-:W-:-:S07]  /*be90*/  MOV R0, UR5 ;  /* 0x0000000500007c02 */ /* 0x000fce0008000f00 */
.L_x_264:
[----:B--2---:R2:W3:Y:S02]  /*bea0*/  SYNCS.PHASECHK.TRANS64.TRYWAIT P0, [R0+URZ], R3 ;  /* 0x00000003000075a7 */ /* 0x0044e400080011ff */
[----:B---3--:R-:W-:Y:S05]  /*beb0*/  @!P0 NANOSLEEP.SYNCS 0x989680 ;  /* 0x009896800000895d */ /* 0x008fea0003900000 */
[----:B------:R-:W3:Y:S02]  /*bec0*/  @!P0 SYNCS.PHASECHK.TRANS64 P0, [R0+URZ], R3 ;  /* 0x00000003000085a7 */ /* 0x000ee400080010ff */
[----:B---3--:R-:W-:Y:S05]  /*bed0*/  @!P0 BRA `(.L_x_264) ;  /* 0xfffffffc00f08947 */ /* 0x008fea000383ffff */
[----:B------:R-:W-:Y:S05]  /*bee0*/  BRA `(.L_x_265) ;  /* 0xffffff9000547947 */ /* 0x000fea000383ffff */
.L_x_89:
[----:B------:R-:W-:-:S07]  /*bef0*/  MOV R0, UR5 ;  /* 0x0000000500007c02 */ /* 0x000fce0008000f00 */
.L_x_266:
[----:B--2---:R2:W3:Y:S02]  /*bf00*/  SYNCS.PHASECHK.TRANS64.TRYWAIT P0, [R0+URZ], R3 ;  /* 0x00000003000075a7 */ /* 0x0044e400080011ff */
[----:B---3--:R-:W-:Y:S05]  /*bf10*/  @!P0 NANOSLEEP.SYNCS 0x989680 ;  /* 0x009896800000895d */ /* 0x008fea0003900000 */
[----:B------:R-:W3:Y:S02]  /*bf20*/  @!P0 SYNCS.PHASECHK.TRANS64 P0, [R0+URZ], R3 ;  /* 0x00000003000085a7 */ /* 0x000ee400080010ff */
[----:B---3--:R-:W-:Y:S05]  /*bf30*/  @!P0 BRA `(.L_x_266) ;  /* 0xfffffffc00f08947 */ /* 0x008fea000383ffff */
[----:B------:R-:W-:Y:S05]  /*bf40*/  BRA `(.L_x_267) ;  /* 0xffffff9000647947 */ /* 0x000fea000383ffff */
.L_x_90:
[----:B------:R-:W-:-:S07]  /*bf50*/  MOV R0, UR5 ;  /* 0x0000000500007c02 */ /* 0x000fce0008000f00 */
.L_x_268:
[----:B--2---:R2:W3:Y:S02]  /*bf60*/  SYNCS.PHASECHK.TRANS64.TRYWAIT P0, [R0+URZ], R3 ;  /* 0x00000003000075a7 */ /* 0x0044e400080011ff */
[----:B---3--:R-:W-:Y:S05]  /*bf70*/  @!P0 NANOSLEEP.SYNCS 0x989680 ;  /* 0x009896800000895d */ /* 0x008fea0003900000 */
[----:B------:R-:W3:Y:S02]  /*bf80*/  @!P0 SYNCS.PHASECHK.TRANS64 P0, [R0+URZ], R3 ;  /* 0x00000003000085a7 */ /* 0x000ee400080010ff */
[----:B---3--:R-:W-:Y:S05]  /*bf90*/  @!P0 BRA `(.L_x_268) ;  /* 0xfffffffc00f08947 */ /* 0x008fea000383ffff */
[----:B------:R-:W-:Y:S05]  /*bfa0*/  BRA `(.L_x_269) ;  /* 0xffffff9000747947 */ /* 0x000fea000383ffff */
.L_x_91:
[----:B------:R-:W-:-:S07]  /*bfb0*/  MOV R0, UR5 ;  /* 0x0000000500007c02 */ /* 0x000fce0008000f00 */
.L_x_270:
[----:B--2---:R2:W3:Y:S02]  /*bfc0*/  SYNCS.PHASECHK.TRANS64.TRYWAIT P0, [R0+URZ], R3 ;  /* 0x00000003000075a7 */ /* 0x0044e400080011ff */
[----:B---3--:R-:W-:Y:S05]  /*bfd0*/  @!P0 NANOSLEEP.SYNCS 0x989680 ;  /* 0x009896800000895d */ /* 0x008fea0003900000 */
[----:B------:R-:W3:Y:S02]  /*bfe0*/  @!P0 SYNCS.PHASECHK.TRANS64 P0, [R0+URZ], R3 ;  /* 0x00000003000085a7 */ /* 0x000ee400080010ff */
[----:B---3--:R-:W-:Y:S05]  /*bff0*/  @!P0 BRA `(.L_x_270) ;  /* 0xfffffffc00f08947 */ /* 0x008fea000383ffff */
[----:B------:R-:W-:Y:S05]  /*c000*/  BRA `(.L_x_271) ;  /* 0xffffff9000847947 */ /* 0x000fea000383ffff */
.L_x_94:
[----:B------:R-:W-:-:S07]  /*c010*/  MOV R4, UR4 ;  /* 0x0000000400047c02 */ /* 0x000fce0008000f00 */
.L_x_272:
[----:B--2---:R2:W3:Y:S02]  /*c020*/  SYNCS.PHASECHK.TRANS64.TRYWAIT P1, [R4+URZ+0x378], R7 ;  /* 0x00037807040075a7 */ /* 0x0044e400080211ff */
[----:B---3--:R-:W-:Y:S05]  /*c030*/  @!P1 NANOSLEEP.SYNCS 0x989680 ;  /* 0x009896800000995d */ /* 0x008fea0003900000 */
[----:B------:R-:W3:Y:S02]  /*c040*/  @!P1 SYNCS.PHASECHK.TRANS64 P1, [R4+URZ+0x378], R7 ;  /* 0x00037807040095a7 */ /* 0x000ee400080210ff */
[----:B---3--:R-:W-:Y:S05]  /*c050*/  @!P1 BRA `(.L_x_272) ;  /* 0xfffffffc00f09947 */ /* 0x008fea000383ffff */
[----:B------:R-:W-:Y:S05]  /*c060*/  BRA `(.L_x_273) ;  /* 0xffffff9000ec7947 */ /* 0x000fea000383ffff */
.L_x_95:
[----:B--2---:R-:W-:-:S07]  /*c070*/  MOV R4, UR4 ;  /* 0x0000000400047c02 */ /* 0x004fce0008000f00 */
.L_x_274:
[----:B--2---:R2:W3:Y:S02]  /*c080*/  SYNCS.PHASECHK.TRANS64.TRYWAIT P1, [R4+URZ+0x370], R5 ;  /* 0x00037005040075a7 */ /* 0x0044e400080211ff */
[----:B---3--:R-:W-:Y:S05]  /*c090*/  @!P1 NANOSLEEP.SYNCS 0x989680 ;  /* 0x009896800000995d */ /* 0x008fea0003900000 */
[----:B------:R-:W3:Y:S02]  /*c0a0*/  @!P1 SYNCS.PHASECHK.TRANS64 P1, [R4+URZ+0x370], R5 ;  /* 0x00037005040095a7 */ /* 0x000ee400080210ff */
[----:B---3--:R-:W-:Y:S05]  /*c0b0*/  @!P1 BRA `(.L_x_274) ;  /* 0xfffffffc00f09947 */ /* 0x008fea000383ffff */
[----:B------:R-:W-:Y:S05]  /*c0c0*/  BRA `(.L_x_275) ;  /* 0xffffff9000f47947 */ /* 0x000fea000383ffff */
.L_x_105:
[----:B--2---:R-:W-:-:S04]  /*c0d0*/  MOV R5, UR5 ;  /* 0x0000000500057c02 */ /* 0x004fc80008000f00 */
[----:B------:R2:W3:Y:S03]  /*c0e0*/  SYNCS.PHASECHK.TRANS64.TRYWAIT P0, [R5+URZ+0x8], R6 ;  /* 0x00000806050075a7 */ /* 0x0004e600080011ff */
[----:B---3--:R-:W-:Y:S05]  /*c0f0*/  @!P0 NANOSLEEP.SYNCS 0x989680 ;  /* 0x009896800000895d */ /* 0x008fea0003900000 */
[----:B------:R-:W3:Y:S02]  /*c100*/  @!P0 SYNCS.PHASECHK.TRANS64 P0, [R5+URZ+0x8], R6 ;  /* 0x00000806050085a7 */ /* 0x000ee400080010ff */
[----:B---3--:R-:W-:Y:S05]  /*c110*/  @!P0 BRA `(.L_x_105) ;  /* 0xfffffffc00ec8947 */ /* 0x008fea000383ffff */
[----:B------:R-:W-:Y:S05]  /*c120*/  BRA `(.L_x_104) ;  /* 0xffffff9400bc7947 */ /* 0x000fea000383ffff */
.L_x_107:
[----:B------:R-:W-:Y:S01]  /*c130*/  BSSY B0, `(.L_x_276) ;  /* 0x0000006000007945 */ /* 0x000fe20003800000 */
[----:B------:R-:W-:-:S07]  /*c140*/  MOV R15, 0xffffffff ;  /* 0xffffffff000f7802 */ /* 0x000fce0000000f00 */
[----:B-12--5:R-:W-:Y:S05]  /*c150*/  WARPSYNC.COLLECTIVE R15, `(.L_x_277) ;  /* 0x000000000f0c7348 */ /* 0x026fea0003c00000 */
[----:B------:R-:W-:Y:S02]  /*c160*/  ELECT P6, UR79, PT ;  /* 0x00000000004f782f */ /* 0x000fe400038c0000 */
[----:B------:R-:W-:Y:S01]  /*c170*/  MOV R14, UR79 ;  /* 0x0000004f000e7c02 */ /* 0x000fe20008000f00 */
[----:B-12--5:R-:W-:Y:S10]  /*c180*/  ENDCOLLECTIVE ;  /* 0x000000000000791b */ /* 0x026ff40003800000 */
.L_x_277:
[----:B------:R-:W-:Y:S05]  /*c190*/  BSYNC B0 ;  /* 0x0000000000007941 */ /* 0x000fea0003800000 */
.L_x_276:
[----:B------:R-:W-:Y:S05]  /*c1a0*/  BRA `(.L_x_278) ;  /* 0xffffff9400ec7947 */ /* 0x000fea000383ffff */
.L_x_109:
[----:B--2---:R-:W-:-:S04]  /*c1b0*/  MOV R3, UR5 ;  /* 0x0000000500037c02 */ /* 0x004fc80008000f00 */
[----:B------:R2:W3:Y:S03]  /*c1c0*/  SYNCS.PHASECHK.TRANS64.TRYWAIT P0, [R3+URZ+0x8], R4 ;  /* 0x00000804030075a7 */ /* 0x0004e600080011ff */
[----:B---3--:R-:W-:Y:S05]  /*c1d0*/  @!P0 NANOSLEEP.SYNCS 0x989680 ;  /* 0x009896800000895d */ /* 0x008fea0003900000 */
[----:B------:R-:W3:Y:S02]  /*c1e0*/  @!P0 SYNCS.PHASECHK.TRANS64 P0, [R3+URZ+0x8], R4 ;  /* 0x00000804030085a7 */ /* 0x000ee400080010ff */
[----:B---3--:R-:W-:Y:S05]  /*c1f0*/  @!P0 BRA `(.L_x_109) ;  /* 0xfffffffc00ec8947 */ /* 0x008fea000383ffff */
[----:B------:R-:W-:Y:S05]  /*c200*/  BRA `(.L_x_108) ;  /* 0xffffff9400f07947 */ /* 0x000fea000383ffff */
.L_x_110:
[----:B------:R-:W-:-:S07]  /*c210*/  MOV R4, UR15 ;  /* 0x0000000f00047c02 */ /* 0x000fce0008000f00 */
.L_x_279:
[----:B-1----:R1:W2:Y:S02]  /*c220*/  SYNCS.PHASECHK.TRANS64.TRYWAIT P0, [R4+URZ+0x370], R5 ;  /* 0x00037005040075a7 */ /* 0x0022a400080011ff */
[----:B--2---:R-:W-:Y:S05]  /*c230*/  @!P0 NANOSLEEP.SYNCS 0x989680 ;  /* 0x009896800000895d */ /* 0x004fea0003900000 */
[----:B------:R-:W2:Y:S02]  /*c240*/  @!P0 SYNCS.PHASECHK.TRANS64 P0, [R4+URZ+0x370], R5 ;  /* 0x00037005040085a7 */ /* 0x000ea400080010ff */
[----:B--2---:R-:W-:Y:S05]  /*c250*/  @!P0 BRA `(.L_x_279) ;  /* 0xfffffffc00f08947 */ /* 0x004fea000383ffff */
[----:B------:R-:W-:Y:S05]  /*c260*/  BRA `(.L_x_280) ;  /* 0xffffff9800c47947 */ /* 0x000fea000383ffff */
.L_x_112:
[----:B------:R-:W-:-:S07]  /*c270*/  MOV R4, UR20 ;  /* 0x0000001400047c02 */ /* 0x000fce0008000f00 */
.L_x_281:
[----:B-1----:R1:W2:Y:S02]  /*c280*/  SYNCS.PHASECHK.TRANS64.TRYWAIT P0, [R4+URZ+0x390], R5 ;  /* 0x00039005040075a7 */ /* 0x0022a400080011ff */
[----:B--2---:R-:W-:Y:S05]  /*c290*/  @!P0 NANOSLEEP.SYNCS 0x989680 ;  /* 0x009896800000895d */ /* 0x004fea0003900000 */
[----:B------:R-:W2:Y:S02]  /*c2a0*/  @!P0 SYNCS.PHASECHK.TRANS64 P0, [R4+URZ+0x390], R5 ;  /* 0x00039005040085a7 */ /* 0x000ea400080010ff */
[----:B--2---:R-:W-:Y:S05]  /*c2b0*/  @!P0 BRA `(.L_x_281) ;  /* 0xfffffffc00f08947 */ /* 0x004fea000383ffff */
[----:B------:R-:W-:Y:S05]  /*c2c0*/  BRA `(.L_x_111) ;  /* 0xffffff9800e47947 */ /* 0x000fea000383ffff */
.L_x_116:
[----:B-1----:R-:W-:Y:S07]  /*c2d0*/  MOV R4, UR10 ;  /* 0x0000000a00047c02 */ /* 0x002fee0008000f00 */
.L_x_282:
[----:B-1----:R1:W2:Y:S02]  /*c2e0*/  SYNCS.PHASECHK.TRANS64.TRYWAIT P0, [R4+URZ], R7 ;  /* 0x00000007040075a7 */ /* 0x0022a400080011ff */
[----:B--2---:R-:W-:Y:S05]  /*c2f0*/  @!P0 NANOSLEEP.SYNCS 0x989680 ;  /* 0x009896800000895d */ /* 0x004fea0003900000 */
[----:B------:R-:W2:Y:S02]  /*c300*/  @!P0 SYNCS.PHASECHK.TRANS64 P0, [R4+URZ], R7 ;  /* 0x00000007040085a7 */ /* 0x000ea400080010ff */
[----:B--2---:R-:W-:Y:S05]  /*c310*/  @!P0 BRA `(.L_x_282) ;  /* 0xfffffffc00f08947 */ /* 0x004fea000383ffff */
[----:B------:R-:W-:Y:S05]  /*c320*/  BRA `(.L_x_115) ;  /* 0xffffff9c001c7947 */ /* 0x000fea000383ffff */
.L_x_120:
[----:B--2---:R-:W-:-:S07]  /*c330*/  MOV R0, UR4 ;  /* 0x0000000400007c02 */ /* 0x004fce0008000f00 */
.L_x_283:
[----:B-1----:R1:W2:Y:S02]  /*c340*/  SYNCS.PHASECHK.TRANS64.TRYWAIT P0, [R0+URZ], R5 ;  /* 0x00000005000075a7 */ /* 0x0022a400080011ff */
[----:B--2---:R-:W-:Y:S05]  /*c350*/  @!P0 NANOSLEEP.SYNCS 0x989680 ;  /* 0x009896800000895d */ /* 0x004fea0003900000 */
[----:B------:R-:W2:Y:S02]  /*c360*/  @!P0 SYNCS.PHASECHK.TRANS64 P0, [R0+URZ], R5 ;  /* 0x00000005000085a7 */ /* 0x000ea400080010ff */
[----:B--2---:R-:W-:Y:S05]  /*c370*/  @!P0 BRA `(.L_x_283) ;  /* 0xfffffffc00f08947 */ /* 0x004fea000383ffff */
[----:B------:R-:W-:Y:S05]  /*c380*/  BRA `(.L_x_284) ;  /* 0xffffff9c00d07947 */ /* 0x000fea000383ffff */
.L_x_123:
[----:B------:R-:W-:-:S07]  /*c390*/  MOV R0, UR15 ;  /* 0x0000000f00007c02 */ /* 0x000fce0008000f00 */
.L_x_285:
[----:B-1----:R1:W2:Y:S02]  /*c3a0*/  SYNCS.PHASECHK.TRANS64.TRYWAIT P1, [R0+URZ+0x3a0], R5 ;  /* 0x0003a005000075a7 */ /* 0x0022a400080211ff */
[----:B--2---:R-:W-:Y:S05]  /*c3b0*/  @!P1 NANOSLEEP.SYNCS 0x989680 ;  /* 0x009896800000995d */ /* 0x004fea0003900000 */
[----:B------:R-:W2:Y:S02]  /*c3c0*/  @!P1 SYNCS.PHASECHK.TRANS64 P1, [R0+URZ+0x3a0], R5 ;  /* 0x0003a005000095a7 */ /* 0x000ea400080210ff */
[----:B--2---:R-:W-:Y:S05]  /*c3d0*/  @!P1 BRA `(.L_x_285) ;  /* 0xfffffffc00f09947 */ /* 0x004fea000383ffff */
[----:B------:R-:W-:Y:S05]  /*c3e0*/  BRA `(.L_x_286) ;  /* 0xffffffa0001c7947 */ /* 0x000fea000383ffff */
.L_x_128:
[----:B------:R-:W-:Y:S07]  /*c3f0*/  MOV R0, UR31 ;  /* 0x0000001f00007c02 */ /* 0x000fee0008000f00 */
.L_x_287:
[----:B-1----:R1:W2:Y:S02]  /*c400*/  SYNCS.PHASECHK.TRANS64.TRYWAIT P0, [R0+URZ+0x370], R3 ;  /* 0x00037003000075a7 */ /* 0x0022a400080011ff */
[----:B--2---:R-:W-:Y:S05]  /*c410*/  @!P0 NANOSLEEP.SYNCS 0x989680 ;  /* 0x009896800000895d */ /* 0x004fea0003900000 */
[----:B------:R-:W2:Y:S02]  /*c420*/  @!P0 SYNCS.PHASECHK.TRANS64 P0, [R0+URZ+0x370], R3 ;  /* 0x00037003000085a7 */ /* 0x000ea400080010ff */
[----:B--2---:R-:W-:Y:S05]  /*c430*/  @!P0 BRA `(.L_x_287) ;  /* 0xfffffffc00f08947 */ /* 0x004fea000383ffff */
[----:B------:R-:W-:Y:S05]  /*c440*/  BRA `(.L_x_288) ;  /* 0xffffffa400ac7947 */ /* 0x000fea000383ffff */
.L_x_131:
[----:B------:R-:W-:Y:S07]  /*c450*/  MOV R3, UR31 ;  /* 0x0000001f00037c02 */ /* 0x000fee0008000f00 */
.L_x_289:
[----:B-1----:R1:W2:Y:S02]  /*c460*/  SYNCS.PHASECHK.TRANS64.TRYWAIT P1, [R3+URZ+0x368], R12 ;  /* 0x0003680c030075a7 */ /* 0x0022a400080211ff */
[----:B--2---:R-:W-:Y:S05]  /*c470*/  @!P1 NANOSLEEP.SYNCS 0x989680 ;  /* 0x009896800000995d */ /* 0x004fea0003900000 */
[----:B------:R-:W2:Y:S02]  /*c480*/  @!P1 SYNCS.PHASECHK.TRANS64 P1, [R3+URZ+0x368], R12 ;  /* 0x0003680c030095a7 */ /* 0x000ea400080210ff */
[----:B--2---:R-:W-:Y:S05]  /*c490*/  @!P1 BRA `(.L_x_289) ;  /* 0xfffffffc00f09947 */ /* 0x004fea000383ffff */
[----:B------:R-:W-:Y:S05]  /*c4a0*/  BRA `(.L_x_130) ;  /* 0xffffffac00087947 */ /* 0x000fea000383ffff */
.L_x_134:
[----:B------:R-:W-:Y:S07]  /*c4b0*/  MOV R0, UR31 ;  /* 0x0000001f00007c02 */ /* 0x000fee0008000f00 */
.L_x_290:
[----:B-1----:R1:W2:Y:S02]  /*c4c0*/  SYNCS.PHASECHK.TRANS64.TRYWAIT P1, [R0+URZ+0x350], R9 ;  /* 0x00035009000075a7 */ /* 0x0022a400080211ff */
[----:B--2---:R-:W-:Y:S05]  /*c4d0*/  @!P1 NANOSLEEP.SYNCS 0x989680 ;  /* 0x009896800000995d */ /* 0x004fea0003900000 */
[----:B------:R-:W2:Y:S02]  /*c4e0*/  @!P1 SYNCS.PHASECHK.TRANS64 P1, [R0+URZ+0x350], R9 ;  /* 0x00035009000095a7 */ /* 0x000ea400080210ff */
[----:B--2---:R-:W-:Y:S05]  /*c4f0*/  @!P1 BRA `(.L_x_290) ;  /* 0xfffffffc00f09947 */ /* 0x004fea000383ffff */
[----:B------:R-:W-:Y:S05]  /*c500*/  BRA `(.L_x_291) ;  /* 0xffffffb0002c7947 */ /* 0x000fea000383ffff */
.L_x_135:
[----:B------:R-:W-:Y:S07]  /*c510*/  MOV R0, UR31 ;  /* 0x0000001f00007c02 */ /* 0x000fee0008000f00 */
.L_x_292:
[----:B-1----:R1:W2:Y:S02]  /*c520*/  SYNCS.PHASECHK.TRANS64.TRYWAIT P0, [R0+URZ+0x358], R9 ;  /* 0x00035809000075a7 */ /* 0x0022a400080011ff */
[----:B--2---:R-:W-:Y:S05]  /*c530*/  @!P0 NANOSLEEP.SYNCS 0x989680 ;  /* 0x009896800000895d */ /* 0x004fea0003900000 */
[----:B------:R-:W2:Y:S02]  /*c540*/  @!P0 SYNCS.PHASECHK.TRANS64 P0, [R0+URZ+0x358], R9 ;  /* 0x00035809000085a7 */ /* 0x000ea400080010ff */
[----:B--2---:R-:W-:Y:S05]  /*c550*/  @!P0 BRA `(.L_x_292) ;  /* 0xfffffffc00f08947 */ /* 0x004fea000383ffff */
[----:B------:R-:W-:Y:S05]  /*c560*/  BRA `(.L_x_293) ;  /* 0xffffffb0008c7947 */ /* 0x000fea000383ffff */
.L_x_137:
[----:B------:R-:W-:-:S07]  /*c570*/  MOV R0, UR31 ;  /* 0x0000001f00007c02 */ /* 0x000fce0008000f00 */
.L_x_294:
[----:B-1----:R1:W3:Y:S02]  /*c580*/  SYNCS.PHASECHK.TRANS64.TRYWAIT P0, [R0+URZ+0x350], R3 ;  /* 0x00035003000075a7 */ /* 0x0022e400080011ff */
[----:B---3--:R-:W-:Y:S05]  /*c590*/  @!P0 NANOSLEEP.SYNCS 0x989680 ;  /* 0x009896800000895d */ /* 0x008fea0003900000 */
[----:B------:R-:W3:Y:S02]  /*c5a0*/  @!P0 SYNCS.PHASECHK.TRANS64 P0, [R0+URZ+0x350], R3 ;  /* 0x00035003000085a7 */ /* 0x000ee400080010ff */
[----:B---3--:R-:W-:Y:S05]  /*c5b0*/  @!P0 BRA `(.L_x_294) ;  /* 0xfffffffc00f08947 */ /* 0x008fea000383ffff */
[----:B------:R-:W-:Y:S05]  /*c5c0*/  BRA `(.L_x_295) ;  /* 0xffffffb400187947 */ /* 0x000fea000383ffff */
.L_x_139:
[----:B------:R-:W-:Y:S07]  /*c5d0*/  MOV R0, UR49 ;  /* 0x0000003100007c02 */ /* 0x000fee0008000f00 */
.L_x_296:
[----:B-1----:R1:W2:Y:S02]  /*c5e0*/  SYNCS.PHASECHK.TRANS64.TRYWAIT P0, [R0+URZ+0x370], R3 ;  /* 0x00037003000075a7 */ /* 0x0022a400080011ff */
[----:B--2---:R-:W-:Y:S05]  /*c5f0*/  @!P0 NANOSLEEP.SYNCS 0x989680 ;  /* 0x009896800000895d */ /* 0x004fea0003900000 */
[----:B------:R-:W2:Y:S02]  /*c600*/  @!P0 SYNCS.PHASECHK.TRANS64 P0, [R0+URZ+0x370], R3 ;  /* 0x00037003000085a7 */ /* 0x000ea400080010ff */
[----:B--2---:R-:W-:Y:S05]  /*c610*/  @!P0 BRA `(.L_x_296) ;  /* 0xfffffffc00f08947 */ /* 0x004fea000383ffff */
[----:B------:R-:W-:Y:S05]  /*c620*/  BRA `(.L_x_297) ;  /* 0xffffffb400f07947 */ /* 0x000fea000383ffff */
.L_x_150:
[----:B---3--:R3:W1:Y:S02]  /*c630*/  SYNCS.PHASECHK.TRANS64.TRYWAIT P1, [R0+URZ+0x340], R3 ;  /* 0x00034003000075a7 */ /* 0x00866400080211ff */
[----:B-1----:R-:W-:Y:S05]  /*c640*/  @!P1 NANOSLEEP.SYNCS 0x989680 ;  /* 0x009896800000995d */ /* 0x002fea0003900000 */
[----:B------:R-:W1:Y:S02]  /*c650*/  @!P1 SYNCS.PHASECHK.TRANS64 P1, [R0+URZ+0x340], R3 ;  /* 0x00034003000095a7 */ /* 0x000e6400080210ff */
[----:B-1----:R-:W-:Y:S05]  /*c660*/  @!P1 BRA `(.L_x_150) ;  /* 0xfffffffc00f09947 */ /* 0x002fea000383ffff */
[----:B------:R-:W-:Y:S05]  /*c670*/  BRA `(.L_x_149) ;  /* 0xffffffc800687947 */ /* 0x000fea000383ffff */
.L_x_152:
[----:B----4-:R4:W1:Y:S02]  /*c680*/  SYNCS.PHASECHK.TRANS64.TRYWAIT P0, [R101+URZ+0x380], R4 ;  /* 0x00038004650075a7 */ /* 0x01086400080011ff */
[----:B-1----:R-:W-:Y:S05]  /*c690*/  @!P0 NANOSLEEP.SYNCS 0x989680 ;  /* 0x009896800000895d */ /* 0x002fea0003900000 */
[----:B------:R-:W1:Y:S02]  /*c6a0*/  @!P0 SYNCS.PHASECHK.TRANS64 P0, [R101+URZ+0x380], R4 ;  /* 0x00038004650085a7 */ /* 0x000e6400080010ff */
[----:B-1----:R-:W-:Y:S05]  /*c6b0*/  @!P0 BRA `(.L_x_152) ;  /* 0xfffffffc00f08947 */ /* 0x002fea000383ffff */
[----:B------:R-:W-:Y:S05]  /*c6c0*/  BRA `(.L_x_151) ;  /* 0xffffffc800b87947 */ /* 0x000fea000383ffff */
.L_x_161:
[----:B---3--:R3:W4:Y:S02]  /*c6d0*/  SYNCS.PHASECHK.TRANS64.TRYWAIT P0, [R110+URZ+0x340], R3 ;  /* 0x000340036e0075a7 */ /* 0x00872400080011ff */
[----:B----4-:R-:W-:Y:S05]  /*c6e0*/  @!P0 NANOSLEEP.SYNCS 0x989680 ;  /* 0x009896800000895d */ /* 0x010fea0003900000 */
[----:B------:R-:W4:Y:S02]  /*c6f0*/  @!P0 SYNCS.PHASECHK.TRANS64 P0, [R110+URZ+0x340], R3 ;  /* 0x000340036e0085a7 */ /* 0x000f2400080010ff */
[----:B----4-:R-:W-:Y:S05]  /*c700*/  @!P0 BRA `(.L_x_161) ;  /* 0xfffffffc00f08947 */ /* 0x010fea000383ffff */
[----:B------:R-:W-:Y:S05]  /*c710*/  BRA `(.L_x_160) ;  /* 0xffffffd400cc7947 */ /* 0x000fea000383ffff */
        .weak           $__internal_0_$__cuda_sm10x_tcgen05_guardrail_trap_col_being_dealloced_not_returned_by_alloc
        .type           $__internal_0_$__cuda_sm10x_tcgen05_guardrail_trap_col_being_dealloced_not_returned_by_alloc,@function
        .size           $__internal_0_$__cuda_sm10x_tcgen05_guardrail_trap_col_being_dealloced_not_returned_by_alloc,($__internal_1_$__cuda_sm10x_tcgen05_guardrail_trap_phase_invalid_during_alloc - $__internal_0_$__cuda_sm10x_tcgen05_guardrail_trap_col_being_dealloced_not_returned_by_alloc)
$__internal_0_$__cuda_sm10x_tcgen05_guardrail_trap_col_being_dealloced_not_returned_by_alloc:
[----:B------:R-:W-:Y:S05]  /*c720*/  BPT.TRAP 0x1 ;  /* 0x000000040000795c */ /* 0x000fea0000300000 */
[----:B------:R-:W-:-:S04]  /*c730*/  HFMA2 R3, -RZ, RZ, 0, 0 ;  /* 0x00000000ff037431 */ /* 0x000fc800000001ff */
[----:B------:R-:W-:Y:S05]  /*c740*/  RET.REL.NODEC R2 `(_ZN7cutlass13device_kernelINS_4conv6kernel13ConvUniversalINS1_16ConvProblemShapeILNS1_8OperatorE2ELi2EEENS1_10collective14CollectiveConvINS1_47MainloopSm100TmaUmmaWarpSpecializedImplicitGemmILS5_2ELi52ELi2ELi1ELi2EN4cute5tupleIJNSA_1CILi2EEENSC_ILi1EEESE_EEEEENSB_IJNSC_ILi128EEENSB_IJSH_EEENSB_IJNSC_ILi32EEEEEEEEENS_12float_e4m3_tESM_NSA_8TiledMMAINSA_8MMA_AtomIJNSA_10MMA_TraitsINSA_25SM100_MMA_F8F6F4_2x1SM_SSEJSM_SM_fSH_SH_NSA_17integral_constantINSA_4UMMA5MajorELST_1EEESU_NSR_INSS_7ScaleInELSV_0EEESW_EEEEEENSA_6LayoutINSB_IJSE_SE_SE_EEENSB_IJNSC_ILi0EEES11_S11_EEEEENSB_IJNSA_10UnderscoreES14_S14_EEEEENS7_6detail27Sm100ImplicitGemmTileTraitsINSA_18SM100_TMA_2SM_LOADENSA_14ComposedLayoutINSA_7SwizzleILi2ELi4ELi3EEENSA_18smem_ptr_flag_bitsILi8EEENSZ_INSB_IJNSC_ILi64EEENSC_ILi8EEEEEENSB_IJSE_S1F_EEEEEEEvEENS18_INSA_25SM100_TMA_2SM_LOAD_IM2COLES1K_vEEEENS_8epilogue10collective18CollectiveEpilogueINS1P_23Sm100TmaWarpSpecializedILi2ELi2ELi32ELb0ELb0EEEJNSB_IJS1F_SI_SK_EEENSB_IJNSZ_IS1F_SE_EENSZ_INSB_IJSJ_SD_EEES1I_EEEEESM_NSB_IJlNSB_IJSE_llEEES11_EEESM_S20_NS1P_6fusion15FusionCallbacksIS1T_NS21_17LinearCombinationISM_fSM_fLNS_15FloatRoundStyleE2EEES1U_S1Y_JEEENSA_5SM1004TMEM4LOAD26SM100_TMEM_LOAD_32dp32b32xENSA_13SM90_TMA_LOADENS1A_INS1B_ILi1ELi4ELi3EEES1E_NSZ_INSB_IJS1G_SJ_EEENSB_IJSJ_SE_EEEEEEENSA_39AutoVectorizingCopyWithAssumedAlignmentILi128EEENSA_14SM90_TMA_STOREES2G_S2I_S2I_EEEvvEEEEvNT_6ParamsE) ;  /* 0xffffff38022c7950 */ /* 0x000fea0003c3ffff */
        .weak           $__internal_1_$__cuda_sm10x_tcgen05_guardrail_trap_phase_invalid_during_alloc
        .type           $__internal_1_$__cuda_sm10x_tcgen05_guardrail_trap_phase_invalid_during_alloc,@function
        .size           $__internal_1_$__cuda_sm10x_tcgen05_guardrail_trap_phase_invalid_during_alloc,($__internal_2_$__cuda_sm10x_tcgen05_guardrail_trap_unallocated_columns_being_dealloced - $__internal_1_$__cuda_sm10x_tcgen05_guardrail_trap_phase_invalid_during_alloc)
$__internal_1_$__cuda_sm10x_tcgen05_guardrail_trap_phase_invalid_during_alloc:
[----:B------:R-:W-:Y:S05]  /*c750*/  BPT.TRAP 0x1 ;  /* 0x000000040000795c */ /* 0x000fea0000300000 */
[----:B------:R-:W-:-:S04]  /*c760*/  MOV R5, 0x0 ;  /* 0x0000000000057802 */ /* 0x000fc80000000f00 */
[----:B------:R-:W-:Y:S05]  /*c770*/  RET.REL.NODEC R4 `(_ZN7cutlass13device_kernelINS_4conv6kernel13ConvUniversalINS1_16ConvProblemShapeILNS1_8OperatorE2ELi2EEENS1_10collective14CollectiveConvINS1_47MainloopSm100TmaUmmaWarpSpecializedImplicitGemmILS5_2ELi52ELi2ELi1ELi2EN4cute5tupleIJNSA_1CILi2EEENSC_ILi1EEESE_EEEEENSB_IJNSC_ILi128EEENSB_IJSH_EEENSB_IJNSC_ILi32EEEEEEEEENS_12float_e4m3_tESM_NSA_8TiledMMAINSA_8MMA_AtomIJNSA_10MMA_TraitsINSA_25SM100_MMA_F8F6F4_2x1SM_SSEJSM_SM_fSH_SH_NSA_17integral_constantINSA_4UMMA5MajorELST_1EEESU_NSR_INSS_7ScaleInELSV_0EEESW_EEEEEENSA_6LayoutINSB_IJSE_SE_SE_EEENSB_IJNSC_ILi0EEES11_S11_EEEEENSB_IJNSA_10UnderscoreES14_S14_EEEEENS7_6detail27Sm100ImplicitGemmTileTraitsINSA_18SM100_TMA_2SM_LOADENSA_14ComposedLayoutINSA_7SwizzleILi2ELi4ELi3EEENSA_18smem_ptr_flag_bitsILi8EEENSZ_INSB_IJNSC_ILi64EEENSC_ILi8EEEEEENSB_IJSE_S1F_EEEEEEEvEENS18_INSA_25SM100_TMA_2SM_LOAD_IM2COLES1K_vEEEENS_8epilogue10collective18CollectiveEpilogueINS1P_23Sm100TmaWarpSpecializedILi2ELi2ELi32ELb0ELb0EEEJNSB_IJS1F_SI_SK_EEENSB_IJNSZ_IS1F_SE_EENSZ_INSB_IJSJ_SD_EEES1I_EEEEESM_NSB_IJlNSB_IJSE_llEEES11_EEESM_S20_NS1P_6fusion15FusionCallbacksIS1T_NS21_17LinearCombinationISM_fSM_fLNS_15FloatRoundStyleE2EEES1U_S1Y_JEEENSA_5SM1004TMEM4LOAD26SM100_TMEM_LOAD_32dp32b32xENSA_13SM90_TMA_LOADENS1A_INS1B_ILi1ELi4ELi3EEES1E_NSZ_INSB_IJS1G_SJ_EEENSB_IJSJ_SE_EEEEEEENSA_39AutoVectorizingCopyWithAssumedAlignmentILi128EEENSA_14SM90_TMA_STOREES2G_S2I_S2I_EEEvvEEEEvNT_6ParamsE) ;  /* 0xffffff3804207950 */ /* 0x000fea0003c3ffff */
        .weak           $__internal_2_$__cuda_sm10x_tcgen05_guardrail_trap_unallocated_columns_being_dealloced
        .type           $__internal_2_$__cuda_sm10x_tcgen05_guardrail_trap_unallocated_columns_being_dealloced,@function
        .size           $__internal_2_$__cuda_sm10x_tcgen05_guardrail_trap_unallocated_columns_being_dealloced,(.L_x_299 - $__internal_2_$__cuda_sm10x_tcgen05_guardrail_trap_unallocated_columns_being_dealloced)
$__internal_2_$__cuda_sm10x_tcgen05_guardrail_trap_unallocated_columns_being_dealloced:
[----:B------:R-:W-:Y:S05]  /*c780*/  BPT.TRAP 0x1 ;  /* 0x000000040000795c */ /* 0x000fea0000300000 */
[----:B------:R-:W-:-:S04]  /*c790*/  HFMA2 R3, -RZ, RZ, 0, 0 ;  /* 0x00000000ff037431 */ /* 0x000fc800000001ff */
[----:B------:R-:W-:Y:S05]  /*c7a0*/  RET.REL.NODEC R2 `(_ZN7cutlass13device_kernelINS_4conv6kernel13ConvUniversalINS1_16ConvProblemShapeILNS1_8OperatorE2ELi2EEENS1_10collective14CollectiveConvINS1_47MainloopSm100TmaUmmaWarpSpecializedImplicitGemmILS5_2ELi52ELi2ELi1ELi2EN4cute5tupleIJNSA_1CILi2EEENSC_ILi1EEESE_EEEEENSB_IJNSC_ILi128EEENSB_IJSH_EEENSB_IJNSC_ILi32EEEEEEEEENS_12float_e4m3_tESM_NSA_8TiledMMAINSA_8MMA_AtomIJNSA_10MMA_TraitsINSA_25SM100_MMA_F8F6F4_2x1SM_SSEJSM_SM_fSH_SH_NSA_17integral_constantINSA_4UMMA5MajorELST_1EEESU_NSR_INSS_7ScaleInELSV_0EEESW_EEEEEENSA_6LayoutINSB_IJSE_SE_SE_EEENSB_IJNSC_ILi0EEES11_S11_EEEEENSB_IJNSA_10UnderscoreES14_S14_EEEEENS7_6detail27Sm100ImplicitGemmTileTraitsINSA_18SM100_TMA_2SM_LOADENSA_14ComposedLayoutINSA_7SwizzleILi2ELi4ELi3EEENSA_18smem_ptr_flag_bitsILi8EEENSZ_INSB_IJNSC_ILi64EEENSC_ILi8EEEEEENSB_IJSE_S1F_EEEEEEEvEENS18_INSA_25SM100_TMA_2SM_LOAD_IM2COLES1K_vEEEENS_8epilogue10collective18CollectiveEpilogueINS1P_23Sm100TmaWarpSpecializedILi2ELi2ELi32ELb0ELb0EEEJNSB_IJS1F_SI_SK_EEENSB_IJNSZ_IS1F_SE_EENSZ_INSB_IJSJ_SD_EEES1I_EEEEESM_NSB_IJlNSB_IJSE_llEEES11_EEESM_S20_NS1P_6fusion15FusionCallbacksIS1T_NS21_17LinearCombinationISM_fSM_fLNS_15FloatRoundStyleE2EEES1U_S1Y_JEEENSA_5SM1004TMEM4LOAD26SM100_TMEM_LOAD_32dp32b32xENSA_13SM90_TMA_LOADENS1A_INS1B_ILi1ELi4ELi3EEES1E_NSZ_INSB_IJS1G_SJ_EEENSB_IJSJ_SE_EEEEEEENSA_39AutoVectorizingCopyWithAssumedAlignmentILi128EEENSA_14SM90_TMA_STOREES2G_S2I_S2I_EEEvvEEEEvNT_6ParamsE) ;  /* 0xffffff3802147950 */ /* 0x000fea0003c3ffff */
.L_x_298:
[----:B------:R-:W-:-:S00]  /*c7b0*/  BRA `(.L_x_298) ;  /* 0xfffffffc00fc7947 */ /* 0x000fc0000383ffff */
[----:B------:R-:W-:-:S00]  /*c7c0*/  NOP ;  /* 0x0000000000007918 */ /* 0x000fc00000000000 */
        /* <DEDUP_REMOVED lines=11> */
.L_x_299:


//--------------------- .nv.global.init           --------------------------
	.section	.nv.global.init,"aw",@progbits
.nv.global.init:
	.type		$str$29,@object
	.size		$str$29,($str$30 - $str$29)
$str$29:
        /*0000*/ 	.byte	0x28, 0x61, 0x64, 0x64, 0x72, 0x65, 0x73, 0x73, 0x20, 0x26, 0x20, 0x6d, 0x61, 0x73, 0x6b, 0x29
        /*0010*/ 	.byte	0x20, 0x3d, 0x3d, 0x20, 0x30, 0x00
	.type		$str$30,@object
	.size		$str$30,($str$28 - $str$30)
$str$30:
        /*0016*/ 	.byte	0x2f, 0x74, 0x6d, 0x70, 0x2f, 0x63, 0x75, 0x74, 0x6c, 0x61, 0x73, 0x73, 0x5f, 0x73, 0x77, 0x65
        /*0026*/ 	.byte	0x65, 0x70, 0x5f, 0x73, 0x72, 0x63, 0x2f, 0x69, 0x6e, 0x63, 0x6c, 0x75, 0x64, 0x65, 0x2f, 0x63
        /*0036*/ 	.byte	0x75, 0x74, 0x65, 0x2f, 0x70, 0x6f, 0x69, 0x6e, 0x74, 0x65, 0x72, 0x5f, 0x66, 0x6c, 0x61, 0x67
        /*0046*/ 	.byte	0x67, 0x65, 0x64, 0x2e, 0x68, 0x70, 0x70, 0x00
	.type		$str$28,@object
	.size		$str$28,($str$27 - $str$28)
$str$28:
        /*004e*/ 	.byte	0x2f, 0x74, 0x6d, 0x70, 0x2f, 0x63, 0x75, 0x74, 0x6c, 0x61, 0x73, 0x73, 0x5f, 0x73, 0x77, 0x65
        /*005e*/ 	.byte	0x65, 0x70, 0x5f, 0x73, 0x72, 0x63, 0x2f, 0x69, 0x6e, 0x63, 0x6c, 0x75, 0x64, 0x65, 0x2f, 0x63
        /*006e*/ 	.byte	0x75, 0x74, 0x65, 0x2f, 0x61, 0x74, 0x6f, 0x6d, 0x2f, 0x63, 0x6f, 0x70, 0x79, 0x5f, 0x74, 0x72
        /*007e*/ 	.byte	0x61, 0x69, 0x74, 0x73, 0x5f, 0x73, 0x6d, 0x31, 0x30, 0x30, 0x2e, 0x68, 0x70, 0x70, 0x00
	.type		$str$27,@object
	.size		$str$27,(__unnamed_1 - $str$27)
$str$27:
        /*008d*/ 	.byte	0x28, 0x28, 0x75, 0x69, 0x6e, 0x74, 0x33, 0x32, 0x5f, 0x74, 0x28, 0x74, 0x68, 0x72, 0x65, 0x61
        /*009d*/ 	.byte	0x64, 0x49, 0x64, 0x78, 0x2e, 0x78, 0x29, 0x20, 0x2f, 0x20, 0x33, 0x32, 0x29, 0x20, 0x25, 0x20
        /*00ad*/ 	.byte	0x34, 0x29, 0x20, 0x3d, 0x3d, 0x20, 0x28, 0x28, 0x28, 0x74, 0x6d, 0x65, 0x6d, 0x5f, 0x61, 0x64
        /*00bd*/ 	.byte	0x64, 0x72, 0x20, 0x3e, 0x3e, 0x20, 0x31, 0x36, 0x29, 0x20, 0x2f, 0x20, 0x33, 0x32, 0x29, 0x20
        /*00cd*/ 	.byte	0x25, 0x20, 0x34, 0x29, 0x00
	.type		__unnamed_1,@object
	.size		__unnamed_1,(__unnamed_2 - __unnamed_1)
__unnamed_1:
        /*00d2*/ 	.byte	0x61, 0x75, 0x74, 0x6f, 0x20, 0x63, 0x75, 0x74, 0x65, 0x3a, 0x3a, 0x61, 0x73, 0x5f, 0x70, 0x6f
        /* <DEDUP_REMOVED lines=24> */
        /*0262*/ 	.byte	0x3a, 0x3a, 0x43, 0x3c, 0x34, 0x30, 0x39, 0x36, 0x3e, 0x3e, 0x3e, 0x3e, 0x5d, 0x00
	.type		__unnamed_2,@object
	.size		__unnamed_2,(.L_2 - __unnamed_2)
__unnamed_2:
        /* <DEDUP_REMOVED lines=40> */
        /*04f0*/ 	.byte	0x74, 0x65, 0x3a, 0x3a, 0x43, 0x3c, 0x30, 0x3e, 0x3e, 0x3e, 0x3e, 0x5d, 0x00
.L_2:


//--------------------- .nv.shared._ZN7cutlass13device_kernelINS_4conv6kernel13ConvUniversalINS1_16ConvProblemShapeILNS1_8OperatorE2ELi2EEENS1_10collective14CollectiveConvINS1_47MainloopSm100TmaUmmaWarpSpecializedImplicitGemmILS5_2ELi52ELi2ELi1ELi2EN4cute5tupleIJNSA_1CILi2EEENSC_ILi1EEESE_EEEEENSB_IJNSC_ILi128EEENSB_IJSH_EEENSB_IJNSC_ILi32EEEEEEEEENS_12float_e4m3_tESM_NSA_8TiledMMAINSA_8MMA_AtomIJNSA_10MMA_TraitsINSA_25SM100_MMA_F8F6F4_2x1SM_SSEJSM_SM_fSH_SH_NSA_17integral_constantINSA_4UMMA5MajorELST_1EEESU_NSR_INSS_7ScaleInELSV_0EEESW_EEEEEENSA_6LayoutINSB_IJSE_SE_SE_EEENSB_IJNSC_ILi0EEES11_S11_EEEEENSB_IJNSA_10UnderscoreES14_S14_EEEEENS7_6detail27Sm100ImplicitGemmTileTraitsINSA_18SM100_TMA_2SM_LOADENSA_14ComposedLayoutINSA_7SwizzleILi2ELi4ELi3EEENSA_18smem_ptr_flag_bitsILi8EEENSZ_INSB_IJNSC_ILi64EEENSC_ILi8EEEEEENSB_IJSE_S1F_EEEEEEEvEENS18_INSA_25SM100_TMA_2SM_LOAD_IM2COLES1K_vEEEENS_8epilogue10collective18CollectiveEpilogueINS1P_23Sm100TmaWarpSpecializedILi2ELi2ELi32ELb0ELb0EEEJNSB_IJS1F_SI_SK_EEENSB_IJNSZ_IS1F_SE_EENSZ_INSB_IJSJ_SD_EEES1I_EEEEESM_NSB_IJlNSB_IJSE_llEEES11_EEESM_S20_NS1P_6fusion15FusionCallbacksIS1T_NS21_17LinearCombinationISM_fSM_fLNS_15FloatRoundStyleE2EEES1U_S1Y_JEEENSA_5SM1004TMEM4LOAD26SM100_TMEM_LOAD_32dp32b32xENSA_13SM90_TMA_LOADENS1A_INS1B_ILi1ELi4ELi3EEES1E_NSZ_INSB_IJS1G_SJ_EEENSB_IJSJ_SE_EEEEEEENSA_39AutoVectorizingCopyWithAssumedAlignmentILi128EEENSA_14SM90_TMA_STOREES2G_S2I_S2I_EEEvvEEEEvNT_6ParamsE --------------------------
	.section	.nv.shared._ZN7cutlass13device_kernelINS_4conv6kernel13ConvUniversalINS1_16ConvProblemShapeILNS1_8OperatorE2ELi2EEENS1_10collective14CollectiveConvINS1_47MainloopSm100TmaUmmaWarpSpecializedImplicitGemmILS5_2ELi52ELi2ELi1ELi2EN4cute5tupleIJNSA_1CILi2EEENSC_ILi1EEESE_EEEEENSB_IJNSC_ILi128EEENSB_IJSH_EEENSB_IJNSC_ILi32EEEEEEEEENS_12float_e4m3_tESM_NSA_8TiledMMAINSA_8MMA_AtomIJNSA_10MMA_TraitsINSA_25SM100_MMA_F8F6F4_2x1SM_SSEJSM_SM_fSH_SH_NSA_17integral_constantINSA_4UMMA5MajorELST_1EEESU_NSR_INSS_7ScaleInELSV_0EEESW_EEEEEENSA_6LayoutINSB_IJSE_SE_SE_EEENSB_IJNSC_ILi0EEES11_S11_EEEEENSB_IJNSA_10UnderscoreES14_S14_EEEEENS7_6detail27Sm100ImplicitGemmTileTraitsINSA_18SM100_TMA_2SM_LOADENSA_14ComposedLayoutINSA_7SwizzleILi2ELi4ELi3EEENSA_18smem_ptr_flag_bitsILi8EEENSZ_INSB_IJNSC_ILi64EEENSC_ILi8EEEEEENSB_IJSE_S1F_EEEEEEEvEENS18_INSA_25SM100_TMA_2SM_LOAD_IM2COLES1K_vEEEENS_8epilogue10collective18CollectiveEpilogueINS1P_23Sm100TmaWarpSpecializedILi2ELi2ELi32ELb0ELb0EEEJNSB_IJS1F_SI_SK_EEENSB_IJNSZ_IS1F_SE_EENSZ_INSB_IJSJ_SD_EEES1I_EEEEESM_NSB_IJlNSB_IJSE_llEEES11_EEESM_S20_NS1P_6fusion15FusionCallbacksIS1T_NS21_17LinearCombinationISM_fSM_fLNS_15FloatRoundStyleE2EEES1U_S1Y_JEEENSA_5SM1004TMEM4LOAD26SM100_TMEM_LOAD_32dp32b32xENSA_13SM90_TMA_LOADENS1A_INS1B_ILi1ELi4ELi3EEES1E_NSZ_INSB_IJS1G_SJ_EEENSB_IJSJ_SE_EEEEEEENSA_39AutoVectorizingCopyWithAssumedAlignmentILi128EEENSA_14SM90_TMA_STOREES2G_S2I_S2I_EEEvvEEEEvNT_6ParamsE,"aw",@nobits
	.sectionflags	@""
	.align	16
	.zero		1024


//--------------------- .nv.shared.reserved.0     --------------------------
	.section	.nv.shared.reserved.0,"aw",@nobits
	.weak		__nv_reservedSMEM_offset_0_alias
	.size		__nv_reservedSMEM_offset_0_alias, 0, 64
	.other		__nv_reservedSMEM_offset_0_alias,@"STO_CUDA_RESERVED_SHARED STV_DEFAULT"
__nv_reservedSMEM_offset_0_alias:
	.zero		0
.nv.shared.reserved.0:
	.zero		64
	.weak		__nv_reservedSMEM_tcgen05_partition
	.type		__nv_reservedSMEM_tcgen05_partition,@object
	.size		__nv_reservedSMEM_tcgen05_partition,(.L_0 - __nv_reservedSMEM_tcgen05_partition)
__nv_reservedSMEM_tcgen05_partition:
	.zero		32
.L_0:


//--------------------- .nv.global                --------------------------
	.section	.nv.global,"aw",@nobits
.nv.global:
	.type		_ZN39_INTERNAL_2a1cbc74_4_k_cu_252778c9_32854cute1_E,@object
	.size		_ZN39_INTERNAL_2a1cbc74_4_k_cu_252778c9_32854cute1_E,(_ZN39_INTERNAL_2a1cbc74_4_k_cu_252778c9_32854cuda3std3__45__cpo6cbeginE - _ZN39_INTERNAL_2a1cbc74_4_k_cu_252778c9_32854cute1_E)
_ZN39_INTERNAL_2a1cbc74_4_k_cu_252778c9_32854cute1_E:
	.zero		1
	.type		_ZN39_INTERNAL_2a1cbc74_4_k_cu_252778c9_32854cuda3std3__45__cpo6cbeginE,@object
	.size		_ZN39_INTERNAL_2a1cbc74_4_k_cu_252778c9_32854cuda3std3__45__cpo6cbeginE,(_ZN39_INTERNAL_2a1cbc74_4_k_cu_252778c9_32854cuda3std3__48in_placeE - _ZN39_INTERNAL_2a1cbc74_4_k_cu_252778c9_32854cuda3std3__45__cpo6cbeginE)
_ZN39_INTERNAL_2a1cbc74_4_k_cu_252778c9_32854cuda3std3__45__cpo6cbeginE:
	.zero		1
	.type		_ZN39_INTERNAL_2a1cbc74_4_k_cu_252778c9_32854cuda3std3__48in_placeE,@object
	.size		_ZN39_INTERNAL_2a1cbc74_4_k_cu_252778c9_32854cuda3std3__48in_placeE,(_ZN39_INTERNAL_2a1cbc74_4_k_cu_252778c9_32854cuda3std6ranges3__45__cpo9iter_moveE - _ZN39_INTERNAL_2a1cbc74_4_k_cu_252778c9_32854cuda3std3__48in_placeE)
_ZN39_INTERNAL_2a1cbc74_4_k_cu_252778c9_32854cuda3std3__48in_placeE:
	.zero		1
	.type		_ZN39_INTERNAL_2a1cbc74_4_k_cu_252778c9_32854cuda3std6ranges3__45__cpo9iter_moveE,@object
	.size		_ZN39_INTERNAL_2a1cbc74_4_k_cu_252778c9_32854cuda3std6ranges3__45__cpo9iter_moveE,(_ZN39_INTERNAL_2a1cbc74_4_k_cu_252778c9_32854cuda3std3__45__cpo5beginE - _ZN39_INTERNAL_2a1cbc74_4_k_cu_252778c9_32854cuda3std6ranges3__45__cpo9iter_moveE)
_ZN39_INTERNAL_2a1cbc74_4_k_cu_252778c9_32854cuda3std6ranges3__45__cpo9iter_moveE:
	.zero		1
	.type		_ZN39_INTERNAL_2a1cbc74_4_k_cu_252778c9_32854cuda3std3__45__cpo5beginE,@object
	.size		_ZN39_INTERNAL_2a1cbc74_4_k_cu_252778c9_32854cuda3std3__45__cpo5beginE,(_ZN39_INTERNAL_2a1cbc74_4_k_cu_252778c9_32854cuda3std3__441_GLOBAL__N__2a1cbc74_4_k_cu_252778c9_32856ignoreE - _ZN39_INTERNAL_2a1cbc74_4_k_cu_252778c9_32854cuda3std3__45__cpo5beginE)
_ZN39_INTERNAL_2a1cbc74_4_k_cu_252778c9_32854cuda3std3__45__cpo5beginE:
	.zero		1
	.type		_ZN39_INTERNAL_2a1cbc74_4_k_cu_252778c9_32854cuda3std3__441_GLOBAL__N__2a1cbc74_4_k_cu_252778c9_32856ignoreE,@object
	.size		_ZN39_INTERNAL_2a1cbc74_4_k_cu_252778c9_32854cuda3std3__441_GLOBAL__N__2a1cbc74_4_k_cu_252778c9_32856ignoreE,(_ZN39_INTERNAL_2a1cbc74_4_k_cu_252778c9_32854cute7productE - _ZN39_INTERNAL_2a1cbc74_4_k_cu_252778c9_32854cuda3std3__441_GLOBAL__N__2a1cbc74_4_k_cu_252778c9_32856ignoreE)
_ZN39_INTERNAL_2a1cbc74_4_k_cu_252778c9_32854cuda3std3__441_GLOBAL__N__2a1cbc74_4_k_cu_252778c9_32856ignoreE:
	.zero		1
	.type		_ZN39_INTERNAL_2a1cbc74_4_k_cu_252778c9_32854cute7productE,@object
	.size		_ZN39_INTERNAL_2a1cbc74_4_k_cu_252778c9_32854cute7productE,(_ZN39_INTERNAL_2a1cbc74_4_k_cu_252778c9_32854cuda3std3__45__cpo3endE - _ZN39_INTERNAL_2a1cbc74_4_k_cu_252778c9_32854cute7productE)
_ZN39_INTERNAL_2a1cbc74_4_k_cu_252778c9_32854cute7productE:
	.zero		1
	.type		_ZN39_INTERNAL_2a1cbc74_4_k_cu_252778c9_32854cuda3std3__45__cpo3endE,@object
	.size		_ZN39_INTERNAL_2a1cbc74_4_k_cu_252778c9_32854cuda3std3__45__cpo3endE,(_ZN39_INTERNAL_2a1cbc74_4_k_cu_252778c9_32854cuda3std3__419piecewise_constructE - _ZN39_INTERNAL_2a1cbc74_4_k_cu_252778c9_32854cuda3std3__45__cpo3endE)
_ZN39_INTERNAL_2a1cbc74_4_k_cu_252778c9_32854cuda3std3__45__cpo3endE:
	.zero		1
	.type		_ZN39_INTERNAL_2a1cbc74_4_k_cu_252778c9_32854cuda3std3__419piecewise_constructE,@object
	.size		_ZN39_INTERNAL_2a1cbc74_4_k_cu_252778c9_32854cuda3std3__419piecewise_constructE,(_ZN39_INTERNAL_2a1cbc74_4_k_cu_252778c9_32854cuda3std3__45__cpo4cendE - _ZN39_INTERNAL_2a1cbc74_4_k_cu_252778c9_32854cuda3std3__419piecewise_constructE)
_ZN39_INTERNAL_2a1cbc74_4_k_cu_252778c9_32854cuda3std3__419piecewise_constructE:
	.zero		1
	.type		_ZN39_INTERNAL_2a1cbc74_4_k_cu_252778c9_32854cuda3std3__45__cpo4cendE,@object
	.size		_ZN39_INTERNAL_2a1cbc74_4_k_cu_252778c9_32854cuda3std3__45__cpo4cendE,(_ZN39_INTERNAL_2a1cbc74_4_k_cu_252778c9_32854cuda3std6ranges3__45__cpo4swapE - _ZN39_INTERNAL_2a1cbc74_4_k_cu_252778c9_32854cuda3std3__45__cpo4cendE)
_ZN39_INTERNAL_2a1cbc74_4_k_cu_252778c9_32854cuda3std3__45__cpo4cendE:
	.zero		1
	.type		_ZN39_INTERNAL_2a1cbc74_4_k_cu_252778c9_32854cuda3std6ranges3__45__cpo4swapE,@object
	.size		_ZN39_INTERNAL_2a1cbc74_4_k_cu_252778c9_32854cuda3std6ranges3__45__cpo4swapE,(.L_10 - _ZN39_INTERNAL_2a1cbc74_4_k_cu_252778c9_32854cuda3std6ranges3__45__cpo4swapE)
_ZN39_INTERNAL_2a1cbc74_4_k_cu_252778c9_32854cuda3std6ranges3__45__cpo4swapE:
	.zero		1
.L_10:


//--------------------- .nv.constant0._ZN7cutlass13device_kernelINS_4conv6kernel13ConvUniversalINS1_16ConvProblemShapeILNS1_8OperatorE2ELi2EEENS1_10collective14CollectiveConvINS1_47MainloopSm100TmaUmmaWarpSpecializedImplicitGemmILS5_2ELi52ELi2ELi1ELi2EN4cute5tupleIJNSA_1CILi2EEENSC_ILi1EEESE_EEEEENSB_IJNSC_ILi128EEENSB_IJSH_EEENSB_IJNSC_ILi32EEEEEEEEENS_12float_e4m3_tESM_NSA_8TiledMMAINSA_8MMA_AtomIJNSA_10MMA_TraitsINSA_25SM100_MMA_F8F6F4_2x1SM_SSEJSM_SM_fSH_SH_NSA_17integral_constantINSA_4UMMA5MajorELST_1EEESU_NSR_INSS_7ScaleInELSV_0EEESW_EEEEEENSA_6LayoutINSB_IJSE_SE_SE_EEENSB_IJNSC_ILi0EEES11_S11_EEEEENSB_IJNSA_10UnderscoreES14_S14_EEEEENS7_6detail27Sm100ImplicitGemmTileTraitsINSA_18SM100_TMA_2SM_LOADENSA_14ComposedLayoutINSA_7SwizzleILi2ELi4ELi3EEENSA_18smem_ptr_flag_bitsILi8EEENSZ_INSB_IJNSC_ILi64EEENSC_ILi8EEEEEENSB_IJSE_S1F_EEEEEEEvEENS18_INSA_25SM100_TMA_2SM_LOAD_IM2COLES1K_vEEEENS_8epilogue10collective18CollectiveEpilogueINS1P_23Sm100TmaWarpSpecializedILi2ELi2ELi32ELb0ELb0EEEJNSB_IJS1F_SI_SK_EEENSB_IJNSZ_IS1F_SE_EENSZ_INSB_IJSJ_SD_EEES1I_EEEEESM_NSB_IJlNSB_IJSE_llEEES11_EEESM_S20_NS1P_6fusion15FusionCallbacksIS1T_NS21_17LinearCombinationISM_fSM_fLNS_15FloatRoundStyleE2EEES1U_S1Y_JEEENSA_5SM1004TMEM4LOAD26SM100_TMEM_LOAD_32dp32b32xENSA_13SM90_TMA_LOADENS1A_INS1B_ILi1ELi4ELi3EEES1E_NSZ_INSB_IJS1G_SJ_EEENSB_IJSJ_SE_EEEEEEENSA_39AutoVectorizingCopyWithAssumedAlignmentILi128EEENSA_14SM90_TMA_STOREES2G_S2I_S2I_EEEvvEEEEvNT_6ParamsE --------------------------
	.section	.nv.constant0._ZN7cutlass13device_kernelINS_4conv6kernel13ConvUniversalINS1_16ConvProblemShapeILNS1_8OperatorE2ELi2EEENS1_10collective14CollectiveConvINS1_47MainloopSm100TmaUmmaWarpSpecializedImplicitGemmILS5_2ELi52ELi2ELi1ELi2EN4cute5tupleIJNSA_1CILi2EEENSC_ILi1EEESE_EEEEENSB_IJNSC_ILi128EEENSB_IJSH_EEENSB_IJNSC_ILi32EEEEEEEEENS_12float_e4m3_tESM_NSA_8TiledMMAINSA_8MMA_AtomIJNSA_10MMA_TraitsINSA_25SM100_MMA_F8F6F4_2x1SM_SSEJSM_SM_fSH_SH_NSA_17integral_constantINSA_4UMMA5MajorELST_1EEESU_NSR_INSS_7ScaleInELSV_0EEESW_EEEEEENSA_6LayoutINSB_IJSE_SE_SE_EEENSB_IJNSC_ILi0EEES11_S11_EEEEENSB_IJNSA_10UnderscoreES14_S14_EEEEENS7_6detail27Sm100ImplicitGemmTileTraitsINSA_18SM100_TMA_2SM_LOADENSA_14ComposedLayoutINSA_7SwizzleILi2ELi4ELi3EEENSA_18smem_ptr_flag_bitsILi8EEENSZ_INSB_IJNSC_ILi64EEENSC_ILi8EEEEEENSB_IJSE_S1F_EEEEEEEvEENS18_INSA_25SM100_TMA_2SM_LOAD_IM2COLES1K_vEEEENS_8epilogue10collective18CollectiveEpilogueINS1P_23Sm100TmaWarpSpecializedILi2ELi2ELi32ELb0ELb0EEEJNSB_IJS1F_SI_SK_EEENSB_IJNSZ_IS1F_SE_EENSZ_INSB_IJSJ_SD_EEES1I_EEEEESM_NSB_IJlNSB_IJSE_llEEES11_EEESM_S20_NS1P_6fusion15FusionCallbacksIS1T_NS21_17LinearCombinationISM_fSM_fLNS_15FloatRoundStyleE2EEES1U_S1Y_JEEENSA_5SM1004TMEM4LOAD26SM100_TMEM_LOAD_32dp32b32xENSA_13SM90_TMA_LOADENS1A_INS1B_ILi1ELi4ELi3EEES1E_NSZ_INSB_IJS1G_SJ_EEENSB_IJSJ_SE_EEEEEEENSA_39AutoVectorizingCopyWithAssumedAlignmentILi128EEENSA_14SM90_TMA_STOREES2G_S2I_S2I_EEEvvEEEEvNT_6ParamsE,"a",@progbits
	.sectionflags	@""
	.align	4
.nv.constant0._ZN7cutlass13device_kernelINS_4conv6kernel13ConvUniversalINS1_16ConvProblemShapeILNS1_8OperatorE2ELi2EEENS1_10collective14CollectiveConvINS1_47MainloopSm100TmaUmmaWarpSpecializedImplicitGemmILS5_2ELi52ELi2ELi1ELi2EN4cute5tupleIJNSA_1CILi2EEENSC_ILi1EEESE_EEEEENSB_IJNSC_ILi128EEENSB_IJSH_EEENSB_IJNSC_ILi32EEEEEEEEENS_12float_e4m3_tESM_NSA_8TiledMMAINSA_8MMA_AtomIJNSA_10MMA_TraitsINSA_25SM100_MMA_F8F6F4_2x1SM_SSEJSM_SM_fSH_SH_NSA_17integral_constantINSA_4UMMA5MajorELST_1EEESU_NSR_INSS_7ScaleInELSV_0EEESW_EEEEEENSA_6LayoutINSB_IJSE_SE_SE_EEENSB_IJNSC_ILi0EEES11_S11_EEEEENSB_IJNSA_10UnderscoreES14_S14_EEEEENS7_6detail27Sm100ImplicitGemmTileTraitsINSA_18SM100_TMA_2SM_LOADENSA_14ComposedLayoutINSA_7SwizzleILi2ELi4ELi3EEENSA_18smem_ptr_flag_bitsILi8EEENSZ_INSB_IJNSC_ILi64EEENSC_ILi8EEEEEENSB_IJSE_S1F_EEEEEEEvEENS18_INSA_25SM100_TMA_2SM_LOAD_IM2COLES1K_vEEEENS_8epilogue10collective18CollectiveEpilogueINS1P_23Sm100TmaWarpSpecializedILi2ELi2ELi32ELb0ELb0EEEJNSB_IJS1F_SI_SK_EEENSB_IJNSZ_IS1F_SE_EENSZ_INSB_IJSJ_SD_EEES1I_EEEEESM_NSB_IJlNSB_IJSE_llEEES11_EEESM_S20_NS1P_6fusion15FusionCallbacksIS1T_NS21_17LinearCombinationISM_fSM_fLNS_15FloatRoundStyleE2EEES1U_S1Y_JEEENSA_5SM1004TMEM4LOAD26SM100_TMEM_LOAD_32dp32b32xENSA_13SM90_TMA_LOADENS1A_INS1B_ILi1ELi4ELi3EEES1E_NSZ_INSB_IJS1G_SJ_EEENSB_IJSJ_SE_EEEEEEENSA_39AutoVectorizingCopyWithAssumedAlignmentILi128EEENSA_14SM90_TMA_STOREES2G_S2I_S2I_EEEvvEEEEvNT_6ParamsE:
	.zero		2944


//--------------------- SYMBOLS --------------------------

	.type		.nv.reservedSmem.offset0,@object
	.size		.nv.reservedSmem.offset0,0x4
	.type		.nv.reservedSmem.cap,@object
	.size		.nv.reservedSmem.cap,0x4
	.type		__assertfail,@function
